def matmul_kernel(
    a_ptr,
    b_ptr,
    c_ptr,
    M,
    N,
    K,
    stride_am,
    stride_ak,
    stride_bk,
    stride_bn,
    stride_cm,
    stride_cn,
    BLOCK_M: tl.constexpr,
    BLOCK_N: tl.constexpr,
    BLOCK_K: tl.constexpr,
    GROUP_M: tl.constexpr,
):
    pid = tl.program_id(axis=0)
    num_pid_m = tl.cdiv(M, BLOCK_M)
    num_pid_n = tl.cdiv(N, BLOCK_N)
    num_pid_in_group = GROUP_M * num_pid_n
    group_id = pid // num_pid_in_group
    first_pid_m = group_id * GROUP_M
    group_size_m = min(num_pid_m - first_pid_m, GROUP_M)
    pid_m = first_pid_m + ((pid % num_pid_in_group) % group_size_m)
    pid_n = (pid % num_pid_in_group) // group_size_m

    offs_am = (pid_m * BLOCK_M + tl.arange(0, BLOCK_M)) % M
    offs_bn = (pid_n * BLOCK_N + tl.arange(0, BLOCK_N)) % N
    offs_k = tl.arange(0, BLOCK_K)
    a_ptrs = a_ptr + offs_am[:, None] * stride_am + offs_k[None, :] * stride_ak
    b_ptrs = b_ptr + offs_k[:, None] * stride_bk + offs_bn[None, :] * stride_bn

    acc = tl.zeros((BLOCK_M, BLOCK_N), dtype=tl.float32)
    for kk in range(0, tl.cdiv(K, BLOCK_K)):
        a = tl.load(a_ptrs, mask=offs_k[None, :] < K - kk * BLOCK_K, other=0.0)
        b = tl.load(b_ptrs, mask=offs_k[:, None] < K - kk * BLOCK_K, other=0.0)
        acc = tl.dot(a, b, acc)
        a_ptrs += BLOCK_K * stride_ak
        b_ptrs += BLOCK_K * stride_bk

    c = acc.to(c_ptr.dtype.element_ty)
    offs_cm = pid_m * BLOCK_M + tl.arange(0, BLOCK_M)
    offs_cn = pid_n * BLOCK_N + tl.arange(0, BLOCK_N)
    c_ptrs = c_ptr + offs_cm[:, None] * stride_cm + offs_cn[None, :] * stride_cn
    mask = (offs_cm[:, None] < M) & (offs_cn[None, :] < N)
    tl.store(c_ptrs, c, mask=mask)

# config = {"BLOCK_K": 64, "BLOCK_M": 512, "BLOCK_N": 128, "GROUP_M": 8, "arch": "sm_100", "dtype": "fp8e4m3", "num_ctas": 2, "num_stages": 3, "num_warps": 4}
# arch = sm_100


// ===== COMPILED SASS (sm_100a) =====

	.target	sm_100a

	.elftype	@"ET_EXEC"


//--------------------- .note.nv.tkinfo           --------------------------
	.section	.note.nv.tkinfo,"",@"SHT_NOTE"
	.sectionflags	@"SHF_NOTE_NV_TKINFO"
	.tkinfo
        /*0018*/ 	.word	0x00000081
        /*0030*/ 	.string	""
        /*0030*/ 	.string	"ptxas-blackwell"
        /*0030*/ 	.string	"Cuda compilation tools, release 12.9, V12.9.86"
        /*0030*/ 	.string	"Build cuda_12.9.r12.9/compiler.36037853_0"
        /*0030*/ 	.string	"-v  -suppress-debug-info  -lineinfo  -arch sm_100a "



//--------------------- .note.nv.cuver            --------------------------
	.section	.note.nv.cuver,"",@"SHT_NOTE"
	.sectionflags	@"SHF_NOTE_NV_CUVER"
        /*0018*/ 	.short	0x0001
        /*001a*/ 	.short	0x0064
        /*001c*/ 	.short	0x0001
        /*001e*/ 	.short	0x0000
        /*0020*/ 	.short	0x0001
        /*0022*/ 	.short	0x0000


//--------------------- .nv.info                  --------------------------
	.section	.nv.info,"",@"SHT_CUDA_INFO"
	.align	4


	//----- nvinfo : EIATTR_REGCOUNT
	.align		4
        /*0000*/ 	.byte	0x04, 0x2f
        /*0002*/ 	.short	(.L_6 - .L_5)
	.align		4
.L_5:
        /*0004*/ 	.word	index@(matmul_kernel)
        /*0008*/ 	.word	0x00000060


	//----- nvinfo : EIATTR_FRAME_SIZE
	.align		4
.L_6:
        /*000c*/ 	.byte	0x04, 0x11
        /*000e*/ 	.short	(.L_8 - .L_7)
	.align		4
.L_7:
        /*0010*/ 	.word	index@($__internal_2_$__cuda_sm10x_tcgen05_guardrail_trap_unallocated_columns_being_dealloced)
        /*0014*/ 	.word	0x00000718


	//----- nvinfo : EIATTR_FRAME_SIZE
	.align		4
.L_8:
        /*0018*/ 	.byte	0x04, 0x11
        /*001a*/ 	.short	(.L_10 - .L_9)
	.align		4
.L_9:
        /*001c*/ 	.word	index@($__internal_1_$__cuda_sm10x_tcgen05_guardrail_trap_phase_invalid_during_alloc)
        /*0020*/ 	.word	0x00000718


	//----- nvinfo : EIATTR_FRAME_SIZE
	.align		4
.L_10:
        /*0024*/ 	.byte	0x04, 0x11
        /*0026*/ 	.short	(.L_12 - .L_11)
	.align		4
.L_11:
        /*0028*/ 	.word	index@($__internal_0_$__cuda_sm10x_tcgen05_guardrail_trap_col_being_dealloced_not_returned_by_alloc)
        /*002c*/ 	.word	0x00000718


	//----- nvinfo : EIATTR_FRAME_SIZE
	.align		4
.L_12:
        /*0030*/ 	.byte	0x04, 0x11
        /*0032*/ 	.short	(.L_14 - .L_13)
	.align		4
.L_13:
        /*0034*/ 	.word	index@(matmul_kernel)
        /*0038*/ 	.word	0x00000718


	//----- nvinfo : EIATTR_MIN_STACK_SIZE
	.align		4
.L_14:
        /*003c*/ 	.byte	0x04, 0x12
        /*003e*/ 	.short	(.L_16 - .L_15)
	.align		4
.L_15:
        /*0040*/ 	.word	index@(matmul_kernel)
        /*0044*/ 	.word	0x00000718
.L_16:


//--------------------- .nv.info.matmul_kernel    --------------------------
	.section	.nv.info.matmul_kernel,"",@"SHT_CUDA_INFO"
	.sectionflags	@""
	.align	4


	//----- nvinfo : EIATTR_CUDA_API_VERSION
	.align		4
        /*0000*/ 	.byte	0x04, 0x37
        /*0002*/ 	.short	(.L_18 - .L_17)
.L_17:
        /*0004*/ 	.word	0x00000081


	//----- nvinfo : EIATTR_KPARAM_INFO
	.align		4
.L_18:
        /*0008*/ 	.byte	0x04, 0x17
        /*000a*/ 	.short	(.L_20 - .L_19)
.L_19:
        /*000c*/ 	.word	0x00000000
        /*0010*/ 	.short	0x000d
        /*0012*/ 	.short	0x0048
        /*0014*/ 	.byte	0x00, 0xf4, 0x21, 0x00


	//----- nvinfo : EIATTR_KPARAM_INFO
	.align		4
.L_20:
        /*0018*/ 	.byte	0x04, 0x17
        /*001a*/ 	.short	(.L_22 - .L_21)
.L_21:
        /*001c*/ 	.word	0x00000000
        /*0020*/ 	.short	0x000c
        /*0022*/ 	.short	0x0040
        /*0024*/ 	.byte	0x00, 0xf4, 0x21, 0x00


	//----- nvinfo : EIATTR_KPARAM_INFO
	.align		4
.L_22:
        /*0028*/ 	.byte	0x04, 0x17
        /*002a*/ 	.short	(.L_24 - .L_23)
.L_23:
        /*002c*/ 	.word	0x00000000
        /*0030*/ 	.short	0x000b
        /*0032*/ 	.short	0x0038
        /*0034*/ 	.byte	0x00, 0xf0, 0x11, 0x00


	//----- nvinfo : EIATTR_KPARAM_INFO
	.align		4
.L_24:
        /*0038*/ 	.byte	0x04, 0x17
        /*003a*/ 	.short	(.L_26 - .L_25)
.L_25:
        /*003c*/ 	.word	0x00000000
        /*0040*/ 	.short	0x000a
        /*0042*/ 	.short	0x0034
        /*0044*/ 	.byte	0x00, 0xf0, 0x11, 0x00


	//----- nvinfo : EIATTR_KPARAM_INFO
	.align		4
.L_26:
        /*0048*/ 	.byte	0x04, 0x17
        /*004a*/ 	.short	(.L_28 - .L_27)
.L_27:
        /*004c*/ 	.word	0x00000000
        /*0050*/ 	.short	0x0009
        /*0052*/ 	.short	0x0030
        /*0054*/ 	.byte	0x00, 0xf0, 0x11, 0x00


	//----- nvinfo : EIATTR_KPARAM_INFO
	.align		4
.L_28:
        /*0058*/ 	.byte	0x04, 0x17
        /*005a*/ 	.short	(.L_30 - .L_29)
.L_29:
        /*005c*/ 	.word	0x00000000
        /*0060*/ 	.short	0x0008
        /*0062*/ 	.short	0x002c
        /*0064*/ 	.byte	0x00, 0xf0, 0x11, 0x00


	//----- nvinfo : EIATTR_KPARAM_INFO
	.align		4
.L_30:
        /*0068*/ 	.byte	0x04, 0x17
        /*006a*/ 	.short	(.L_32 - .L_31)
.L_31:
        /*006c*/ 	.word	0x00000000
        /*0070*/ 	.short	0x0007
        /*0072*/ 	.short	0x0028
        /*0074*/ 	.byte	0x00, 0xf0, 0x11, 0x00


	//----- nvinfo : EIATTR_KPARAM_INFO
	.align		4
.L_32:
        /*0078*/ 	.byte	0x04, 0x17
        /*007a*/ 	.short	(.L_34 - .L_33)
.L_33:
        /*007c*/ 	.word	0x00000000
        /*0080*/ 	.short	0x0006
        /*0082*/ 	.short	0x0024
        /*0084*/ 	.byte	0x00, 0xf0, 0x11, 0x00


	//----- nvinfo : EIATTR_KPARAM_INFO
	.align		4
.L_34:
        /*0088*/ 	.byte	0x04, 0x17
        /*008a*/ 	.short	(.L_36 - .L_35)
.L_35:
        /*008c*/ 	.word	0x00000000
        /*0090*/ 	.short	0x0005
        /*0092*/ 	.short	0x0020
        /*0094*/ 	.byte	0x00, 0xf0, 0x11, 0x00


	//----- nvinfo : EIATTR_KPARAM_INFO
	.align		4
.L_36:
        /*0098*/ 	.byte	0x04, 0x17
        /*009a*/ 	.short	(.L_38 - .L_37)
.L_37:
        /*009c*/ 	.word	0x00000000
        /*00a0*/ 	.short	0x0004
        /*00a2*/ 	.short	0x001c
        /*00a4*/ 	.byte	0x00, 0xf0, 0x11, 0x00


	//----- nvinfo : EIATTR_KPARAM_INFO
	.align		4
.L_38:
        /*00a8*/ 	.byte	0x04, 0x17
        /*00aa*/ 	.short	(.L_40 - .L_39)
.L_39:
        /*00ac*/ 	.word	0x00000000
        /*00b0*/ 	.short	0x0003
        /*00b2*/ 	.short	0x0018
        /*00b4*/ 	.byte	0x00, 0xf0, 0x11, 0x00


	//----- nvinfo : EIATTR_KPARAM_INFO
	.align		4
.L_40:
        /*00b8*/ 	.byte	0x04, 0x17
        /*00ba*/ 	.short	(.L_42 - .L_41)
.L_41:
        /*00bc*/ 	.word	0x00000000
        /*00c0*/ 	.short	0x0002
        /*00c2*/ 	.short	0x0010
        /*00c4*/ 	.byte	0x00, 0xf4, 0x21, 0x00


	//----- nvinfo : EIATTR_KPARAM_INFO
	.align		4
.L_42:
        /*00c8*/ 	.byte	0x04, 0x17
        /*00ca*/ 	.short	(.L_44 - .L_43)
.L_43:
        /*00cc*/ 	.word	0x00000000
        /*00d0*/ 	.short	0x0001
        /*00d2*/ 	.short	0x0008
        /*00d4*/ 	.byte	0x00, 0xf4, 0x21, 0x00


	//----- nvinfo : EIATTR_KPARAM_INFO
	.align		4
.L_44:
        /*00d8*/ 	.byte	0x04, 0x17
        /*00da*/ 	.short	(.L_46 - .L_45)
.L_45:
        /*00dc*/ 	.word	0x00000000
        /*00e0*/ 	.short	0x0000
        /*00e2*/ 	.short	0x0000
        /*00e4*/ 	.byte	0x00, 0xf4, 0x21, 0x00


	//----- nvinfo : EIATTR_EXPLICIT_CLUSTER
	.align		4
.L_46:
        /*00e8*/ 	.byte	0x01, 0x3e
	.zero		2


	//----- nvinfo : EIATTR_CTA_PER_CLUSTER
	.align		4
        /*00ec*/ 	.byte	0x04, 0x3d
        /*00ee*/ 	.short	(.L_48 - .L_47)
.L_47:
        /*00f0*/ 	.word	0x00000002
        /*00f4*/ 	.word	0x00000001
        /*00f8*/ 	.word	0x00000001


	//----- nvinfo : EIATTR_AT_ENTRY_FRAGMENTS
	.align		4
.L_48:
        /*00fc*/ 	.byte	0x04, 0x4f
        /*00fe*/ 	.short	(.L_50 - .L_49)


	//   ....[0]....
.L_49:
        /*0100*/ 	.word	0x00000004


	//   ....[1]....
        /*0104*/ 	.word	0x00000005


	//----- nvinfo : EIATTR_RESERVED_SMEM_USED
	.align		4
.L_50:
        /*0108*/ 	.byte	0x01, 0x41
	.zero		2


	//----- nvinfo : EIATTR_SPARSE_MMA_MASK
	.align		4
        /*010c*/ 	.byte	0x03, 0x50
        /*010e*/ 	.short	0x0000


	//----- nvinfo : EIATTR_TCGEN05_2CTA_USED
	.align		4
        /*0110*/ 	.byte	0x01, 0x52
	.zero		2


	//----- nvinfo : EIATTR_MAXREG_COUNT
	.align		4
        /*0114*/ 	.byte	0x03, 0x1b
        /*0116*/ 	.short	0x00ff


	//----- nvinfo : EIATTR_NUM_BARRIERS
	.align		4
        /*0118*/ 	.byte	0x02, 0x4c
        /*011a*/ 	.byte	0x01
	.zero		1


	//----- nvinfo : EIATTR_ANNOTATIONS
	.align		4
        /*011c*/ 	.byte	0x04, 0x55
        /*011e*/ 	.short	(.L_52 - .L_51)


	//   ....[0]....
.L_51:
        /*0120*/ 	.word	0x00000001
        /*0124*/ 	.byte	0x10, 0x13, 0x00, 0x00, 0x01, 0x00, 0x00, 0x00, 0xc0, 0x13, 0x00, 0x00, 0x01, 0x00, 0x00, 0x00
        /* <DEDUP_REMOVED lines=1056> */
        /*4334*/ 	.byte	0xf0, 0xfc, 0x01, 0x00, 0x01, 0x00, 0x00, 0x00, 0x00, 0xfd, 0x01, 0x00


	//----- nvinfo : EIATTR_INT_WARP_WIDE_INSTR_OFFSETS
	.align		4
.L_52:
        /*4340*/ 	.byte	0x04, 0x31
        /*4342*/ 	.short	(.L_54 - .L_53)


	//   ....[0]....
.L_53:
        /*4344*/ 	.word	0x00003620


	//   ....[1]....
        /*4348*/ 	.word	0x00003630


	//   ....[2]....
        /*434c*/ 	.word	0x00008690


	//   ....[3]....
        /*4350*/ 	.word	0x00020380


	//   ....[4]....
        /*4354*/ 	.word	0x000203d0


	//----- nvinfo : EIATTR_COOP_GROUP_MASK_REGIDS
	.align		4
.L_54:
        /*4358*/ 	.byte	0x04, 0x29
        /*435a*/ 	.short	(.L_56 - .L_55)


	//   ....[0]....
.L_55:
        /*435c*/ 	.word	0xffffffff


	//   ....[1]....
        /*4360*/ 	.word	0xffffffff


	//   ....[2]....
        /*4364*/ 	.word	0xffffffff


	//   ....[3]....
        /*4368*/ 	.word	0xffffffff


	//----- nvinfo : EIATTR_COOP_GROUP_INSTR_OFFSETS
	.align		4
.L_56:
        /*436c*/ 	.byte	0x04, 0x28
        /*436e*/ 	.short	(.L_58 - .L_57)


	//   ....[0]....
.L_57:
        /*4370*/ 	.word	0x00000070


	//   ....[1]....
        /*4374*/ 	.word	0x00000670


	//   ....[2]....
        /*4378*/ 	.word	0x00020210


	//   ....[3]....
        /*437c*/ 	.word	0x00020480


	//----- nvinfo : EIATTR_VRC_CTA_INIT_COUNT
	.align		4
.L_58:
        /*4380*/ 	.byte	0x02, 0x4a
        /*4382*/ 	.byte	0x80
	.zero		1


	//----- nvinfo : EIATTR_MBARRIER_INSTR_OFFSETS
	.align		4
        /*4384*/ 	.byte	0x04, 0x39
        /*4386*/ 	.short	(.L_60 - .L_59)


	//   ....[0]....
.L_59:
        /*4388*/ 	.word	0x000002f0
        /*438c*/ 	.word	0x00000007
        /*4390*/ 	.word	0x00000000
        /*4394*/ 	.short	0x010a
        /*4396*/ 	.byte	0xff
	.zero		1


	//   ....[1]....
        /*4398*/ 	.word	0x00000310
        /*439c*/ 	.word	0x00000007
        /*43a0*/ 	.word	0x00000000
        /*43a4*/ 	.short	0x010a
        /*43a6*/ 	.byte	0xff
	.zero		1


	//   ....[2]....
        /*43a8*/ 	.word	0x000004e0
        /*43ac*/ 	.word	0x00000009
        /*43b0*/ 	.word	0x00000000
        /*43b4*/ 	.short	0x010a
        /*43b6*/ 	.byte	0xff
	.zero		1


	//   ....[3]....
        /*43b8*/ 	.word	0x00000500
        /*43bc*/ 	.word	0x00000009
        /*43c0*/ 	.word	0x00000000
        /*43c4*/ 	.short	0x010a
        /*43c6*/ 	.byte	0xff
	.zero		1


	//   ....[4]....
        /*43c8*/ 	.word	0x000005f0
        /*43cc*/ 	.word	0x00000005
        /*43d0*/ 	.word	0x00000000
        /*43d4*/ 	.short	0x0101
        /*43d6*/ 	.byte	0xff
	.zero		1


	//   ....[5]....
        /*43d8*/ 	.word	0x000036d0
        /*43dc*/ 	.word	0x000000ff
        /*43e0*/ 	.word	0x00000000
        /*43e4*/ 	.short	0x0100
        /*43e6*/ 	.byte	0x0a
	.zero		1


	//   ....[6]....
        /*43e8*/ 	.word	0x000086c0
        /*43ec*/ 	.word	0x000000ff
        /*43f0*/ 	.word	0x0000a008
        /*43f4*/ 	.short	0x0100
        /*43f6*/ 	.byte	0x06
	.zero		1


	//   ....[7]....
        /*43f8*/ 	.word	0x0000f7b0
        /*43fc*/ 	.word	0x000000ff
        /*4400*/ 	.word	0x00000000
        /*4404*/ 	.short	0x010a
        /*4406*/ 	.byte	0x0a
	.zero		1


	//   ....[8]....
        /*4408*/ 	.word	0x00015320
        /*440c*/ 	.word	0x000000ff
        /*4410*/ 	.word	0x00000000
        /*4414*/ 	.short	0x010a
        /*4416*/ 	.byte	0x0a
	.zero		1


	//   ....[9]....
        /*4418*/ 	.word	0x00015490
        /*441c*/ 	.word	0x000000ff
        /*4420*/ 	.word	0x0000a000
        /*4424*/ 	.short	0x0108
        /*4426*/ 	.byte	0x06
	.zero		1


	//   ....[10]....
        /*4428*/ 	.word	0x00015580
        /*442c*/ 	.word	0x000000ff
        /*4430*/ 	.word	0x0000a008
        /*4434*/ 	.short	0x0108
        /*4436*/ 	.byte	0x06
	.zero		1


	//   ....[11]....
        /*4438*/ 	.word	0x000204b0
        /*443c*/ 	.word	0x00000007
        /*4440*/ 	.word	0x00000000
        /*4444*/ 	.short	0x010a
        /*4446*/ 	.byte	0xff
	.zero		1


	//   ....[12]....
        /*4448*/ 	.word	0x00020510
        /*444c*/ 	.word	0x00000009
        /*4450*/ 	.word	0x00000000
        /*4454*/ 	.short	0x010a
        /*4456*/ 	.byte	0xff
	.zero		1


	//   ....[13]....
        /*4458*/ 	.word	0x00020560
        /*445c*/ 	.word	0x000000ff
        /*4460*/ 	.word	0x00000000
        /*4464*/ 	.short	0x010a
        /*4466*/ 	.byte	0x0a
	.zero		1


	//   ....[14]....
        /*4468*/ 	.word	0x00020590
        /*446c*/ 	.word	0x000000ff
        /*4470*/ 	.word	0x00000000
        /*4474*/ 	.short	0x010a
        /*4476*/ 	.byte	0x0a
	.zero		1


	//----- nvinfo : EIATTR_NUM_MBARRIERS
	.align		4
.L_60:
        /*4478*/ 	.byte	0x03, 0x38
        /*447a*/ 	.short	0x0002


	//----- nvinfo : EIATTR_EXIT_INSTR_OFFSETS
	.align		4
        /*447c*/ 	.byte	0x04, 0x1c
        /*447e*/ 	.short	(.L_62 - .L_61)


	//   ....[0]....
.L_61:
        /*4480*/ 	.word	0x00020490


	//----- nvinfo : EIATTR_REQNTID
	.align		4
.L_62:
        /*4484*/ 	.byte	0x04, 0x10
        /*4486*/ 	.short	(.L_64 - .L_63)
.L_63:
        /*4488*/ 	.word	0x00000080
        /*448c*/ 	.word	0x00000001
        /*4490*/ 	.word	0x00000001


	//----- nvinfo : EIATTR_CRS_STACK_SIZE
	.align		4
.L_64:
        /*4494*/ 	.byte	0x04, 0x1e
        /*4496*/ 	.short	(.L_66 - .L_65)
.L_65:
        /*4498*/ 	.word	0x00000000


	//----- nvinfo : EIATTR_CBANK_PARAM_SIZE
	.align		4
.L_66:
        /*449c*/ 	.byte	0x03, 0x19
        /*449e*/ 	.short	0x0050


	//----- nvinfo : EIATTR_PARAM_CBANK
	.align		4
        /*44a0*/ 	.byte	0x04, 0x0a
        /*44a2*/ 	.short	(.L_68 - .L_67)
	.align		4
.L_67:
        /*44a4*/ 	.word	index@(.nv.constant0.matmul_kernel)
        /*44a8*/ 	.short	0x0380
        /*44aa*/ 	.short	0x0050


	//----- nvinfo : EIATTR_SW_WAR
	.align		4
.L_68:
        /*44ac*/ 	.byte	0x04, 0x36
        /*44ae*/ 	.short	(.L_70 - .L_69)
.L_69:
        /*44b0*/ 	.word	0x00000008
.L_70:


//--------------------- .nv.compat                --------------------------
	.section	.nv.compat,"",@"SHT_CUDA_COMPAT_INFO"
	.align	4
        /*0000*/ 	.byte	0x02, 0x02, 0x02, 0x00, 0x02, 0x05, 0x05, 0x00, 0x02, 0x03, 0x00, 0x00, 0x02, 0x06, 0x01, 0x00


//--------------------- .nv.callgraph             --------------------------
	.section	.nv.callgraph,"",@"SHT_CUDA_CALLGRAPH"
	.align	4
	.sectionentsize	8
	.align		4
        /*0000*/ 	.word	0x00000000
	.align		4
        /*0004*/ 	.word	0xffffffff
	.align		4
        /*0008*/ 	.word	0x00000000
	.align		4
        /*000c*/ 	.word	0xfffffffe
	.align		4
        /*0010*/ 	.word	0x00000000
	.align		4
        /*0014*/ 	.word	0xfffffffd
	.align		4
        /*0018*/ 	.word	0x00000000
	.align		4
        /*001c*/ 	.word	0xfffffffc


//--------------------- .text.matmul_kernel       --------------------------
	.section	.text.matmul_kernel,"ax",@progbits
	.align	128
        .global         matmul_kernel
        .type           matmul_kernel,@function
        .size           matmul_kernel,(.L_x_28 - matmul_kernel)
        .other          matmul_kernel,@"STO_CUDA_ENTRY STV_DEFAULT"
matmul_kernel:
.text.matmul_kernel:
[----:B------:R-:W0:Y:S01]  /*0000*/  LDC R1, c[0x0][0x37c] ;  /* 0x0000df00ff017b82 */ /* 0x000e220000000800 */
[----:B------:R-:W1:Y:S01]  /*0010*/  S2R R0, SR_TID.X ;  /* 0x0000000000007919 */ /* 0x000e620000002100 */
[----:B0-----:R-:W-:Y:S01]  /*0020*/  VIADD R1, R1, 0xfffff8e8 ;  /* 0xfffff8e801017836 */ /* 0x001fe20000000000 */
[----:B-1----:R-:W-:-:S13]  /*0030*/  ISETP.GE.U32.AND P0, PT, R0, 0x20, PT ;  /* 0x000000200000780c */ /* 0x002fda0003f06070 */
[----:B------:R-:W-:Y:S02]  /*0040*/  VOTEU.ANY UP0, P0 ;  /* 0x0000000000ff7886 */ /* 0x000fe40000000100 */
[----:B------:R-:W-:Y:S05]  /*0050*/  BRA.U UP0, `(.L_x_0) ;  /* 0x0000000500887547 */ /* 0x000fea000b800000 */
[----:B------:R-:W0:Y:S01]  /*0060*/  S2R R11, SR_CgaCtaId ;  /* 0x00000000000b7919 */ /* 0x000e220000008800 */
[----:B------:R-:W-:Y:S01]  /*0070*/  NOP ;  /* 0x0000000000007918 */ /* 0x000fe20000000000 */
[----:B------:R-:W-:-:S04]  /*0080*/  MOV R0, 0x40 ;  /* 0x0000004000007802 */ /* 0x000fc80000000f00 */
[----:B0-----:R-:W-:Y:S02]  /*0090*/  LEA R2, R11, R0, 0x18 ;  /* 0x000000000b027211 */ /* 0x001fe400078ec0ff */
[----:B------:R-:W-:-:S04]  /*00a0*/  MOV R0, 0x400 ;  /* 0x0000040000007802 */ /* 0x000fc80000000f00 */
[----:B------:R-:W0:Y:S01]  /*00b0*/  LDS.U8 R2, [R2] ;  /* 0x0000000002027984 */ /* 0x000e220000000000 */
[----:B------:R-:W-:Y:S02]  /*00c0*/  LEA R0, R11, R0, 0x18 ;  /* 0x000000000b007211 */ /* 0x000fe400078ec0ff */
[----:B0-----:R-:W-:-:S13]  /*00d0*/  ISETP.NE.AND P0, PT, R2, RZ, PT ;  /* 0x000000ff0200720c */ /* 0x001fda0003f05270 */
[----:B------:R-:W-:Y:S05]  /*00e0*/  @P0 BRA `(.L_x_1) ;  /* 0x00000004004c0947 */ /* 0x000fea0003800000 */
[C---:B------:R-:W-:Y:S02]  /*00f0*/  LOP3.LUT R2, R11.reuse, 0x1, RZ, 0xc0, !PT ;  /* 0x000000010b027812 */ /* 0x040fe400078ec0ff */
[----:B------:R-:W-:Y:S02]  /*0100*/  LOP3.LUT R5, R11, 0x1, RZ, 0x3c, !PT ;  /* 0x000000010b057812 */ /* 0x000fe400078e3cff */
[----:B------:R-:W-:-:S13]  /*0110*/  ISETP.NE.U32.AND P0, PT, R2, 0x1, PT ;  /* 0x000000010200780c */ /* 0x000fda0003f05070 */
[----:B------:R-:W-:Y:S05]  /*0120*/  @!P0 BRA `(.L_x_2) ;  /* 0x0000000000c08947 */ /* 0x000fea0003800000 */
[----:B------:R-:W-:Y:S01]  /*0130*/  ELECT P1, URZ, PT ;  /* 0x0000000000ff782f */ /* 0x000fe20003820000 */
[----:B------:R-:W-:-:S12]  /*0140*/  BSSY B0, `(.L_x_2) ;  /* 0x000002e000007945 */ /* 0x000fd80003800000 */
[----:B------:R-:W-:Y:S05]  /*0150*/  @!P1 BRA `(.L_x_3) ;  /* 0x0000000000b09947 */ /* 0x000fea0003800000 */
[----:B------:R-:W-:-:S05]  /*0160*/  UMOV UR4, 0x8 ;  /* 0x0000000800047882 */ /* 0x000fca0000000000 */
[----:B------:R-:W-:Y:S04]  /*0170*/  DEPBAR.LE SB0, 0x36 ;  /* 0x00008d800000791a */ /* 0x000fe80000000000 */
[----:B------:R-:W0:Y:S02]  /*0180*/  UTCATOMSWS.2CTA.FIND_AND_SET.ALIGN UP1, UR4, UR4 ;  /* 0x00000004000475e3 */ /* 0x000e240008220800 */
[----:B0-----:R-:W-:Y:S01]  /*0190*/  PLOP3.LUT P1, PT, PT, PT, UP1, 0x80, 0x8 ;  /* 0x000000000008781c */ /* 0x001fe20003f2f018 */
[----:B------:R-:W-:-:S03]  /*01a0*/  IMAD.U32 R4, RZ, RZ, UR4 ;  /* 0x00000004ff047e24 */ /* 0x000fc6000f8e00ff */
[----:B------:R-:W-:-:S04]  /*01b0*/  SEL R2, RZ, 0xffffffff, !P1 ;  /* 0xffffffffff027807 */ /* 0x000fc80004800000 */
[----:B------:R-:W-:-:S13]  /*01c0*/  ISETP.NE.AND P1, PT, R2, RZ, PT ;  /* 0x000000ff0200720c */ /* 0x000fda0003f25270 */
[----:B------:R-:W-:Y:S05]  /*01d0*/  @P1 BRA `(.L_x_4) ;  /* 0x0000000000241947 */ /* 0x000fea0003800000 */
.L_x_5:
[----:B------:R-:W-:Y:S05]  /*01e0*/  NANOSLEEP 0x64 ;  /* 0x000000640000795d */ /* 0x000fea0003800000 */
[----:B------:R-:W-:-:S05]  /*01f0*/  UMOV UR4, 0x8 ;  /* 0x0000000800047882 */ /* 0x000fca0000000000 */
[----:B------:R-:W-:Y:S04]  /*0200*/  DEPBAR.LE SB0, 0x36 ;  /* 0x00008d800000791a */ /* 0x000fe80000000000 */
[----:B------:R-:W0:Y:S02]  /*0210*/  UTCATOMSWS.2CTA.FIND_AND_SET.ALIGN UP1, UR4, UR4 ;  /* 0x00000004000475e3 */ /* 0x000e240008220800 */
[----:B0-----:R-:W-:Y:S01]  /*0220*/  PLOP3.LUT P1, PT, PT, PT, UP1, 0x80, 0x8 ;  /* 0x000000000008781c */ /* 0x001fe20003f2f018 */
[----:B------:R-:W-:-:S03]  /*0230*/  IMAD.U32 R4, RZ, RZ, UR4 ;  /* 0x00000004ff047e24 */ /* 0x000fc6000f8e00ff */
[----:B------:R-:W-:-:S04]  /*0240*/  SEL R2, RZ, 0xffffffff, !P1 ;  /* 0xffffffffff027807 */ /* 0x000fc80004800000 */
[----:B------:R-:W-:-:S13]  /*0250*/  ISETP.NE.AND P1, PT, R2, RZ, PT ;  /* 0x000000ff0200720c */ /* 0x000fda0003f25270 */
[----:B------:R-:W-:Y:S05]  /*0260*/  @!P1 BRA `(.L_x_5) ;  /* 0xfffffffc00dc9947 */ /* 0x000fea000383ffff */
.L_x_4:
[----:B------:R-:W-:Y:S01]  /*0270*/  MOV R2, 0x60 ;  /* 0x0000006000027802 */ /* 0x000fe20000000f00 */
[----:B------:R-:W-:Y:S01]  /*0280*/  IMAD.MOV.U32 R10, RZ, RZ, 0x4 ;  /* 0x00000004ff0a7424 */ /* 0x000fe200078e00ff */
[----:B------:R-:W-:Y:S01]  /*0290*/  MOV R3, 0x58 ;  /* 0x0000005800037802 */ /* 0x000fe20000000f00 */
[----:B------:R-:W-:Y:S01]  /*02a0*/  IMAD.MOV.U32 R13, RZ, RZ, 0xff ;  /* 0x000000ffff0d7424 */ /* 0x000fe200078e00ff */
[C---:B------:R-:W-:Y:S02]  /*02b0*/  LEA R6, R11.reuse, R2, 0x18 ;  /* 0x000000020b067211 */ /* 0x040fe400078ec0ff */
[----:B------:R-:W-:-:S03]  /*02c0*/  LEA R7, R11, R3, 0x18 ;  /* 0x000000030b077211 */ /* 0x000fc600078ec0ff */
[----:B------:R-:W0:Y:S02]  /*02d0*/  LDS R2, [R6] ;  /* 0x0000000006027984 */ /* 0x000e240000000800 */
[----:B0-----:R-:W-:-:S04]  /*02e0*/  IMAD.U32 R2, R2, -0x80000000, RZ ;  /* 0x8000000002027824 */ /* 0x001fc800078e00ff */
[----:B------:R-:W0:Y:S02]  /*02f0*/  SYNCS.PHASECHK.TRANS64.TRYWAIT P1, [R7+URZ], R2 ;  /* 0x00000002070075a7 */ /* 0x000e2400080211ff */
[----:B0-----:R-:W-:Y:S05]  /*0300*/  @P1 BRA `(.L_x_6) ;  /* 0x0000000000081947 */ /* 0x001fea0003800000 */
[----:B------:R-:W0:Y:S02]  /*0310*/  SYNCS.PHASECHK.TRANS64.TRYWAIT P1, [R7+URZ], R2 ;  /* 0x00000002070075a7 */ /* 0x000e2400080211ff */
[----:B0-----:R-:W-:Y:S05]  /*0320*/  @!P1 BRA `(.L_x_7) ;  /* 0x00000200005c9947 */ /* 0x001fea0003800000 */
.L_x_6:
[C---:B------:R-:W-:Y:S01]  /*0330*/  PRMT R9, R5.reuse, 0x654, R7 ;  /* 0x0000065405097816 */ /* 0x040fe20000000007 */
[C---:B0-----:R-:W-:Y:S01]  /*0340*/  IMAD.SHL.U32 R3, R4.reuse, 0x20, RZ ;  /* 0x0000002004037824 */ /* 0x041fe200078e00ff */
[----:B------:R-:W-:Y:S01]  /*0350*/  PRMT R8, R5, 0x654, R0 ;  /* 0x0000065405087816 */ /* 0x000fe20000000000 */
[----:B------:R-:W-:Y:S01]  /*0360*/  IMAD.MOV.U32 R12, RZ, RZ, 0x1 ;  /* 0x00000001ff0c7424 */ /* 0x000fe200078e00ff */
[----:B------:R0:W-:Y:S01]  /*0370*/  SYNCS.ARRIVE.TRANS64.RED RZ, [R9+URZ], R10 ;  /* 0x0000000a09ff79a7 */ /* 0x0001e200080004ff */
[----:B------:R-:W-:Y:S01]  /*0380*/  VIADD R7, R4, 0x10 ;  /* 0x0000001004077836 */ /* 0x000fe20000000000 */
[----:B------:R1:W-:Y:S01]  /*0390*/  STS [R0], R3 ;  /* 0x0000000300007388 */ /* 0x0003e20000000800 */
[----:B------:R-:W-:-:S03]  /*03a0*/  SHF.L.U32 R2, R13, R4, RZ ;  /* 0x000000040d027219 */ /* 0x000fc600000006ff */
[----:B------:R-:W-:Y:S01]  /*03b0*/  SHF.L.U32 R7, R12, R7, RZ ;  /* 0x000000070c077219 */ /* 0x000fe200000006ff */
[----:B------:R1:W-:Y:S01]  /*03c0*/  STAS [R8.64], R4 ;  /* 0x0000000408007dbd */ /* 0x0003e2000c0008ff */
[----:B0-----:R-:W-:Y:S02]  /*03d0*/  MOV R10, 0x50 ;  /* 0x00000050000a7802 */ /* 0x001fe40000000f00 */
[----:B------:R-:W-:Y:S02]  /*03e0*/  LOP3.LUT R2, R7, R2, RZ, 0xfc, !PT ;  /* 0x0000000207027212 */ /* 0x000fe400078efcff */
[----:B------:R-:W-:-:S05]  /*03f0*/  LEA R7, R11, R10, 0x18 ;  /* 0x0000000a0b077211 */ /* 0x000fca00078ec0ff */
[----:B------:R1:W-:Y:S04]  /*0400*/  ATOMS.OR RZ, [R7], R2 ;  /* 0x0000000207ff738c */ /* 0x0003e80003000000 */
[----:B------:R1:W-:Y:S02]  /*0410*/  ATOMS.XOR RZ, [R6], R12 ;  /* 0x0000000c06ff738c */ /* 0x0003e40003800000 */
.L_x_3:
[----:B------:R-:W-:Y:S05]  /*0420*/  BSYNC B0 ;  /* 0x0000000000007941 */ /* 0x000fea0003800000 */
.L_x_2:
[----:B------:R-:W-:Y:S05]  /*0430*/  @P0 BRA `(.L_x_8) ;  /* 0x0000000000880947 */ /* 0x000fea0003800000 */
[----:B------:R-:W-:Y:S05]  /*0440*/  WARPSYNC.ALL ;  /* 0x0000000000007948 */ /* 0x000fea0003800000 */
[----:B------:R-:W-:Y:S01]  /*0450*/  NOP ;  /* 0x0000000000007918 */ /* 0x000fe20000000000 */
[----:B------:R-:W-:-:S13]  /*0460*/  ELECT P0, URZ, PT ;  /* 0x0000000000ff782f */ /* 0x000fda0003800000 */
[----:B------:R-:W-:Y:S05]  /*0470*/  @!P0 BRA `(.L_x_8) ;  /* 0x0000000000788947 */ /* 0x000fea0003800000 */
[----:B-1----:R-:W-:Y:S02]  /*0480*/  MOV R2, 0x60 ;  /* 0x0000006000027802 */ /* 0x002fe40000000f00 */
[----:B------:R-:W-:Y:S02]  /*0490*/  MOV R4, 0x58 ;  /* 0x0000005800047802 */ /* 0x000fe40000000f00 */
        /* <DEDUP_REMOVED lines=8> */
.L_x_9:
[----:B------:R-:W1:Y:S01]  /*0520*/  LDS R2, [R0] ;  /* 0x0000000000027984 */ /* 0x000e620000000800 */
[----:B------:R-:W-:Y:S01]  /*0530*/  IMAD.MOV.U32 R7, RZ, RZ, 0xff ;  /* 0x000000ffff077424 */ /* 0x000fe200078e00ff */
[----:B------:R-:W-:Y:S01]  /*0540*/  PRMT R5, R5, 0x654, R9 ;  /* 0x0000065405057816 */ /* 0x000fe20000000009 */
[----:B------:R-:W-:Y:S02]  /*0550*/  IMAD.MOV.U32 R13, RZ, RZ, 0x1 ;  /* 0x00000001ff0d7424 */ /* 0x000fe400078e00ff */
[C---:B01----:R-:W-:Y:S02]  /*0560*/  IMAD.SHL.U32 R3, R2.reuse, 0x20, RZ ;  /* 0x0000002002037824 */ /* 0x043fe400078e00ff */
[----:B------:R-:W-:Y:S01]  /*0570*/  VIADD R4, R2, 0x10 ;  /* 0x0000001002047836 */ /* 0x000fe20000000000 */
[----:B------:R-:W-:Y:S02]  /*0580*/  SHF.L.U32 R2, R7, R2, RZ ;  /* 0x0000000207027219 */ /* 0x000fe400000006ff */
[----:B------:R0:W-:Y:S02]  /*0590*/  STS [R0], R3 ;  /* 0x0000000300007388 */ /* 0x0001e40000000800 */
[----:B------:R-:W-:-:S02]  /*05a0*/  SHF.L.U32 R7, R13, R4, RZ ;  /* 0x000000040d077219 */ /* 0x000fc400000006ff */
[----:B------:R-:W-:Y:S02]  /*05b0*/  MOV R4, 0x50 ;  /* 0x0000005000047802 */ /* 0x000fe40000000f00 */
[----:B------:R-:W-:Y:S02]  /*05c0*/  LOP3.LUT R2, R7, R2, RZ, 0xfc, !PT ;  /* 0x0000000207027212 */ /* 0x000fe400078efcff */
[----:B------:R-:W-:-:S05]  /*05d0*/  LEA R11, R11, R4, 0x18 ;  /* 0x000000040b0b7211 */ /* 0x000fca00078ec0ff */
[----:B------:R0:W-:Y:S01]  /*05e0*/  ATOMS.OR RZ, [R11], R2 ;  /* 0x000000020bff738c */ /* 0x0001e20003000000 */
[----:B------:R0:W-:Y:S03]  /*05f0*/  SYNCS.ARRIVE.TRANS64.RED.A1T0 RZ, [R5+URZ], RZ ;  /* 0x000000ff05ff79a7 */ /* 0x0001e600081004ff */
[----:B------:R0:W-:Y:S01]  /*0600*/  ATOMS.XOR RZ, [R6], R13 ;  /* 0x0000000d06ff738c */ /* 0x0001e20003800000 */
[----:B------:R-:W-:Y:S05]  /*0610*/  BRA `(.L_x_8) ;  /* 0x0000000000107947 */ /* 0x000fea0003800000 */
.L_x_1:
[----:B------:R-:W-:Y:S01]  /*0620*/  IMAD.MOV.U32 R3, RZ, RZ, -0x1 ;  /* 0xffffffffff037424 */ /* 0x000fe200078e00ff */
[----:B------:R-:W-:-:S04]  /*0630*/  MOV R2, 0x660 ;  /* 0x0000066000027802 */ /* 0x000fc80000000f00 */
[----:B------:R0:W-:Y:S03]  /*0640*/  STS [R0], R3 ;  /* 0x0000000300007388 */ /* 0x0001e60000000800 */
[----:B0-----:R-:W-:Y:S05]  /*0650*/  CALL.REL.NOINC `($__internal_1_$__cuda_sm10x_tcgen05_guardrail_trap_phase_invalid_during_alloc) ;  /* 0x000001fc00e47944 */ /* 0x001fea0003c00000 */
.L_x_8:
[----:B------:R-:W-:Y:S05]  /*0660*/  WARPSYNC.ALL ;  /* 0x0000000000007948 */ /* 0x000fea0003800000 */
[----:B------:R-:W-:Y:S01]  /*0670*/  NOP ;  /* 0x0000000000007918 */ /* 0x000fe20000000000 */
.L_x_0:
[----:B------:R-:W2:Y:S08]  /*0680*/  LDC.64 R30, c[0x0][0x398] ;  /* 0x0000e600ff1e7b82 */ /* 0x000eb00000000a00 */
[----:B------:R-:W3:Y:S02]  /*0690*/  S2UR UR5, SR_CgaSize ;  /* 0x00000000000579c3 */ /* 0x000ee40000008a00 */
[----:B---3--:R-:W-:-:S12]  /*06a0*/  UIMAD UR5, UR5, -0xa0, URZ ;  /* 0xffffff60050578a4 */ /* 0x008fd8000f8e02ff */
[----:B------:R-:W3:Y:S01]  /*06b0*/  LDCU UR5, c[0x0][UR5+0x2b0] ;  /* 0x00005600050577ac */ /* 0x000ee20008000800 */
[----:B------:R-:W4:Y:S01]  /*06c0*/  S2R R62, SR_TID.X ;  /* 0x00000000003e7919 */ /* 0x000f220000002100 */
[----:B------:R-:W-:Y:S01]  /*06d0*/  UMOV UR6, 0x400 ;  /* 0x0000040000067882 */ /* 0x000fe20000000000 */
[----:B------:R-:W5:Y:S01]  /*06e0*/  LDCU.128 UR12, c[0x0][0x380] ;  /* 0x00007000ff0c77ac */ /* 0x000f620008000c00 */
[----:B------:R-:W0:Y:S08]  /*06f0*/  S2UR UR4, SR_CTAID.X ;  /* 0x00000000000479c3 */ /* 0x000e300000002500 */
[----:B------:R-:W1:Y:S02]  /*0700*/  S2UR UR11, SR_CgaCtaId ;  /* 0x00000000000b79c3 */ /* 0x000e640000008800 */
[----:B012---:R-:W-:-:S06]  /*0710*/  VIADD R0, R31, 0x7f ;  /* 0x0000007f1f007836 */ /* 0x007fcc0000000000 */
[----:B------:R-:W0:Y:S01]  /*0720*/  LDC R92, c[0x0][0x3a0] ;  /* 0x0000e800ff5c7b82 */ /* 0x000e220000000800 */
[----:B------:R-:W-:Y:S02]  /*0730*/  SHF.R.S32.HI R3, RZ, 0x1f, R0 ;  /* 0x0000001fff037819 */ /* 0x000fe40000011400 */
[----:B------:R-:W-:Y:S02]  /*0740*/  I2FP.F32.U32 R4, UR4 ;  /* 0x0000000400047c45 */ /* 0x000fe40008201000 */
[----:B------:R-:W-:Y:S02]  /*0750*/  LEA.HI R3, R3, R0, RZ, 0x7 ;  /* 0x0000000003037211 */ /* 0x000fe400078f38ff */
[----:B----4-:R-:W-:Y:S01]  /*0760*/  SHF.R.U32.HI R13, RZ, 0x5, R62 ;  /* 0x00000005ff0d7819 */ /* 0x010fe2000001163e */
[----:B---3--:R-:W-:Y:S01]  /*0770*/  FMUL R4, R4, UR5 ;  /* 0x0000000504047c20 */ /* 0x008fe20008400000 */
[----:B------:R-:W-:Y:S01]  /*0780*/  SHF.R.S32.HI R3, RZ, 0x7, R3 ;  /* 0x00000007ff037819 */ /* 0x000fe20000011403 */
[----:B------:R-:W-:-:S02]  /*0790*/  ULOP3.LUT UR5, UR11, 0x1, URZ, 0xc0, !UPT ;  /* 0x000000010b057892 */ /* 0x000fc4000f8ec0ff */
[----:B------:R1:W-:Y:S01]  /*07a0*/  F2I.U32.TRUNC.NTZ R8, R4 ;  /* 0x0000000400087305 */ /* 0x0003e2000020f000 */
[----:B------:R-:W-:Y:S01]  /*07b0*/  ULEA UR6, UR11, UR6, 0x18 ;  /* 0x000000060b067291 */ /* 0x000fe2000f8ec0ff */
[----:B------:R-:W-:Y:S01]  /*07c0*/  IMAD.SHL.U32 R5, R3, 0x8, RZ ;  /* 0x0000000803057824 */ /* 0x000fe200078e00ff */
[----:B------:R-:W-:-:S04]  /*07d0*/  USHF.L.U32 UR4, UR5, 0x6, URZ ;  /* 0x0000000605047899 */ /* 0x000fc800080006ff */
[----:B------:R-:W-:Y:S01]  /*07e0*/  IABS R7, R5 ;  /* 0x0000000500077213 */ /* 0x000fe20000000000 */
[C---:B0-----:R-:W-:Y:S01]  /*07f0*/  VIADD R90, R92.reuse, 0xffffffd1 ;  /* 0xffffffd15c5a7836 */ /* 0x041fe20000000000 */
[----:B-1----:R-:W-:Y:S01]  /*0800*/  IABS R4, R31 ;  /* 0x0000001f00047213 */ /* 0x002fe20000000000 */
[----:B------:R-:W-:Y:S01]  /*0810*/  VIADD R91, R92, 0xffffffd2 ;  /* 0xffffffd25c5b7836 */ /* 0x000fe20000000000 */
[----:B------:R-:W0:Y:S08]  /*0820*/  I2F.RP R0, R7 ;  /* 0x0000000700007306 */ /* 0x000e300000209400 */
[----:B0-----:R-:W0:Y:S02]  /*0830*/  MUFU.RCP R0, R0 ;  /* 0x0000000000007308 */ /* 0x001e240000001000 */
[----:B0-----:R-:W-:Y:S01]  /*0840*/  VIADD R2, R0, 0xffffffe ;  /* 0x0ffffffe00027836 */ /* 0x001fe20000000000 */
[----:B------:R-:W-:-:S05]  /*0850*/  IABS R0, R8 ;  /* 0x0000000800007213 */ /* 0x000fca0000000000 */
[----:B------:R0:W1:Y:S02]  /*0860*/  F2I.FTZ.U32.TRUNC.NTZ R3, R2 ;  /* 0x0000000200037305 */ /* 0x000064000021f000 */
[----:B0-----:R-:W-:Y:S02]  /*0870*/  IMAD.MOV.U32 R2, RZ, RZ, RZ ;  /* 0x000000ffff027224 */ /* 0x001fe400078e00ff */
[----:B-1----:R-:W-:-:S04]  /*0880*/  IMAD.MOV R6, RZ, RZ, -R3 ;  /* 0x000000ffff067224 */ /* 0x002fc800078e0a03 */
[----:B------:R-:W-:Y:S01]  /*0890*/  IMAD R9, R6, R7, RZ ;  /* 0x0000000706097224 */ /* 0x000fe200078e02ff */
[----:B------:R-:W-:-:S03]  /*08a0*/  IABS R6, R5 ;  /* 0x0000000500067213 */ /* 0x000fc60000000000 */
[----:B------:R-:W-:-:S04]  /*08b0*/  IMAD.HI.U32 R3, R3, R9, R2 ;  /* 0x0000000903037227 */ /* 0x000fc800078e0002 */
[----:B------:R-:W-:Y:S02]  /*08c0*/  IMAD.MOV R2, RZ, RZ, -R6 ;  /* 0x000000ffff027224 */ /* 0x000fe400078e0a06 */
[----:B------:R-:W-:-:S04]  /*08d0*/  IMAD.HI.U32 R3, R3, R0, RZ ;  /* 0x0000000003037227 */ /* 0x000fc800078e00ff */
[----:B------:R-:W-:Y:S01]  /*08e0*/  IMAD R0, R3, R2, R0 ;  /* 0x0000000203007224 */ /* 0x000fe200078e0200 */
[----:B------:R-:W-:Y:S04]  /*08f0*/  BAR.SYNC.DEFER_BLOCKING 0x0 ;  /* 0x0000000000007b1d */ /* 0x000fe80000010000 */
[----:B------:R-:W-:-:S13]  /*0900*/  ISETP.GT.U32.AND P1, PT, R7, R0, PT ;  /* 0x000000000700720c */ /* 0x000fda0003f24070 */
[----:B------:R-:W-:Y:S02]  /*0910*/  @!P1 IMAD.IADD R0, R0, 0x1, -R7 ;  /* 0x0000000100009824 */ /* 0x000fe400078e0a07 */
[----:B------:R-:W-:Y:S01]  /*0920*/  @!P1 VIADD R3, R3, 0x1 ;  /* 0x0000000103039836 */ /* 0x000fe20000000000 */
[----:B------:R-:W-:Y:S02]  /*0930*/  ISETP.NE.AND P1, PT, R5, RZ, PT ;  /* 0x000000ff0500720c */ /* 0x000fe40003f25270 */
[----:B------:R-:W-:Y:S02]  /*0940*/  ISETP.GE.U32.AND P0, PT, R0, R7, PT ;  /* 0x000000070000720c */ /* 0x000fe40003f06070 */
[----:B------:R-:W-:-:S04]  /*0950*/  LOP3.LUT R0, R8, R5, RZ, 0x3c, !PT ;  /* 0x0000000508007212 */ /* 0x000fc800078e3cff */
[----:B------:R-:W-:Y:S01]  /*0960*/  ISETP.GE.AND P2, PT, R0, RZ, PT ;  /* 0x000000ff0000720c */ /* 0x000fe20003f46270 */
[----:B------:R-:W-:-:S06]  /*0970*/  VIADD R0, R30, 0x1ff ;  /* 0x000001ff1e007836 */ /* 0x000fcc0000000000 */
[----:B------:R-:W-:-:S04]  /*0980*/  @P0 VIADD R3, R3, 0x1 ;  /* 0x0000000103030836 */ /* 0x000fc80000000000 */
[----:B------:R-:W-:Y:S01]  /*0990*/  IMAD.MOV.U32 R2, RZ, RZ, R3 ;  /* 0x000000ffff027224 */ /* 0x000fe200078e0003 */
[----:B------:R-:W-:-:S03]  /*09a0*/  SHF.R.S32.HI R3, RZ, 0x1f, R0 ;  /* 0x0000001fff037819 */ /* 0x000fc60000011400 */
[----:B------:R-:W-:Y:S01]  /*09b0*/  @!P2 IMAD.MOV R2, RZ, RZ, -R2 ;  /* 0x000000ffff02a224 */ /* 0x000fe200078e0a02 */
[----:B------:R-:W-:Y:S02]  /*09c0*/  @!P1 LOP3.LUT R2, RZ, R5, RZ, 0x33, !PT ;  /* 0x00000005ff029212 */ /* 0x000fe400078e33ff */
[----:B------:R-:W-:-:S03]  /*09d0*/  LEA.HI R3, R3, R0, RZ, 0x9 ;  /* 0x0000000003037211 */ /* 0x000fc600078f48ff */
[----:B------:R-:W-:Y:S02]  /*09e0*/  IMAD.SHL.U32 R12, R2, 0x8, RZ ;  /* 0x00000008020c7824 */ /* 0x000fe400078e00ff */
[----:B------:R-:W-:-:S03]  /*09f0*/  IMAD.MOV R2, RZ, RZ, -R2 ;  /* 0x000000ffff027224 */ /* 0x000fc600078e0a02 */
[----:B------:R-:W-:Y:S01]  /*0a00*/  LEA.HI.SX32 R3, R3, -R12, 0x17 ;  /* 0x8000000c03037211 */ /* 0x000fe200078fbaff */
[----:B------:R-:W-:Y:S02]  /*0a10*/  IMAD R14, R5, R2, R8 ;  /* 0x00000002050e7224 */ /* 0x000fe400078e0208 */
[----:B------:R-:W0:Y:S01]  /*0a20*/  I2F.RP R5, R4 ;  /* 0x0000000400057306 */ /* 0x000e220000209400 */
[----:B------:R-:W-:Y:S02]  /*0a30*/  VIMNMX R15, PT, PT, R3, 0x8, PT ;  /* 0x00000008030f7848 */ /* 0x000fe40003fe0100 */
[----:B------:R-:W-:Y:S02]  /*0a40*/  IABS R3, R30 ;  /* 0x0000001e00037213 */ /* 0x000fe40000000000 */
[-C--:B------:R-:W-:Y:S02]  /*0a50*/  IABS R11, R15.reuse ;  /* 0x0000000f000b7213 */ /* 0x080fe40000000000 */
[----:B------:R-:W-:Y:S01]  /*0a60*/  IABS R8, R15 ;  /* 0x0000000f00087213 */ /* 0x000fe20000000000 */
[----:B------:R-:W-:Y:S08]  /*0a70*/  I2F.RP R2, R3 ;  /* 0x0000000300027306 */ /* 0x000ff00000209400 */
[----:B------:R-:W1:Y:S08]  /*0a80*/  I2F.RP R0, R11 ;  /* 0x0000000b00007306 */ /* 0x000e700000209400 */
[----:B0-----:R-:W-:Y:S08]  /*0a90*/  MUFU.RCP R5, R5 ;  /* 0x0000000500057308 */ /* 0x001ff00000001000 */
[----:B-1----:R-:W0:Y:S08]  /*0aa0*/  MUFU.RCP R0, R0 ;  /* 0x0000000000007308 */ /* 0x002e300000001000 */
[----:B------:R-:W-:Y:S01]  /*0ab0*/  MUFU.RCP R2, R2 ;  /* 0x0000000200027308 */ /* 0x000fe20000001000 */
[----:B0-----:R-:W-:Y:S01]  /*0ac0*/  VIADD R6, R0, 0xffffffe ;  /* 0x0ffffffe00067836 */ /* 0x001fe20000000000 */
[----:B------:R-:W-:-:S06]  /*0ad0*/  IABS R0, R14 ;  /* 0x0000000e00007213 */ /* 0x000fcc0000000000 */
[----:B------:R0:W1:Y:S02]  /*0ae0*/  F2I.FTZ.U32.TRUNC.NTZ R7, R6 ;  /* 0x0000000600077305 */ /* 0x000064000021f000 */
[----:B0-----:R-:W-:Y:S02]  /*0af0*/  IMAD.MOV.U32 R6, RZ, RZ, RZ ;  /* 0x000000ffff067224 */ /* 0x001fe400078e00ff */
[----:B-1----:R-:W-:-:S04]  /*0b00*/  IMAD.MOV R10, RZ, RZ, -R7 ;  /* 0x000000ffff0a7224 */ /* 0x002fc800078e0a07 */
[----:B------:R-:W-:-:S04]  /*0b10*/  IMAD R9, R10, R11, RZ ;  /* 0x0000000b0a097224 */ /* 0x000fc800078e02ff */
[----:B------:R-:W-:-:S04]  /*0b20*/  IMAD.HI.U32 R6, R7, R9, R6 ;  /* 0x0000000907067227 */ /* 0x000fc800078e0006 */
[----:B------:R-:W-:Y:S02]  /*0b30*/  IMAD.MOV.U32 R7, RZ, RZ, R0 ;  /* 0x000000ffff077224 */ /* 0x000fe400078e0000 */
[----:B------:R-:W-:Y:S02]  /*0b40*/  IMAD.MOV R0, RZ, RZ, -R8 ;  /* 0x000000ffff007224 */ /* 0x000fe400078e0a08 */
[----:B------:R-:W-:-:S04]  /*0b50*/  IMAD.HI.U32 R6, R6, R7, RZ ;  /* 0x0000000706067227 */ /* 0x000fc800078e00ff */
[----:B------:R-:W-:Y:S02]  /*0b60*/  IMAD R0, R6, R0, R7 ;  /* 0x0000000006007224 */ /* 0x000fe400078e0207 */
[----:B------:R-:W-:Y:S02]  /*0b70*/  VIADD R8, R5, 0xffffffe ;  /* 0x0ffffffe05087836 */ /* 0x000fe40000000000 */
[----:B------:R-:W-:Y:S01]  /*0b80*/  VIADD R7, R2, 0xffffffe ;  /* 0x0ffffffe02077836 */ /* 0x000fe20000000000 */
[----:B------:R-:W-:Y:S01]  /*0b90*/  ISETP.GT.U32.AND P1, PT, R11, R0, PT ;  /* 0x000000000b00720c */ /* 0x000fe20003f24070 */
[----:B------:R0:W1:Y:S01]  /*0ba0*/  F2I.FTZ.U32.TRUNC.NTZ R9, R8 ;  /* 0x0000000800097305 */ /* 0x000062000021f000 */
[----:B------:R-:W-:-:S05]  /*0bb0*/  IMAD.SHL.U32 R5, R13, 0x200000, RZ ;  /* 0x002000000d057824 */ /* 0x000fca00078e00ff */
[----:B------:R-:W-:Y:S02]  /*0bc0*/  LOP3.LUT R5, R5, 0x600000, RZ, 0xc0, !PT ;  /* 0x0060000005057812 */ /* 0x000fe400078ec0ff */
[----:B------:R-:W2:Y:S01]  /*0bd0*/  F2I.FTZ.U32.TRUNC.NTZ R7, R7 ;  /* 0x0000000700077305 */ /* 0x000ea2000021f000 */
[----:B0-----:R-:W-:Y:S01]  /*0be0*/  IMAD.MOV.U32 R8, RZ, RZ, RZ ;  /* 0x000000ffff087224 */ /* 0x001fe200078e00ff */
[----:B------:R-:W-:Y:S02]  /*0bf0*/  R2UR UR7, R5 ;  /* 0x00000000050772ca */ /* 0x000fe400000e0000 */
[----:B------:R-:W-:Y:S01]  /*0c00*/  @!P1 IMAD.IADD R0, R0, 0x1, -R11 ;  /* 0x0000000100009824 */ /* 0x000fe200078e0a0b */
[----:B------:R-:W-:Y:S01]  /*0c10*/  SHF.R.U32.HI R5, RZ, 0x6, R62 ;  /* 0x00000006ff057819 */ /* 0x000fe2000001163e */
[----:B------:R-:W-:Y:S01]  /*0c20*/  @!P1 VIADD R6, R6, 0x1 ;  /* 0x0000000106069836 */ /* 0x000fe20000000000 */
[----:B------:R-:W-:Y:S01]  /*0c30*/  ISETP.NE.AND P1, PT, R15, RZ, PT ;  /* 0x000000ff0f00720c */ /* 0x000fe20003f25270 */
[----:B-1----:R-:W-:Y:S01]  /*0c40*/  IMAD.MOV R13, RZ, RZ, -R9 ;  /* 0x000000ffff0d7224 */ /* 0x002fe200078e0a09 */
[----:B------:R-:W-:-:S02]  /*0c50*/  ISETP.GE.U32.AND P0, PT, R0, R11, PT ;  /* 0x0000000b0000720c */ /* 0x000fc40003f06070 */
[----:B------:R-:W-:Y:S01]  /*0c60*/  LOP3.LUT R0, R14, R15, RZ, 0x3c, !PT ;  /* 0x0000000f0e007212 */ /* 0x000fe200078e3cff */
[----:B------:R-:W-:Y:S01]  /*0c70*/  IMAD R13, R13, R4, RZ ;  /* 0x000000040d0d7224 */ /* 0x000fe200078e02ff */
[----:B------:R-:W-:Y:S02]  /*0c80*/  SGXT.U32 R5, R5, 0x1 ;  /* 0x000000010505781a */ /* 0x000fe40000000000 */
[----:B------:R-:W-:Y:S01]  /*0c90*/  ISETP.GE.AND P2, PT, R0, RZ, PT ;  /* 0x000000ff0000720c */ /* 0x000fe20003f46270 */
[----:B--2---:R-:W-:Y:S01]  /*0ca0*/  IMAD.MOV R2, RZ, RZ, -R7 ;  /* 0x000000ffff027224 */ /* 0x004fe200078e0a07 */
[----:B------:R-:W-:-:S03]  /*0cb0*/  LOP3.LUT R62, R62, 0x7f, RZ, 0xc0, !PT ;  /* 0x0000007f3e3e7812 */ /* 0x000fc600078ec0ff */
[----:B------:R-:W-:Y:S02]  /*0cc0*/  IMAD R11, R2, R3, RZ ;  /* 0x00000003020b7224 */ /* 0x000fe400078e02ff */
[----:B------:R-:W-:Y:S02]  /*0cd0*/  @P0 VIADD R6, R6, 0x1 ;  /* 0x0000000106060836 */ /* 0x000fe40000000000 */
[----:B------:R-:W-:-:S04]  /*0ce0*/  IMAD.HI.U32 R2, R9, R13, R8 ;  /* 0x0000000d09027227 */ /* 0x000fc800078e0008 */
[----:B------:R-:W-:Y:S01]  /*0cf0*/  @!P2 IMAD.MOV R6, RZ, RZ, -R6 ;  /* 0x000000ffff06a224 */ /* 0x000fe200078e0a06 */
[----:B------:R-:W-:-:S05]  /*0d00*/  @!P1 LOP3.LUT R6, RZ, R15, RZ, 0x33, !PT ;  /* 0x0000000fff069212 */ /* 0x000fca00078e33ff */
[----:B------:R-:W-:Y:S02]  /*0d10*/  IMAD.SHL.U32 R0, R6, 0x80, RZ ;  /* 0x0000008006007824 */ /* 0x000fe400078e00ff */
[----:B------:R-:W-:Y:S02]  /*0d20*/  IMAD.MOV R10, RZ, RZ, -R6 ;  /* 0x000000ffff0a7224 */ /* 0x000fe400078e0a06 */
[----:B------:R-:W-:Y:S01]  /*0d30*/  IMAD.MOV.U32 R6, RZ, RZ, RZ ;  /* 0x000000ffff067224 */ /* 0x000fe200078e00ff */
[----:B------:R-:W-:Y:S01]  /*0d40*/  LOP3.LUT R8, R0, UR4, R5, 0xfe, !PT ;  /* 0x0000000400087c12 */ /* 0x000fe2000f8efe05 */
[----:B------:R-:W0:Y:S02]  /*0d50*/  LDCU UR4, c[0x0][0x3a4] ;  /* 0x00007480ff0477ac */ /* 0x000e240008000800 */
[----:B------:R-:W-:Y:S01]  /*0d60*/  IMAD.HI.U32 R5, R7, R11, R6 ;  /* 0x0000000b07057227 */ /* 0x000fe200078e0006 */
[C---:B------:R-:W-:Y:S02]  /*0d70*/  LOP3.LUT R16, R8.reuse, 0x4, RZ, 0xfc, !PT ;  /* 0x0000000408107812 */ /* 0x040fe400078efcff */
[C---:B------:R-:W-:Y:S01]  /*0d80*/  LOP3.LUT R45, R8.reuse, 0x6, RZ, 0xfc, !PT ;  /* 0x00000006082d7812 */ /* 0x040fe200078efcff */
[----:B------:R-:W-:Y:S01]  /*0d90*/  IMAD R6, R15, R10, R14 ;  /* 0x0000000a0f067224 */ /* 0x000fe200078e020e */
[----:B------:R-:W-:-:S02]  /*0da0*/  LOP3.LUT R14, R8, 0x2, RZ, 0xfc, !PT ;  /* 0x00000002080e7812 */ /* 0x000fc400078efcff */
[----:B------:R-:W-:Y:S01]  /*0db0*/  IABS R15, R16 ;  /* 0x00000010000f7213 */ /* 0x000fe20000000000 */
[----:B------:R-:W-:Y:S01]  /*0dc0*/  IMAD.IADD R6, R12, 0x1, R6 ;  /* 0x000000010c067824 */ /* 0x000fe200078e0206 */
[----:B------:R-:W-:Y:S02]  /*0dd0*/  IABS R13, R14 ;  /* 0x0000000e000d7213 */ /* 0x000fe40000000000 */
[----:B------:R-:W-:Y:S01]  /*0de0*/  IABS R93, R45 ;  /* 0x0000002d005d7213 */ /* 0x000fe20000000000 */
[----:B------:R-:W-:Y:S01]  /*0df0*/  IMAD.HI.U32 R10, R2, R15, RZ ;  /* 0x0000000f020a7227 */ /* 0x000fe200078e00ff */
[----:B------:R-:W-:Y:S02]  /*0e00*/  IABS R29, R8 ;  /* 0x00000008001d7213 */ /* 0x000fe40000000000 */
[----:B------:R-:W-:Y:S01]  /*0e10*/  LOP3.LUT R46, R8, 0xa, RZ, 0xfc, !PT ;  /* 0x0000000a082e7812 */ /* 0x000fe200078efcff */
[----:B------:R-:W-:Y:S01]  /*0e20*/  IMAD.HI.U32 R9, R2, R13, RZ ;  /* 0x0000000d02097227 */ /* 0x000fe200078e00ff */
[----:B------:R-:W-:-:S02]  /*0e30*/  LOP3.LUT R43, R8, 0xc, RZ, 0xfc, !PT ;  /* 0x0000000c082b7812 */ /* 0x000fc400078efcff */
[----:B------:R-:W-:Y:S01]  /*0e40*/  LOP3.LUT R51, R8, 0x8, RZ, 0xfc, !PT ;  /* 0x0000000808337812 */ /* 0x000fe200078efcff */
[----:B------:R-:W-:Y:S01]  /*0e50*/  IMAD.MOV R9, RZ, RZ, -R9 ;  /* 0x000000ffff097224 */ /* 0x000fe200078e0a09 */
[----:B------:R-:W-:Y:S01]  /*0e60*/  IABS R17, R43 ;  /* 0x0000002b00117213 */ /* 0x000fe20000000000 */
[----:B------:R-:W-:Y:S01]  /*0e70*/  IMAD.MOV R10, RZ, RZ, -R10 ;  /* 0x000000ffff0a7224 */ /* 0x000fe200078e0a0a */
[----:B------:R-:W-:Y:S01]  /*0e80*/  IABS R61, R51 ;  /* 0x00000033003d7213 */ /* 0x000fe20000000000 */
[----:B------:R-:W-:Y:S01]  /*0e90*/  IMAD.HI.U32 R11, R2, R93, RZ ;  /* 0x0000005d020b7227 */ /* 0x000fe200078e00ff */
[----:B------:R-:W-:Y:S02]  /*0ea0*/  LOP3.LUT R50, R8, 0x12, RZ, 0xfc, !PT ;  /* 0x0000001208327812 */ /* 0x000fe400078efcff */
[----:B------:R-:W-:Y:S01]  /*0eb0*/  ISETP.GE.AND P2, PT, R14, RZ, PT ;  /* 0x000000ff0e00720c */ /* 0x000fe20003f46270 */
[C---:B------:R-:W-:Y:S01]  /*0ec0*/  IMAD R13, R4.reuse, R9, R13 ;  /* 0x00000009040d7224 */ /* 0x040fe200078e020d */
[----:B------:R-:W-:Y:S01]  /*0ed0*/  IABS R55, R50 ;  /* 0x0000003200377213 */ /* 0x000fe20000000000 */
[----:B------:R-:W-:Y:S01]  /*0ee0*/  IMAD R9, R4, R10, R15 ;  /* 0x0000000a04097224 */ /* 0x000fe200078e020f */
[----:B------:R-:W-:Y:S01]  /*0ef0*/  IABS R15, R46 ;  /* 0x0000002e000f7213 */ /* 0x000fe20000000000 */
[----:B------:R-:W-:Y:S01]  /*0f00*/  IMAD.HI.U32 R7, R2, R29, RZ ;  /* 0x0000001d02077227 */ /* 0x000fe200078e00ff */
[----:B------:R-:W-:-:S02]  /*0f10*/  ISETP.GT.U32.AND P1, PT, R4, R13, PT ;  /* 0x0000000d0400720c */ /* 0x000fc40003f24070 */
[C---:B------:R-:W-:Y:S01]  /*0f20*/  LOP3.LUT R41, R8.reuse, 0xe, RZ, 0xfc, !PT ;  /* 0x0000000e08297812 */ /* 0x040fe200078efcff */
[----:B------:R-:W-:Y:S01]  /*0f30*/  IMAD.MOV R11, RZ, RZ, -R11 ;  /* 0x000000ffff0b7224 */ /* 0x000fe200078e0a0b */
[----:B------:R-:W-:Y:S01]  /*0f40*/  LOP3.LUT R28, R8, 0x10, RZ, 0xfc, !PT ;  /* 0x00000010081c7812 */ /* 0x000fe200078efcff */
[----:B------:R-:W-:Y:S01]  /*0f50*/  IMAD.MOV R7, RZ, RZ, -R7 ;  /* 0x000000ffff077224 */ /* 0x000fe200078e0a07 */
[----:B------:R-:W-:Y:S01]  /*0f60*/  IABS R57, R41 ;  /* 0x0000002900397213 */ /* 0x000fe20000000000 */
[----:B------:R-:W-:Y:S01]  /*0f70*/  IMAD R93, R4, R11, R93 ;  /* 0x0000000b045d7224 */ /* 0x000fe200078e025d */
[----:B------:R-:W-:Y:S01]  /*0f80*/  IABS R19, R28 ;  /* 0x0000001c00137213 */ /* 0x000fe20000000000 */
[----:B------:R-:W-:Y:S01]  /*0f90*/  IMAD.HI.U32 R10, R2, R15, RZ ;  /* 0x0000000f020a7227 */ /* 0x000fe200078e00ff */
[C---:B------:R-:W-:Y:S02]  /*0fa0*/  LOP3.LUT R47, R8.reuse, 0x14, RZ, 0xfc, !PT ;  /* 0x00000014082f7812 */ /* 0x040fe400078efcff */
[----:B------:R-:W-:Y:S01]  /*0fb0*/  LOP3.LUT R44, R8, 0x16, RZ, 0xfc, !PT ;  /* 0x00000016082c7812 */ /* 0x000fe200078efcff */
[----:B------:R-:W-:Y:S01]  /*0fc0*/  IMAD.HI.U32 R11, R2, R17, RZ ;  /* 0x00000011020b7227 */ /* 0x000fe200078e00ff */
[----:B------:R-:W-:-:S02]  /*0fd0*/  LOP3.LUT R18, R8, 0x1c, RZ, 0xfc, !PT ;  /* 0x0000001c08127812 */ /* 0x000fc400078efcff */
[----:B------:R-:W-:Y:S01]  /*0fe0*/  IABS R53, R44 ;  /* 0x0000002c00357213 */ /* 0x000fe20000000000 */
[----:B------:R-:W-:Y:S01]  /*0ff0*/  IMAD R29, R4, R7, R29 ;  /* 0x00000007041d7224 */ /* 0x000fe200078e021d */
[----:B------:R-:W-:Y:S01]  /*1000*/  LOP3.LUT R21, R8, 0x1e, RZ, 0xfc, !PT ;  /* 0x0000001e08157812 */ /* 0x000fe200078efcff */
[----:B------:R-:W-:Y:S01]  /*1010*/  IMAD.HI.U32 R7, R2, R61, RZ ;  /* 0x0000003d02077227 */ /* 0x000fe200078e00ff */
[----:B------:R-:W-:Y:S02]  /*1020*/  LOP3.LUT R22, R8, 0x20, RZ, 0xfc, !PT ;  /* 0x0000002008167812 */ /* 0x000fe400078efcff */
[----:B------:R-:W-:Y:S01]  /*1030*/  ISETP.GT.U32.AND P0, PT, R4, R29, PT ;  /* 0x0000001d0400720c */ /* 0x000fe20003f04070 */
[----:B------:R-:W-:Y:S01]  /*1040*/  IMAD.MOV R10, RZ, RZ, -R10 ;  /* 0x000000ffff0a7224 */ /* 0x000fe200078e0a0a */
[----:B------:R-:W-:Y:S01]  /*1050*/  IABS R23, R22 ;  /* 0x0000001600177213 */ /* 0x000fe20000000000 */
[----:B------:R-:W-:Y:S01]  /*1060*/  IMAD.MOV R11, RZ, RZ, -R11 ;  /* 0x000000ffff0b7224 */ /* 0x000fe200078e0a0b */
[C---:B------:R-:W-:Y:S01]  /*1070*/  LOP3.LUT R26, R8.reuse, 0x22, RZ, 0xfc, !PT ;  /* 0x00000022081a7812 */ /* 0x040fe200078efcff */
[----:B------:R-:W-:Y:S01]  /*1080*/  IMAD.MOV R14, RZ, RZ, -R7 ;  /* 0x000000ffff0e7224 */ /* 0x000fe200078e0a07 */
[----:B------:R-:W-:Y:S01]  /*1090*/  LOP3.LUT R39, R8, 0x24, RZ, 0xfc, !PT ;  /* 0x0000002408277812 */ /* 0x000fe200078efcff */
[C---:B------:R-:W-:Y:S01]  /*10a0*/  IMAD R60, R4.reuse, R10, R15 ;  /* 0x0000000a043c7224 */ /* 0x040fe200078e020f */
[----:B------:R-:W-:Y:S01]  /*10b0*/  IABS R15, R47 ;  /* 0x0000002f000f7213 */ /* 0x000fe20000000000 */
[----:B------:R-:W-:Y:S01]  /*10c0*/  IMAD R58, R4, R11, R17 ;  /* 0x0000000b043a7224 */ /* 0x000fe200078e0211 */
[----:B------:R-:W-:Y:S01]  /*10d0*/  LOP3.LUT R11, R8, 0x3e, RZ, 0xfc, !PT ;  /* 0x0000003e080b7812 */ /* 0x000fe200078efcff */
[----:B------:R-:W-:Y:S01]  /*10e0*/  IMAD.HI.U32 R10, R2, R55, RZ ;  /* 0x00000037020a7227 */ /* 0x000fe200078e00ff */
[----:B------:R-:W-:-:S02]  /*10f0*/  LOP3.LUT R42, R8, 0x26, RZ, 0xfc, !PT ;  /* 0x00000026082a7812 */ /* 0x000fc400078efcff */
[----:B------:R-:W-:Y:S01]  /*1100*/  IABS R59, R11 ;  /* 0x0000000b003b7213 */ /* 0x000fe20000000000 */
[----:B------:R-:W-:Y:S01]  /*1110*/  IMAD R61, R4, R14, R61 ;  /* 0x0000000e043d7224 */ /* 0x000fe200078e023d */
[----:B------:R-:W-:Y:S01]  /*1120*/  ISETP.GE.AND P3, PT, R11, RZ, PT ;  /* 0x000000ff0b00720c */ /* 0x000fe20003f66270 */
[----:B------:R-:W-:Y:S01]  /*1130*/  IMAD.MOV R14, RZ, RZ, -R10 ;  /* 0x000000ffff0e7224 */ /* 0x000fe200078e0a0a */
[----:B------:R-:W-:Y:S01]  /*1140*/  ISETP.GE.AND P5, PT, R16, RZ, PT ;  /* 0x000000ff1000720c */ /* 0x000fe20003fa6270 */
[----:B------:R-:W-:Y:S01]  /*1150*/  @!P0 IMAD.IADD R29, R29, 0x1, -R4 ;  /* 0x000000011d1d8824 */ /* 0x000fe200078e0a04 */
[C---:B------:R-:W-:Y:S01]  /*1160*/  ISETP.GT.U32.AND P0, PT, R4.reuse, R9, PT ;  /* 0x000000090400720c */ /* 0x040fe20003f04070 */
[----:B------:R-:W-:Y:S01]  /*1170*/  IMAD R55, R4, R14, R55 ;  /* 0x0000000e04377224 */ /* 0x000fe200078e0237 */
[----:B------:R-:W-:Y:S01]  /*1180*/  LOP3.LUT R48, R8, 0x28, RZ, 0xfc, !PT ;  /* 0x0000002808307812 */ /* 0x000fe200078efcff */
[----:B------:R-:W-:Y:S01]  /*1190*/  IMAD.HI.U32 R14, R2, R59, RZ ;  /* 0x0000003b020e7227 */ /* 0x000fe200078e00ff */
[----:B------:R-:W-:-:S02]  /*11a0*/  ISETP.GT.U32.AND P6, PT, R4, R29, PT ;  /* 0x0000001d0400720c */ /* 0x000fc40003fc4070 */
[----:B------:R-:W-:Y:S01]  /*11b0*/  IABS R25, R42 ;  /* 0x0000002a00197213 */ /* 0x000fe20000000000 */
[----:B------:R-:W-:Y:S01]  /*11c0*/  IMAD.MOV R14, RZ, RZ, -R14 ;  /* 0x000000ffff0e7224 */ /* 0x000fe200078e0a0e */
[----:B------:R-:W-:Y:S01]  /*11d0*/  IABS R27, R48 ;  /* 0x00000030001b7213 */ /* 0x000fe20000000000 */
[--C-:B------:R-:W-:Y:S01]  /*11e0*/  @!P1 IMAD.IADD R13, R13, 0x1, -R4.reuse ;  /* 0x000000010d0d9824 */ /* 0x100fe200078e0a04 */
[----:B------:R-:W-:Y:S01]  /*11f0*/  LOP3.LUT R49, R8, 0x2a, RZ, 0xfc, !PT ;  /* 0x0000002a08317812 */ /* 0x000fe200078efcff */
[----:B------:R-:W-:Y:S01]  /*1200*/  IMAD R59, R4, R14, R59 ;  /* 0x0000000e043b7224 */ /* 0x000fe200078e023b */
[----:B------:R-:W-:Y:S01]  /*1210*/  LOP3.LUT R52, R8, 0x2c, RZ, 0xfc, !PT ;  /* 0x0000002c08347812 */ /* 0x000fe200078efcff */
[----:B------:R-:W-:Y:S01]  /*1220*/  @!P0 IMAD.IADD R9, R9, 0x1, -R4 ;  /* 0x0000000109098824 */ /* 0x000fe200078e0a04 */
[----:B------:R-:W-:Y:S01]  /*1230*/  ISETP.GT.U32.AND P1, PT, R4, R13, PT ;  /* 0x0000000d0400720c */ /* 0x000fe20003f24070 */
[----:B------:R-:W-:Y:S01]  /*1240*/  IMAD.HI.U32 R7, R2, R57, RZ ;  /* 0x0000003902077227 */ /* 0x000fe200078e00ff */
[----:B------:R-:W-:-:S02]  /*1250*/  ISETP.GT.U32.AND P4, PT, R4, R59, PT ;  /* 0x0000003b0400720c */ /* 0x000fc40003f84070 */
[C---:B------:R-:W-:Y:S01]  /*1260*/  ISETP.GT.U32.AND P0, PT, R4.reuse, R61, PT ;  /* 0x0000003d0400720c */ /* 0x040fe20003f04070 */
[--C-:B------:R-:W-:Y:S01]  /*1270*/  @!P6 IMAD.IADD R29, R29, 0x1, -R4.reuse ;  /* 0x000000011d1de824 */ /* 0x100fe200078e0a04 */
[----:B------:R-:W-:Y:S01]  /*1280*/  ISETP.GT.U32.AND P6, PT, R4, R93, PT ;  /* 0x0000005d0400720c */ /* 0x000fe20003fc4070 */
[----:B------:R-:W-:Y:S01]  /*1290*/  IMAD.MOV R7, RZ, RZ, -R7 ;  /* 0x000000ffff077224 */ /* 0x000fe200078e0a07 */
[----:B------:R-:W-:Y:S01]  /*12a0*/  LOP3.LUT R35, R8, 0x2e, RZ, 0xfc, !PT ;  /* 0x0000002e08237812 */ /* 0x000fe200078efcff */
[----:B------:R-:W-:Y:S01]  /*12b0*/  IMAD.HI.U32 R12, R2, R19, RZ ;  /* 0x00000013020c7227 */ /* 0x000fe200078e00ff */
[----:B------:R-:W-:Y:S02]  /*12c0*/  IABS R33, R52 ;  /* 0x0000003400217213 */ /* 0x000fe40000000000 */
[----:B------:R-:W-:Y:S01]  /*12d0*/  LOP3.LUT R36, R8, 0x30, RZ, 0xfc, !PT ;  /* 0x0000003008247812 */ /* 0x000fe200078efcff */
[--C-:B------:R-:W-:Y:S01]  /*12e0*/  @!P1 IMAD.IADD R13, R13, 0x1, -R4.reuse ;  /* 0x000000010d0d9824 */ /* 0x100fe200078e0a04 */
[C---:B------:R-:W-:Y:S01]  /*12f0*/  ISETP.GT.U32.AND P1, PT, R4.reuse, R60, PT ;  /* 0x0000003c0400720c */ /* 0x040fe20003f24070 */
[--C-:B------:R-:W-:Y:S01]  /*1300*/  @!P4 IMAD.IADD R59, R59, 0x1, -R4.reuse ;  /* 0x000000013b3bc824 */ /* 0x100fe200078e0a04 */
[----:B------:R1:W-:Y:S01]  /*1310*/  STL [R1+0xc], R35 ;  /* 0x00000c2301007387 */ /* 0x0003e20000100800 */
[--C-:B------:R-:W-:Y:S01]  /*1320*/  @!P0 IMAD.IADD R61, R61, 0x1, -R4.reuse ;  /* 0x000000013d3d8824 */ /* 0x100fe200078e0a04 */
[C---:B------:R-:W-:Y:S01]  /*1330*/  ISETP.GT.U32.AND P0, PT, R4.reuse, R58, PT ;  /* 0x0000003a0400720c */ /* 0x040fe20003f04070 */
[----:B------:R-:W-:Y:S01]  /*1340*/  @!P6 IMAD.IADD R93, R93, 0x1, -R4 ;  /* 0x000000015d5de824 */ /* 0x000fe200078e0a04 */
[C---:B------:R-:W-:Y:S01]  /*1350*/  ISETP.GT.U32.AND P4, PT, R4.reuse, R59, PT ;  /* 0x0000003b0400720c */ /* 0x040fe20003f84070 */
[----:B------:R-:W-:Y:S01]  /*1360*/  IMAD R57, R4, R7, R57 ;  /* 0x0000000704397224 */ /* 0x000fe200078e0239 */
[----:B------:R-:W-:Y:S01]  /*1370*/  LOP3.LUT R7, R8, 0x18, RZ, 0xfc, !PT ;  /* 0x0000001808077812 */ /* 0x000fe200078efcff */
[----:B------:R-:W-:Y:S01]  /*1380*/  IMAD.MOV R12, RZ, RZ, -R12 ;  /* 0x000000ffff0c7224 */ /* 0x000fe200078e0a0c */
[----:B------:R-:W-:Y:S01]  /*1390*/  ISETP.GT.U32.AND P6, PT, R4, R93, PT ;  /* 0x0000005d0400720c */ /* 0x000fe20003fc4070 */
[----:B------:R-:W-:Y:S01]  /*13a0*/  IMAD.HI.U32 R10, R2, R15, RZ ;  /* 0x0000000f020a7227 */ /* 0x000fe200078e00ff */
[----:B------:R-:W-:Y:S01]  /*13b0*/  IABS R17, R7 ;  /* 0x0000000700117213 */ /* 0x000fe20000000000 */
[----:B------:R2:W-:Y:S01]  /*13c0*/  STL [R1+0x1c], R36 ;  /* 0x00001c2401007387 */ /* 0x0005e20000100800 */
[----:B-1----:R-:W-:Y:S01]  /*13d0*/  IABS R35, R35 ;  /* 0x0000002300237213 */ /* 0x002fe20000000000 */
[--C-:B------:R-:W-:Y:S01]  /*13e0*/  @!P1 IMAD.IADD R60, R60, 0x1, -R4.reuse ;  /* 0x000000013c3c9824 */ /* 0x100fe200078e0a04 */
[----:B------:R-:W-:Y:S01]  /*13f0*/  IABS R37, R36 ;  /* 0x0000002400257213 */ /* 0x000fe20000000000 */
[C---:B------:R-:W-:Y:S01]  /*1400*/  IMAD R56, R4.reuse, R12, R19 ;  /* 0x0000000c04387224 */ /* 0x040fe200078e0213 */
[----:B------:R-:W-:Y:S01]  /*1410*/  IABS R19, R21 ;  /* 0x0000001500137213 */ /* 0x000fe20000000000 */
[----:B------:R-:W-:Y:S01]  /*1420*/  @!P4 IMAD.IADD R59, R59, 0x1, -R4 ;  /* 0x000000013b3bc824 */ /* 0x000fe200078e0a04 */
[C---:B------:R-:W-:Y:S01]  /*1430*/  ISETP.GT.U32.AND P4, PT, R4.reuse, R9, PT ;  /* 0x000000090400720c */ /* 0x040fe20003f84070 */
[----:B------:R-:W-:Y:S01]  /*1440*/  IMAD.MOV R54, RZ, RZ, -R10 ;  /* 0x000000ffff367224 */ /* 0x000fe200078e0a0a */
[C---:B------:R-:W-:Y:S01]  /*1450*/  ISETP.GT.U32.AND P1, PT, R4.reuse, R60, PT ;  /* 0x0000003c0400720c */ /* 0x040fe20003f24070 */
[--C-:B------:R-:W-:Y:S01]  /*1460*/  @!P6 IMAD.IADD R93, R93, 0x1, -R4.reuse ;  /* 0x000000015d5de824 */ /* 0x100fe200078e0a04 */
[----:B------:R-:W-:Y:S01]  /*1470*/  ISETP.GT.U32.AND P6, PT, R4, R57, PT ;  /* 0x000000390400720c */ /* 0x000fe20003fc4070 */
[----:B------:R-:W-:Y:S01]  /*1480*/  @!P0 IMAD.IADD R58, R58, 0x1, -R4 ;  /* 0x000000013a3a8824 */ /* 0x000fe200078e0a04 */
[----:B------:R-:W-:Y:S01]  /*1490*/  ISETP.GT.U32.AND P0, PT, R4, R56, PT ;  /* 0x000000380400720c */ /* 0x000fe20003f04070 */
[----:B------:R-:W-:Y:S01]  /*14a0*/  IMAD.HI.U32 R11, R2, R53, RZ ;  /* 0x00000035020b7227 */ /* 0x000fe200078e00ff */
[----:B------:R-:W-:-:S02]  /*14b0*/  LOP3.LUT R10, R8, 0x1a, RZ, 0xfc, !PT ;  /* 0x0000001a080a7812 */ /* 0x000fc400078efcff */
[----:B------:R-:W-:Y:S01]  /*14c0*/  LOP3.LUT R34, R8, 0x32, RZ, 0xfc, !PT ;  /* 0x0000003208227812 */ /* 0x000fe200078efcff */
[C---:B------:R-:W-:Y:S01]  /*14d0*/  IMAD R54, R4.reuse, R54, R15 ;  /* 0x0000003604367224 */ /* 0x040fe200078e020f */
[----:B------:R-:W-:Y:S01]  /*14e0*/  IABS R15, R10 ;  /* 0x0000000a000f7213 */ /* 0x000fe20000000000 */
[--C-:B------:R-:W-:Y:S01]  /*14f0*/  @!P4 IMAD.IADD R9, R9, 0x1, -R4.reuse ;  /* 0x000000010909c824 */ /* 0x100fe200078e0a04 */
[----:B------:R-:W-:Y:S01]  /*1500*/  ISETP.GT.U32.AND P4, PT, R4, R61, PT ;  /* 0x0000003d0400720c */ /* 0x000fe20003f84070 */
[--C-:B------:R-:W-:Y:S01]  /*1510*/  @!P1 IMAD.IADD R60, R60, 0x1, -R4.reuse ;  /* 0x000000013c3c9824 */ /* 0x100fe200078e0a04 */
[C---:B------:R-:W-:Y:S01]  /*1520*/  ISETP.GT.U32.AND P1, PT, R4.reuse, R55, PT ;  /* 0x000000370400720c */ /* 0x040fe20003f24070 */
[----:B------:R-:W-:Y:S01]  /*1530*/  IMAD.MOV R11, RZ, RZ, -R11 ;  /* 0x000000ffff0b7224 */ /* 0x000fe200078e0a0b */
[----:B------:R1:W-:Y:S01]  /*1540*/  STL [R1+0xe0], R34 ;  /* 0x0000e02201007387 */ /* 0x0003e20000100800 */
[--C-:B------:R-:W-:Y:S01]  /*1550*/  @!P6 IMAD.IADD R57, R57, 0x1, -R4.reuse ;  /* 0x000000013939e824 */ /* 0x100fe200078e0a04 */
[C---:B------:R-:W-:Y:S01]  /*1560*/  ISETP.GT.U32.AND P6, PT, R4.reuse, R54, PT ;  /* 0x000000360400720c */ /* 0x040fe20003fc4070 */
[----:B------:R-:W-:Y:S01]  /*1570*/  IMAD R53, R4, R11, R53 ;  /* 0x0000000b04357224 */ /* 0x000fe200078e0235 */
[----:B------:R-:W-:Y:S01]  /*1580*/  IABS R63, R34 ;  /* 0x00000022003f7213 */ /* 0x000fe20000000000 */
[----:B------:R-:W-:Y:S01]  /*1590*/  @!P0 IMAD.IADD R56, R56, 0x1, -R4 ;  /* 0x0000000138388824 */ /* 0x000fe200078e0a04 */
[----:B------:R-:W-:Y:S01]  /*15a0*/  LOP3.LUT R65, R8, 0x34, RZ, 0xfc, !PT ;  /* 0x0000003408417812 */ /* 0x000fe200078efcff */
[----:B------:R-:W-:Y:S01]  /*15b0*/  IMAD.HI.U32 R12, R2, R17, RZ ;  /* 0x00000011020c7227 */ /* 0x000fe200078e00ff */
[----:B------:R-:W-:-:S02]  /*15c0*/  ISETP.GT.U32.AND P0, PT, R4, R53, PT ;  /* 0x000000350400720c */ /* 0x000fc40003f04070 */
[----:B------:R-:W-:Y:S01]  /*15d0*/  LOP3.LUT R64, R8, 0x36, RZ, 0xfc, !PT ;  /* 0x0000003608407812 */ /* 0x000fe200078efcff */
[--C-:B------:R-:W-:Y:S01]  /*15e0*/  @!P4 IMAD.IADD R61, R61, 0x1, -R4.reuse ;  /* 0x000000013d3dc824 */ /* 0x100fe200078e0a04 */
[C---:B------:R-:W-:Y:S01]  /*15f0*/  ISETP.GT.U32.AND P4, PT, R4.reuse, R58, PT ;  /* 0x0000003a0400720c */ /* 0x040fe20003f84070 */
[----:B------:R-:W-:Y:S01]  /*1600*/  @!P1 IMAD.IADD R55, R55, 0x1, -R4 ;  /* 0x0000000137379824 */ /* 0x000fe200078e0a04 */
[----:B------:R-:W-:Y:S01]  /*1610*/  ISETP.GT.U32.AND P1, PT, R4, R56, PT ;  /* 0x000000380400720c */ /* 0x000fe20003f24070 */
[----:B------:R-:W-:Y:S01]  /*1620*/  IMAD.MOV R12, RZ, RZ, -R12 ;  /* 0x000000ffff0c7224 */ /* 0x000fe200078e0a0c */
[----:B------:R-:W-:Y:S01]  /*1630*/  LOP3.LUT R38, R8, 0x38, RZ, 0xfc, !PT ;  /* 0x0000003808267812 */ /* 0x000fe200078efcff */
[--C-:B------:R-:W-:Y:S01]  /*1640*/  @!P6 IMAD.IADD R54, R54, 0x1, -R4.reuse ;  /* 0x000000013636e824 */ /* 0x100fe200078e0a04 */
[C---:B------:R-:W-:Y:S01]  /*1650*/  ISETP.GT.U32.AND P6, PT, R4.reuse, R55, PT ;  /* 0x000000370400720c */ /* 0x040fe20003fc4070 */
[----:B------:R-:W-:Y:S01]  /*1660*/  IMAD R40, R4, R12, R17 ;  /* 0x0000000c04287224 */ /* 0x000fe200078e0211 */
[----:B------:R-:W-:Y:S01]  /*1670*/  IABS R17, R18 ;  /* 0x0000001200117213 */ /* 0x000fe20000000000 */
[----:B------:R-:W-:Y:S01]  /*1680*/  IMAD.HI.U32 R11, R2, R15, RZ ;  /* 0x0000000f020b7227 */ /* 0x000fe200078e00ff */
[----:B--2---:R-:W-:Y:S01]  /*1690*/  LOP3.LUT R36, R8, 0x3a, RZ, 0xfc, !PT ;  /* 0x0000003a08247812 */ /* 0x004fe200078efcff */
[----:B------:R2:W-:Y:S01]  /*16a0*/  STL [R1+0x168], R65 ;  /* 0x0001684101007387 */ /* 0x0005e20000100800 */
[----:B------:R-:W-:Y:S01]  /*16b0*/  LEA R6, R6, UR5, 0x1 ;  /* 0x0000000506067c11 */ /* 0x000fe2000f8e08ff */
[--C-:B------:R-:W-:Y:S01]  /*16c0*/  @!P4 IMAD.IADD R58, R58, 0x1, -R4.reuse ;  /* 0x000000013a3ac824 */ /* 0x100fe200078e0a04 */
[C---:B------:R-:W-:Y:S01]  /*16d0*/  ISETP.GT.U32.AND P4, PT, R4.reuse, R57, PT ;  /* 0x000000390400720c */ /* 0x040fe20003f84070 */
[----:B------:R-:W-:Y:S01]  /*16e0*/  IMAD.MOV R14, RZ, RZ, -R11 ;  /* 0x000000ffff0e7224 */ /* 0x000fe200078e0a0b */
[----:B------:R-:W-:Y:S01]  /*16f0*/  STL [R1+0x16c], R64 ;  /* 0x00016c4001007387 */ /* 0x000fe20000100800 */
[--C-:B------:R-:W-:Y:S01]  /*1700*/  @!P0 IMAD.IADD R53, R53, 0x1, -R4.reuse ;  /* 0x0000000135358824 */ /* 0x100fe200078e0a04 */
[----:B------:R-:W-:Y:S01]  /*1710*/  ISETP.GT.U32.AND P0, PT, R4, R54, PT ;  /* 0x000000360400720c */ /* 0x000fe20003f04070 */
[----:B------:R-:W-:Y:S01]  /*1720*/  IMAD.HI.U32 R11, R2, R17, RZ ;  /* 0x00000011020b7227 */ /* 0x000fe200078e00ff */
[----:B------:R-:W-:Y:S03]  /*1730*/  STL [R1+0x1f4], R38 ;  /* 0x0001f42601007387 */ /* 0x000fe60000100800 */
[----:B------:R-:W-:Y:S01]  /*1740*/  IMAD R14, R4, R14, R15 ;  /* 0x0000000e040e7224 */ /* 0x000fe200078e020f */
[----:B------:R3:W-:Y:S01]  /*1750*/  STL [R1+0x1f8], R36 ;  /* 0x0001f82401007387 */ /* 0x0007e20000100800 */
[--C-:B------:R-:W-:Y:S01]  /*1760*/  @!P1 IMAD.IADD R56, R56, 0x1, -R4.reuse ;  /* 0x0000000138389824 */ /* 0x100fe200078e0a04 */
[C---:B------:R-:W-:Y:S01]  /*1770*/  ISETP.GT.U32.AND P1, PT, R4.reuse, R40, PT ;  /* 0x000000280400720c */ /* 0x040fe20003f24070 */
[----:B------:R-:W-:Y:S01]  /*1780*/  @!P4 IMAD.IADD R57, R57, 0x1, -R4 ;  /* 0x000000013939c824 */ /* 0x000fe200078e0a04 */
[----:B------:R-:W-:Y:S01]  /*1790*/  ISETP.GT.U32.AND P4, PT, R4, R53, PT ;  /* 0x000000350400720c */ /* 0x000fe20003f84070 */
[----:B------:R-:W-:-:S04]  /*17a0*/  IMAD.HI.U32 R12, R2, R19, RZ ;  /* 0x00000013020c7227 */ /* 0x000fc800078e00ff */
[----:B------:R-:W-:-:S04]  /*17b0*/  IMAD.HI.U32 R15, R2, R23, RZ ;  /* 0x00000017020f7227 */ /* 0x000fc800078e00ff */
[----:B------:R-:W-:Y:S02]  /*17c0*/  IMAD.MOV R11, RZ, RZ, -R11 ;  /* 0x000000ffff0b7224 */ /* 0x000fe400078e0a0b */
[----:B------:R-:W-:Y:S01]  /*17d0*/  @!P6 IMAD.IADD R55, R55, 0x1, -R4 ;  /* 0x000000013737e824 */ /* 0x000fe200078e0a04 */
[C---:B------:R-:W-:Y:S01]  /*17e0*/  ISETP.GT.U32.AND P6, PT, R4.reuse, R14, PT ;  /* 0x0000000e0400720c */ /* 0x040fe20003fc4070 */
[----:B------:R-:W-:Y:S02]  /*17f0*/  IMAD.MOV R12, RZ, RZ, -R12 ;  /* 0x000000ffff0c7224 */ /* 0x000fe400078e0a0c */
[C---:B------:R-:W-:Y:S02]  /*1800*/  IMAD R11, R4.reuse, R11, R17 ;  /* 0x0000000b040b7224 */ /* 0x040fe400078e0211 */
[----:B------:R-:W-:Y:S02]  /*1810*/  IMAD.MOV R15, RZ, RZ, -R15 ;  /* 0x000000ffff0f7224 */ /* 0x000fe400078e0a0f */
[C---:B------:R-:W-:Y:S01]  /*1820*/  IMAD R17, R4.reuse, R12, R19 ;  /* 0x0000000c04117224 */ /* 0x040fe200078e0213 */
[----:B------:R-:W-:Y:S01]  /*1830*/  IABS R19, R26 ;  /* 0x0000001a00137213 */ /* 0x000fe20000000000 */
[----:B------:R-:W-:Y:S01]  /*1840*/  IMAD R15, R4, R15, R23 ;  /* 0x0000000f040f7224 */ /* 0x000fe200078e0217 */
[----:B------:R-:W-:Y:S01]  /*1850*/  IABS R23, R39 ;  /* 0x0000002700177213 */ /* 0x000fe20000000000 */
[--C-:B------:R-:W-:Y:S01]  /*1860*/  @!P0 IMAD.IADD R54, R54, 0x1, -R4.reuse ;  /* 0x0000000136368824 */ /* 0x100fe200078e0a04 */
[----:B------:R-:W-:Y:S01]  /*1870*/  ISETP.GT.U32.AND P0, PT, R4, R11, PT ;  /* 0x0000000b0400720c */ /* 0x000fe20003f04070 */
[--C-:B------:R-:W-:Y:S01]  /*1880*/  @!P1 IMAD.IADD R40, R40, 0x1, -R4.reuse ;  /* 0x0000000128289824 */ /* 0x100fe200078e0a04 */
[C---:B------:R-:W-:Y:S01]  /*1890*/  ISETP.GT.U32.AND P1, PT, R4.reuse, R17, PT ;  /* 0x000000110400720c */ /* 0x040fe20003f24070 */
[--C-:B------:R-:W-:Y:S01]  /*18a0*/  @!P4 IMAD.IADD R53, R53, 0x1, -R4.reuse ;  /* 0x000000013535c824 */ /* 0x100fe200078e0a04 */
[----:B------:R-:W-:Y:S01]  /*18b0*/  ISETP.GT.U32.AND P4, PT, R4, R15, PT ;  /* 0x0000000f0400720c */ /* 0x000fe20003f84070 */
[----:B------:R-:W-:Y:S01]  /*18c0*/  @!P6 IMAD.IADD R14, R14, 0x1, -R4 ;  /* 0x000000010e0ee824 */ /* 0x000fe200078e0a04 */
[----:B------:R-:W-:Y:S01]  /*18d0*/  ISETP.GT.U32.AND P6, PT, R4, R40, PT ;  /* 0x000000280400720c */ /* 0x000fe20003fc4070 */
[----:B------:R-:W-:-:S04]  /*18e0*/  IMAD.HI.U32 R12, R2, R19, RZ ;  /* 0x00000013020c7227 */ /* 0x000fc800078e00ff */
[----:B------:R-:W-:Y:S02]  /*18f0*/  IMAD.MOV R12, RZ, RZ, -R12 ;  /* 0x000000ffff0c7224 */ /* 0x000fe400078e0a0c */
[--C-:B------:R-:W-:Y:S01]  /*1900*/  @!P0 IMAD.IADD R11, R11, 0x1, -R4.reuse ;  /* 0x000000010b0b8824 */ /* 0x100fe200078e0a04 */
[C---:B------:R-:W-:Y:S01]  /*1910*/  ISETP.GT.U32.AND P0, PT, R4.reuse, R14, PT ;  /* 0x0000000e0400720c */ /* 0x040fe20003f04070 */
[--C-:B------:R-:W-:Y:S02]  /*1920*/  @!P1 IMAD.IADD R17, R17, 0x1, -R4.reuse ;  /* 0x0000000111119824 */ /* 0x100fe400078e0a04 */
[----:B------:R-:W-:Y:S01]  /*1930*/  @!P4 IMAD.IADD R15, R15, 0x1, -R4 ;  /* 0x000000010f0fc824 */ /* 0x000fe200078e0a04 */
[C---:B------:R-:W-:Y:S01]  /*1940*/  ISETP.GT.U32.AND P1, PT, R4.reuse, R11, PT ;  /* 0x0000000b0400720c */ /* 0x040fe20003f24070 */
[C---:B------:R-:W-:Y:S01]  /*1950*/  IMAD R16, R4.reuse, R12, R19 ;  /* 0x0000000c04107224 */ /* 0x040fe200078e0213 */
[----:B------:R-:W-:Y:S01]  /*1960*/  ISETP.GT.U32.AND P4, PT, R4, R17, PT ;  /* 0x000000110400720c */ /* 0x000fe20003f84070 */
[----:B------:R-:W-:-:S04]  /*1970*/  IMAD.HI.U32 R12, R2, R23, RZ ;  /* 0x00000017020c7227 */ /* 0x000fc800078e00ff */
[----:B------:R-:W-:Y:S01]  /*1980*/  @!P6 IMAD.IADD R40, R40, 0x1, -R4 ;  /* 0x000000012828e824 */ /* 0x000fe200078e0a04 */
[----:B------:R-:W-:Y:S01]  /*1990*/  ISETP.GT.U32.AND P6, PT, R4, R15, PT ;  /* 0x0000000f0400720c */ /* 0x000fe20003fc4070 */
[----:B------:R-:W-:-:S04]  /*19a0*/  IMAD.HI.U32 R19, R2, R25, RZ ;  /* 0x0000001902137227 */ /* 0x000fc800078e00ff */
[----:B------:R-:W-:Y:S02]  /*19b0*/  IMAD.MOV R12, RZ, RZ, -R12 ;  /* 0x000000ffff0c7224 */ /* 0x000fe400078e0a0c */
[----:B------:R-:W-:-:S04]  /*19c0*/  IMAD.HI.U32 R20, R2, R27, RZ ;  /* 0x0000001b02147227 */ /* 0x000fc800078e00ff */
[----:B------:R-:W-:Y:S02]  /*19d0*/  IMAD.MOV R24, RZ, RZ, -R19 ;  /* 0x000000ffff187224 */ /* 0x000fe400078e0a13 */
[C---:B------:R-:W-:Y:S02]  /*19e0*/  IMAD R19, R4.reuse, R12, R23 ;  /* 0x0000000c04137224 */ /* 0x040fe400078e0217 */
[----:B------:R-:W-:Y:S02]  /*19f0*/  IMAD.MOV R32, RZ, RZ, -R20 ;  /* 0x000000ffff207224 */ /* 0x000fe400078e0a14 */
[----:B------:R-:W-:Y:S01]  /*1a00*/  IMAD R20, R4, R24, R25 ;  /* 0x0000001804147224 */ /* 0x000fe200078e0219 */
[----:B------:R-:W-:Y:S01]  /*1a10*/  IABS R25, R49 ;  /* 0x0000003100197213 */ /* 0x000fe20000000000 */
[--C-:B------:R-:W-:Y:S01]  /*1a20*/  @!P0 IMAD.IADD R14, R14, 0x1, -R4.reuse ;  /* 0x000000010e0e8824 */ /* 0x100fe200078e0a04 */
[C---:B------:R-:W-:Y:S01]  /*1a30*/  ISETP.GT.U32.AND P0, PT, R4.reuse, R16, PT ;  /* 0x000000100400720c */ /* 0x040fe20003f04070 */
[--C-:B------:R-:W-:Y:S01]  /*1a40*/  @!P1 IMAD.IADD R11, R11, 0x1, -R4.reuse ;  /* 0x000000010b0b9824 */ /* 0x100fe200078e0a04 */
[C---:B------:R-:W-:Y:S01]  /*1a50*/  ISETP.GT.U32.AND P1, PT, R4.reuse, R19, PT ;  /* 0x000000130400720c */ /* 0x040fe20003f24070 */
[----:B------:R-:W-:Y:S01]  /*1a60*/  @!P6 IMAD.IADD R15, R15, 0x1, -R4 ;  /* 0x000000010f0fe824 */ /* 0x000fe200078e0a04 */
[C---:B------:R-:W-:Y:S01]  /*1a70*/  ISETP.GT.U32.AND P6, PT, R4.reuse, R20, PT ;  /* 0x000000140400720c */ /* 0x040fe20003fc4070 */
[----:B------:R-:W-:-:S02]  /*1a80*/  IMAD R23, R4, R32, R27 ;  /* 0x0000002004177224 */ /* 0x000fc400078e021b */
[----:B------:R-:W-:-:S04]  /*1a90*/  IMAD.HI.U32 R12, R2, R25, RZ ;  /* 0x00000019020c7227 */ /* 0x000fc800078e00ff */
[----:B------:R-:W-:Y:S02]  /*1aa0*/  IMAD.MOV R24, RZ, RZ, -R12 ;  /* 0x000000ffff187224 */ /* 0x000fe400078e0a0c */
[--C-:B------:R-:W-:Y:S01]  /*1ab0*/  @!P0 IMAD.IADD R16, R16, 0x1, -R4.reuse ;  /* 0x0000000110108824 */ /* 0x100fe200078e0a04 */
[----:B------:R-:W-:Y:S01]  /*1ac0*/  ISETP.GT.U32.AND P0, PT, R4, R23, PT ;  /* 0x000000170400720c */ /* 0x000fe20003f04070 */
[--C-:B------:R-:W-:Y:S02]  /*1ad0*/  @!P1 IMAD.IADD R19, R19, 0x1, -R4.reuse ;  /* 0x0000000113139824 */ /* 0x100fe400078e0a04 */
[----:B------:R-:W-:Y:S01]  /*1ae0*/  @!P6 IMAD.IADD R20, R20, 0x1, -R4 ;  /* 0x000000011414e824 */ /* 0x000fe200078e0a04 */
[C---:B------:R-:W-:Y:S01]  /*1af0*/  ISETP.GT.U32.AND P1, PT, R4.reuse, R16, PT ;  /* 0x000000100400720c */ /* 0x040fe20003f24070 */
[C---:B------:R-:W-:Y:S01]  /*1b00*/  IMAD R24, R4.reuse, R24, R25 ;  /* 0x0000001804187224 */ /* 0x040fe200078e0219 */
[----:B------:R-:W-:Y:S01]  /*1b10*/  ISETP.GT.U32.AND P6, PT, R4, R19, PT ;  /* 0x000000130400720c */ /* 0x000fe20003fc4070 */
[----:B------:R-:W-:-:S04]  /*1b20*/  IMAD.HI.U32 R12, R2, R33, RZ ;  /* 0x00000021020c7227 */ /* 0x000fc800078e00ff */
[----:B------:R-:W-:-:S04]  /*1b30*/  IMAD.HI.U32 R25, R2, R35, RZ ;  /* 0x0000002302197227 */ /* 0x000fc800078e00ff */
[--C-:B------:R-:W-:Y:S01]  /*1b40*/  @!P0 IMAD.IADD R23, R23, 0x1, -R4.reuse ;  /* 0x0000000117178824 */ /* 0x100fe200078e0a04 */
[----:B------:R-:W-:Y:S01]  /*1b50*/  ISETP.GT.U32.AND P0, PT, R4, R20, PT ;  /* 0x000000140400720c */ /* 0x000fe20003f04070 */
[--C-:B------:R-:W-:Y:S02]  /*1b60*/  @!P1 IMAD.IADD R16, R16, 0x1, -R4.reuse ;  /* 0x0000000110109824 */ /* 0x100fe400078e0a04 */
[----:B------:R-:W-:Y:S01]  /*1b70*/  @!P6 IMAD.IADD R19, R19, 0x1, -R4 ;  /* 0x000000011313e824 */ /* 0x000fe200078e0a04 */
[C---:B------:R-:W-:Y:S01]  /*1b80*/  ISETP.GT.U32.AND P1, PT, R4.reuse, R23, PT ;  /* 0x000000170400720c */ /* 0x040fe20003f24070 */
[----:B------:R-:W-:Y:S01]  /*1b90*/  IMAD.MOV R32, RZ, RZ, -R12 ;  /* 0x000000ffff207224 */ /* 0x000fe200078e0a0c */
[----:B------:R-:W-:Y:S01]  /*1ba0*/  ISETP.GT.U32.AND P6, PT, R4, R24, PT ;  /* 0x000000180400720c */ /* 0x000fe20003fc4070 */
[----:B------:R-:W-:-:S04]  /*1bb0*/  IMAD.HI.U32 R27, R2, R37, RZ ;  /* 0x00000025021b7227 */ /* 0x000fc800078e00ff */
[----:B-1----:R-:W-:Y:S02]  /*1bc0*/  IMAD.MOV R34, RZ, RZ, -R25 ;  /* 0x000000ffff227224 */ /* 0x002fe400078e0a19 */
[----:B------:R-:W-:Y:S02]  /*1bd0*/  IMAD R25, R4, R32, R33 ;  /* 0x0000002004197224 */ /* 0x000fe400078e0221 */
[----:B------:R-:W-:Y:S02]  /*1be0*/  IMAD.MOV R32, RZ, RZ, -R27 ;  /* 0x000000ffff207224 */ /* 0x000fe400078e0a1b */
[--C-:B------:R-:W-:Y:S01]  /*1bf0*/  @!P4 IMAD.IADD R17, R17, 0x1, -R4.reuse ;  /* 0x000000011111c824 */ /* 0x100fe200078e0a04 */
[----:B------:R-:W-:Y:S01]  /*1c00*/  ISETP.GE.AND P4, PT, R8, RZ, PT ;  /* 0x000000ff0800720c */ /* 0x000fe20003f86270 */
[----:B------:R-:W-:Y:S01]  /*1c10*/  IMAD R27, R4, R34, R35 ;  /* 0x00000022041b7224 */ /* 0x000fe200078e0223 */
[----:B------:R-:W-:Y:S01]  /*1c20*/  LOP3.LUT R8, R8, 0x3c, RZ, 0xfc, !PT ;  /* 0x0000003c08087812 */ /* 0x000fe200078efcff */
[----:B------:R-:W-:Y:S01]  /*1c30*/  IMAD R32, R4, R32, R37 ;  /* 0x0000002004207224 */ /* 0x000fe200078e0225 */
[----:B------:R-:W-:Y:S01]  /*1c40*/  IABS R35, R65 ;  /* 0x0000004100237213 */ /* 0x000fe20000000000 */
[--C-:B------:R-:W-:Y:S01]  /*1c50*/  @!P0 IMAD.IADD R20, R20, 0x1, -R4.reuse ;  /* 0x0000000114148824 */ /* 0x100fe200078e0a04 */
[----:B------:R-:W-:Y:S01]  /*1c60*/  ISETP.GT.U32.AND P0, PT, R4, R25, PT ;  /* 0x000000190400720c */ /* 0x000fe20003f04070 */
[----:B------:R-:W-:Y:S01]  /*1c70*/  IMAD.HI.U32 R12, R2, R63, RZ ;  /* 0x0000003f020c7227 */ /* 0x000fe200078e00ff */
[----:B--2---:R-:W-:Y:S01]  /*1c80*/  IABS R65, R36 ;  /* 0x0000002400417213 */ /* 0x004fe20000000000 */
[----:B------:R1:W-:Y:S01]  /*1c90*/  STL [R1+0x1fc], R8 ;  /* 0x0001fc0801007387 */ /* 0x0003e20000100800 */
[----:B---3--:R-:W-:Y:S01]  /*1ca0*/  IABS R36, R8 ;  /* 0x0000000800247213 */ /* 0x008fe20000000000 */
[--C-:B------:R-:W-:Y:S01]  /*1cb0*/  @!P1 IMAD.IADD R23, R23, 0x1, -R4.reuse ;  /* 0x0000000117179824 */ /* 0x100fe200078e0a04 */
[----:B------:R-:W-:Y:S01]  /*1cc0*/  ISETP.GT.U32.AND P1, PT, R4, R27, PT ;  /* 0x0000001b0400720c */ /* 0x000fe20003f24070 */
[----:B------:R-:W-:Y:S01]  /*1cd0*/  @!P6 IMAD.IADD R24, R24, 0x1, -R4 ;  /* 0x000000011818e824 */ /* 0x000fe200078e0a04 */
[----:B------:R-:W-:Y:S01]  /*1ce0*/  ISETP.GT.U32.AND P6, PT, R4, R32, PT ;  /* 0x000000200400720c */ /* 0x000fe20003fc4070 */
[----:B------:R-:W-:Y:S01]  /*1cf0*/  IMAD.MOV R12, RZ, RZ, -R12 ;  /* 0x000000ffff0c7224 */ /* 0x000fe200078e0a0c */
[----:B------:R-:W-:Y:S01]  /*1d00*/  IABS R37, R64 ;  /* 0x0000004000257213 */ /* 0x000fe20000000000 */
[----:B------:R-:W-:-:S02]  /*1d10*/  @!P4 IMAD.MOV R29, RZ, RZ, -R29 ;  /* 0x000000ffff1dc224 */ /* 0x000fc400078e0a1d */
[----:B-1----:R-:W-:-:S03]  /*1d20*/  IMAD.HI.U32 R8, R2, R35, RZ ;  /* 0x0000002302087227 */ /* 0x002fc600078e00ff */
[----:B------:R-:W-:Y:S01]  /*1d30*/  STL [R1+0x8], R29 ;  /* 0x0000081d01007387 */ /* 0x000fe20000100800 */
[----:B------:R-:W-:Y:S01]  /*1d40*/  IMAD R33, R4, R12, R63 ;  /* 0x0000000c04217224 */ /* 0x000fe200078e023f */
[----:B------:R-:W-:Y:S01]  /*1d50*/  IABS R63, R38 ;  /* 0x00000026003f7213 */ /* 0x000fe20000000000 */
[----:B------:R-:W-:Y:S01]  /*1d60*/  IMAD.MOV R8, RZ, RZ, -R8 ;  /* 0x000000ffff087224 */ /* 0x000fe200078e0a08 */
[----:B------:R-:W1:Y:S01]  /*1d70*/  LDS R29, [UR6] ;  /* 0x00000006ff1d7984 */ /* 0x000e620008000800 */
[----:B------:R-:W-:-:S04]  /*1d80*/  IMAD.HI.U32 R12, R2, R37, RZ ;  /* 0x00000025020c7227 */ /* 0x000fc800078e00ff */
[C---:B------:R-:W-:Y:S02]  /*1d90*/  IMAD R34, R4.reuse, R8, R35 ;  /* 0x0000000804227224 */ /* 0x040fe400078e0223 */
[----:B------:R-:W-:Y:S01]  /*1da0*/  @!P0 IMAD.IADD R25, R25, 0x1, -R4 ;  /* 0x0000000119198824 */ /* 0x000fe200078e0a04 */
[C---:B------:R-:W-:Y:S01]  /*1db0*/  ISETP.GT.U32.AND P0, PT, R4.reuse, R33, PT ;  /* 0x000000210400720c */ /* 0x040fe20003f04070 */
[----:B------:R-:W-:Y:S02]  /*1dc0*/  IMAD.MOV R12, RZ, RZ, -R12 ;  /* 0x000000ffff0c7224 */ /* 0x000fe400078e0a0c */
[--C-:B------:R-:W-:Y:S01]  /*1dd0*/  @!P1 IMAD.IADD R27, R27, 0x1, -R4.reuse ;  /* 0x000000011b1b9824 */ /* 0x100fe200078e0a04 */
[----:B------:R-:W-:Y:S01]  /*1de0*/  ISETP.GT.U32.AND P1, PT, R4, R24, PT ;  /* 0x000000180400720c */ /* 0x000fe20003f24070 */
[----:B------:R-:W-:Y:S01]  /*1df0*/  @!P6 IMAD.IADD R32, R32, 0x1, -R4 ;  /* 0x000000012020e824 */ /* 0x000fe200078e0a04 */
[C---:B------:R-:W-:Y:S01]  /*1e00*/  ISETP.GT.U32.AND P6, PT, R4.reuse, R34, PT ;  /* 0x000000220400720c */ /* 0x040fe20003fc4070 */
[----:B------:R-:W-:-:S02]  /*1e10*/  IMAD R35, R4, R12, R37 ;  /* 0x0000000c04237224 */ /* 0x000fc400078e0225 */
[----:B------:R-:W-:Y:S01]  /*1e20*/  IMAD.MOV.U32 R37, RZ, RZ, R36 ;  /* 0x000000ffff257224 */ /* 0x000fe200078e0024 */
[----:B------:R-:W-:Y:S01]  /*1e30*/  ISETP.GT.U32.AND P4, PT, R4, R32, PT ;  /* 0x000000200400720c */ /* 0x000fe20003f84070 */
[----:B------:R-:W-:-:S04]  /*1e40*/  IMAD.HI.U32 R8, R2, R63, RZ ;  /* 0x0000003f02087227 */ /* 0x000fc800078e00ff */
[----:B------:R-:W-:-:S04]  /*1e50*/  IMAD.HI.U32 R12, R2, R65, RZ ;  /* 0x00000041020c7227 */ /* 0x000fc800078e00ff */
[----:B------:R-:W-:-:S04]  /*1e60*/  IMAD.HI.U32 R2, R2, R37, RZ ;  /* 0x0000002502027227 */ /* 0x000fc800078e00ff */
[----:B------:R-:W-:Y:S01]  /*1e70*/  @!P0 IMAD.IADD R33, R33, 0x1, -R4 ;  /* 0x0000000121218824 */ /* 0x000fe200078e0a04 */
[----:B------:R-:W-:Y:S01]  /*1e80*/  ISETP.GT.U32.AND P0, PT, R4, R27, PT ;  /* 0x0000001b0400720c */ /* 0x000fe20003f04070 */
[----:B------:R-:W-:Y:S02]  /*1e90*/  IMAD.MOV R2, RZ, RZ, -R2 ;  /* 0x000000ffff027224 */ /* 0x000fe400078e0a02 */
[--C-:B------:R-:W-:Y:S01]  /*1ea0*/  @!P1 IMAD.IADD R24, R24, 0x1, -R4.reuse ;  /* 0x0000000118189824 */ /* 0x100fe200078e0a04 */
[----:B------:R-:W-:Y:S01]  /*1eb0*/  ISETP.GT.U32.AND P1, PT, R4, R25, PT ;  /* 0x000000190400720c */ /* 0x000fe20003f24070 */
[----:B------:R-:W-:Y:S02]  /*1ec0*/  @!P6 IMAD.IADD R34, R34, 0x1, -R4 ;  /* 0x000000012222e824 */ /* 0x000fe400078e0a04 */
[C---:B------:R-:W-:Y:S01]  /*1ed0*/  IMAD R37, R4.reuse, R2, R37 ;  /* 0x0000000204257224 */ /* 0x040fe200078e0225 */
[----:B-1----:R-:W-:Y:S01]  /*1ee0*/  R2UR UR20, R29 ;  /* 0x000000001d1472ca */ /* 0x002fe200000e0000 */
[----:B------:R-:W-:Y:S01]  /*1ef0*/  IMAD.MOV R8, RZ, RZ, -R8 ;  /* 0x000000ffff087224 */ /* 0x000fe200078e0a08 */
[----:B------:R-:W-:Y:S01]  /*1f00*/  ISETP.GT.U32.AND P6, PT, R4, R34, PT ;  /* 0x000000220400720c */ /* 0x000fe20003fc4070 */
[----:B------:R-:W-:-:S02]  /*1f10*/  IMAD.U32 R2, R6, 0x100, R62 ;  /* 0x0000010006027824 */ /* 0x000fc400078e003e */
[----:B------:R-:W-:Y:S02]  /*1f20*/  IMAD R36, R4, R8, R63 ;  /* 0x0000000804247224 */ /* 0x000fe400078e023f */
[----:B------:R-:W-:Y:S01]  /*1f30*/  IMAD.MOV R12, RZ, RZ, -R12 ;  /* 0x000000ffff0c7224 */ /* 0x000fe200078e0a0c */
[----:B------:R-:W-:Y:S01]  /*1f40*/  IABS R8, R2 ;  /* 0x0000000200087213 */ /* 0x000fe20000000000 */
[----:B------:R-:W-:Y:S02]  /*1f50*/  VIADD R70, R2, 0x80 ;  /* 0x0000008002467836 */ /* 0x000fe40000000000 */
[----:B------:R-:W-:Y:S01]  /*1f60*/  @!P3 IMAD.MOV R59, RZ, RZ, -R59 ;  /* 0x000000ffff3bb224 */ /* 0x000fe200078e0a3b */
[C---:B------:R-:W-:Y:S01]  /*1f70*/  ISETP.GT.U32.AND P3, PT, R4.reuse, R33, PT ;  /* 0x000000210400720c */ /* 0x040fe20003f64070 */
[----:B------:R-:W-:Y:S01]  /*1f80*/  @!P0 IMAD.IADD R27, R27, 0x1, -R4 ;  /* 0x000000011b1b8824 */ /* 0x000fe200078e0a04 */
[C---:B------:R-:W-:Y:S01]  /*1f90*/  ISETP.GT.U32.AND P0, PT, R4.reuse, R36, PT ;  /* 0x000000240400720c */ /* 0x040fe20003f04070 */
[----:B------:R-:W-:Y:S01]  /*1fa0*/  IMAD R38, R4, R12, R65 ;  /* 0x0000000c04267224 */ /* 0x000fe200078e0241 */
[----:B------:R-:W-:Y:S01]  /*1fb0*/  IABS R12, R70 ;  /* 0x00000046000c7213 */ /* 0x000fe20000000000 */
[----:B------:R-:W-:-:S04]  /*1fc0*/  IMAD.HI.U32 R6, R5, R8, RZ ;  /* 0x0000000805067227 */ /* 0x000fc800078e00ff */
[--C-:B------:R-:W-:Y:S01]  /*1fd0*/  @!P1 IMAD.IADD R25, R25, 0x1, -R4.reuse ;  /* 0x0000000119199824 */ /* 0x100fe200078e0a04 */
[----:B------:R-:W-:Y:S01]  /*1fe0*/  ISETP.GT.U32.AND P1, PT, R4, R35, PT ;  /* 0x000000230400720c */ /* 0x000fe20003f24070 */
[----:B------:R-:W-:Y:S01]  /*1ff0*/  @!P4 IMAD.IADD R32, R32, 0x1, -R4 ;  /* 0x000000012020c824 */ /* 0x000fe200078e0a04 */
[----:B------:R-:W-:Y:S01]  /*2000*/  ISETP.GT.U32.AND P4, PT, R4, R38, PT ;  /* 0x000000260400720c */ /* 0x000fe20003f84070 */
[----:B------:R-:W-:Y:S02]  /*2010*/  IMAD.MOV R6, RZ, RZ, -R6 ;  /* 0x000000ffff067224 */ /* 0x000fe400078e0a06 */
[----:B------:R-:W-:-:S04]  /*2020*/  IMAD.HI.U32 R5, R5, R12, RZ ;  /* 0x0000000c05057227 */ /* 0x000fc800078e00ff */
[----:B------:R-:W-:Y:S01]  /*2030*/  @!P6 IMAD.IADD R34, R34, 0x1, -R4 ;  /* 0x000000012222e824 */ /* 0x000fe200078e0a04 */
[----:B------:R-:W-:Y:S01]  /*2040*/  ISETP.GT.U32.AND P6, PT, R4, R37, PT ;  /* 0x000000250400720c */ /* 0x000fe20003fc4070 */
[----:B------:R-:W-:Y:S02]  /*2050*/  IMAD R6, R3, R6, R8 ;  /* 0x0000000603067224 */ /* 0x000fe400078e0208 */
[----:B------:R-:W-:Y:S02]  /*2060*/  IMAD.MOV R5, RZ, RZ, -R5 ;  /* 0x000000ffff057224 */ /* 0x000fe400078e0a05 */
[--C-:B------:R-:W-:Y:S01]  /*2070*/  @!P3 IMAD.IADD R33, R33, 0x1, -R4.reuse ;  /* 0x000000012121b824 */ /* 0x100fe200078e0a04 */
[----:B------:R-:W-:Y:S01]  /*2080*/  BAR.SYNC.DEFER_BLOCKING 0x0 ;  /* 0x0000000000007b1d */ /* 0x000fe20000010000 */
[----:B------:R-:W-:Y:S01]  /*2090*/  ISETP.GE.AND P3, PT, R45, RZ, PT ;  /* 0x000000ff2d00720c */ /* 0x000fe20003f66270 */
[----:B------:R-:W-:Y:S01]  /*20a0*/  @!P0 IMAD.IADD R36, R36, 0x1, -R4 ;  /* 0x0000000124248824 */ /* 0x000fe200078e0a04 */
[C---:B------:R-:W-:Y:S01]  /*20b0*/  ISETP.GT.U32.AND P0, PT, R3.reuse, R6, PT ;  /* 0x000000060300720c */ /* 0x040fe20003f04070 */
[----:B------:R-:W-:-:S02]  /*20c0*/  IMAD R8, R3, R5, R12 ;  /* 0x0000000503087224 */ /* 0x000fc400078e020c */
[--C-:B------:R-:W-:Y:S01]  /*20d0*/  @!P1 IMAD.IADD R35, R35, 0x1, -R4.reuse ;  /* 0x0000000123239824 */ /* 0x100fe200078e0a04 */
[----:B------:R-:W-:Y:S01]  /*20e0*/  ISETP.GE.AND P1, PT, R51, RZ, PT ;  /* 0x000000ff3300720c */ /* 0x000fe20003f26270 */
[--C-:B------:R-:W-:Y:S01]  /*20f0*/  @!P4 IMAD.IADD R38, R38, 0x1, -R4.reuse ;  /* 0x000000012626c824 */ /* 0x100fe200078e0a04 */
[----:B------:R-:W-:Y:S01]  /*2100*/  ISETP.GT.U32.AND P4, PT, R3, R8, PT ;  /* 0x000000080300720c */ /* 0x000fe20003f84070 */
[--C-:B------:R-:W-:Y:S01]  /*2110*/  @!P6 IMAD.IADD R37, R37, 0x1, -R4.reuse ;  /* 0x000000012525e824 */ /* 0x100fe200078e0a04 */
[----:B------:R-:W-:Y:S01]  /*2120*/  ISETP.GT.U32.AND P6, PT, R4, R35, PT ;  /* 0x000000230400720c */ /* 0x000fe20003fc4070 */
[----:B------:R-:W-:Y:S01]  /*2130*/  @!P2 IMAD.MOV R13, RZ, RZ, -R13 ;  /* 0x000000ffff0da224 */ /* 0x000fe200078e0a0d */
[----:B------:R-:W-:Y:S01]  /*2140*/  ISETP.GE.AND P2, PT, R46, RZ, PT ;  /* 0x000000ff2e00720c */ /* 0x000fe20003f46270 */
[----:B------:R-:W-:Y:S01]  /*2150*/  @!P3 IMAD.MOV R93, RZ, RZ, -R93 ;  /* 0x000000ffff5db224 */ /* 0x000fe200078e0a5d */
[----:B------:R-:W-:Y:S01]  /*2160*/  ISETP.GT.U32.AND P3, PT, R4, R38, PT ;  /* 0x000000260400720c */ /* 0x000fe20003f64070 */
[----:B------:R-:W-:Y:S01]  /*2170*/  @!P0 IMAD.IADD R6, R6, 0x1, -R3 ;  /* 0x0000000106068824 */ /* 0x000fe200078e0a03 */
[----:B------:R-:W-:Y:S01]  /*2180*/  ISETP.GT.U32.AND P0, PT, R4, R37, PT ;  /* 0x000000250400720c */ /* 0x000fe20003f04070 */
[----:B------:R-:W-:Y:S01]  /*2190*/  IMAD.MOV.U32 R5, RZ, RZ, R9 ;  /* 0x000000ffff057224 */ /* 0x000fe200078e0009 */
[----:B------:R-:W-:Y:S01]  /*21a0*/  STL [R1+0x4], R13 ;  /* 0x0000040d01007387 */ /* 0x000fe20000100800 */
[----:B------:R-:W-:Y:S01]  /*21b0*/  @!P1 IMAD.MOV R61, RZ, RZ, -R61 ;  /* 0x000000ffff3d9224 */ /* 0x000fe200078e0a3d */
[----:B------:R-:W-:Y:S01]  /*21c0*/  ISETP.GT.U32.AND P1, PT, R3, R6, PT ;  /* 0x000000060300720c */ /* 0x000fe20003f24070 */
[----:B------:R-:W-:Y:S01]  /*21d0*/  @!P4 IMAD.IADD R8, R8, 0x1, -R3 ;  /* 0x000000010808c824 */ /* 0x000fe200078e0a03 */
[----:B------:R-:W-:Y:S01]  /*21e0*/  ISETP.GE.AND P4, PT, R43, RZ, PT ;  /* 0x000000ff2b00720c */ /* 0x000fe20003f86270 */
[----:B------:R-:W-:Y:S01]  /*21f0*/  @!P6 IMAD.IADD R35, R35, 0x1, -R4 ;  /* 0x000000012323e824 */ /* 0x000fe200078e0a04 */
[----:B------:R-:W-:Y:S01]  /*2200*/  ISETP.GE.AND P6, PT, R2, RZ, PT ;  /* 0x000000ff0200720c */ /* 0x000fe20003fc6270 */
[----:B------:R-:W-:Y:S01]  /*2210*/  @!P2 IMAD.MOV R60, RZ, RZ, -R60 ;  /* 0x000000ffff3ca224 */ /* 0x000fe200078e0a3c */
[----:B------:R-:W-:Y:S01]  /*2220*/  ISETP.GT.U32.AND P2, PT, R3, R8, PT ;  /* 0x000000080300720c */ /* 0x000fe20003f44070 */
[----:B------:R-:W-:Y:S01]  /*2230*/  @!P5 IMAD.MOV R5, RZ, RZ, -R5 ;  /* 0x000000ffff05d224 */ /* 0x000fe200078e0a05 */
[----:B------:R-:W-:Y:S01]  /*2240*/  ISETP.GT.U32.AND P5, PT, R4, R36, PT ;  /* 0x000000240400720c */ /* 0x000fe20003fa4070 */
[--C-:B------:R-:W-:Y:S01]  /*2250*/  @!P3 IMAD.IADD R38, R38, 0x1, -R4.reuse ;  /* 0x000000012626b824 */ /* 0x100fe200078e0a04 */
[----:B------:R-:W-:Y:S01]  /*2260*/  ISETP.GE.AND P3, PT, R70, RZ, PT ;  /* 0x000000ff4600720c */ /* 0x000fe20003f66270 */
[----:B------:R-:W-:Y:S01]  /*2270*/  @!P0 IMAD.IADD R37, R37, 0x1, -R4 ;  /* 0x0000000125258824 */ /* 0x000fe200078e0a04 */
[----:B------:R1:W-:Y:S01]  /*2280*/  STL [R1], R5 ;  /* 0x0000000501007387 */ /* 0x0003e20000100800 */
[--C-:B------:R-:W-:Y:S01]  /*2290*/  @!P1 IMAD.IADD R6, R6, 0x1, -R3.reuse ;  /* 0x0000000106069824 */ /* 0x100fe200078e0a03 */
[----:B------:R-:W-:Y:S01]  /*22a0*/  ISETP.GE.AND P0, PT, R28, RZ, PT ;  /* 0x000000ff1c00720c */ /* 0x000fe20003f06270 */
[----:B------:R-:W-:Y:S01]  /*22b0*/  @!P4 IMAD.MOV R58, RZ, RZ, -R58 ;  /* 0x000000ffff3ac224 */ /* 0x000fe200078e0a3a */
[----:B------:R-:W-:Y:S01]  /*22c0*/  ISETP.GE.AND P1, PT, R50, RZ, PT ;  /* 0x000000ff3200720c */ /* 0x000fe20003f26270 */
[----:B------:R-:W-:Y:S01]  /*22d0*/  @!P6 IMAD.MOV R6, RZ, RZ, -R6 ;  /* 0x000000ffff06e224 */ /* 0x000fe200078e0a06 */
[----:B------:R-:W-:Y:S01]  /*22e0*/  ISETP.NE.AND P6, PT, R30, RZ, PT ;  /* 0x000000ff1e00720c */ /* 0x000fe20003fc5270 */
[----:B------:R-:W-:Y:S01]  /*22f0*/  @!P2 IMAD.IADD R8, R8, 0x1, -R3 ;  /* 0x000000010808a824 */ /* 0x000fe200078e0a03 */
[----:B------:R-:W-:Y:S01]  /*2300*/  ISETP.GE.AND P2, PT, R47, RZ, PT ;  /* 0x000000ff2f00720c */ /* 0x000fe20003f46270 */
[----:B------:R-:W-:Y:S01]  /*2310*/  @!P5 IMAD.IADD R36, R36, 0x1, -R4 ;  /* 0x000000012424d824 */ /* 0x000fe200078e0a04 */
[----:B-1----:R-:W-:Y:S01]  /*2320*/  LOP3.LUT R5, RZ, R30, RZ, 0x33, !PT ;  /* 0x0000001eff057212 */ /* 0x002fe200078e33ff */
[C---:B------:R-:W-:Y:S01]  /*2330*/  VIADD R3, R92.reuse, 0xffffffff ;  /* 0xffffffff5c037836 */ /* 0x040fe20000000000 */
[----:B------:R-:W-:Y:S01]  /*2340*/  ISETP.GE.AND P5, PT, R41, RZ, PT ;  /* 0x000000ff2900720c */ /* 0x000fe20003fa6270 */
[----:B------:R-:W-:Y:S01]  /*2350*/  @!P3 IMAD.MOV R8, RZ, RZ, -R8 ;  /* 0x000000ffff08b224 */ /* 0x000fe200078e0a08 */
[----:B------:R-:W-:Y:S01]  /*2360*/  SEL R4, R5, R6, !P6 ;  /* 0x0000000605047207 */ /* 0x000fe20007000000 */
[C---:B------:R-:W-:Y:S01]  /*2370*/  VIADD R6, R92.reuse, 0xfffffff7 ;  /* 0xfffffff75c067836 */ /* 0x040fe20000000000 */
[----:B------:R-:W-:Y:S01]  /*2380*/  ISETP.GE.U32.AND P4, PT, R3, 0x7fffffc0, PT ;  /* 0x7fffffc00300780c */ /* 0x000fe20003f86070 */
[----:B------:R-:W-:Y:S01]  /*2390*/  VIADD R3, R92, 0xffffffec ;  /* 0xffffffec5c037836 */ /* 0x000fe20000000000 */
[----:B------:R-:W-:Y:S01]  /*23a0*/  SEL R5, R5, R8, !P6 ;  /* 0x0000000805057207 */ /* 0x000fe20007000000 */
[----:B0-----:R-:W-:Y:S01]  /*23b0*/  IMAD R4, R4, UR4, RZ ;  /* 0x0000000404047c24 */ /* 0x001fe2000f8e02ff */
[----:B------:R-:W-:Y:S01]  /*23c0*/  ISETP.GE.U32.AND P6, PT, R6, 0x7fffffb8, PT ;  /* 0x7fffffb80600780c */ /* 0x000fe20003fc6070 */
[----:B------:R-:W-:Y:S01]  /*23d0*/  VIADD R6, R92, 0xffffffed ;  /* 0xffffffed5c067836 */ /* 0x000fe20000000000 */
[----:B------:R-:W-:Y:S01]  /*23e0*/  ISETP.GE.AND P3, PT, R44, RZ, PT ;  /* 0x000000ff2c00720c */ /* 0x000fe20003f66270 */
[----:B------:R-:W-:Y:S01]  /*23f0*/  @!P0 IMAD.MOV R56, RZ, RZ, -R56 ;  /* 0x000000ffff388224 */ /* 0x000fe200078e0a38 */
[----:B------:R-:W-:Y:S01]  /*2400*/  ISETP.GE.U32.AND P0, PT, R3, 0x7fffffad, PT ;  /* 0x7fffffad0300780c */ /* 0x000fe20003f06070 */
[----:B------:R-:W-:Y:S01]  /*2410*/  @!P1 IMAD.MOV R55, RZ, RZ, -R55 ;  /* 0x000000ffff379224 */ /* 0x000fe200078e0a37 */
[----:B-----5:R-:W-:Y:S01]  /*2420*/  IADD3 R3, P1, PT, R4, UR12, RZ ;  /* 0x0000000c04037c10 */ /* 0x020fe2000ff3e0ff */
[----:B------:R-:W-:Y:S01]  /*2430*/  @!P5 IMAD.MOV R57, RZ, RZ, -R57 ;  /* 0x000000ffff39d224 */ /* 0x000fe200078e0a39 */
[----:B------:R-:W-:Y:S01]  /*2440*/  ISETP.GE.U32.AND P5, PT, R6, 0x7fffffae, PT ;  /* 0x7fffffae0600780c */ /* 0x000fe20003fa6070 */
[----:B------:R-:W-:Y:S01]  /*2450*/  VIADD R8, R92, 0xffffffee ;  /* 0xffffffee5c087836 */ /* 0x000fe20000000000 */
[----:B------:R-:W-:Y:S01]  /*2460*/  LEA.HI.X.SX32 R4, R4, UR13, 0x1, P1 ;  /* 0x0000000d04047c11 */ /* 0x000fe200088f0eff */
[C---:B------:R-:W-:Y:S01]  /*2470*/  VIADD R6, R92.reuse, 0xffffffef ;  /* 0xffffffef5c067836 */ /* 0x040fe20000000000 */
[----:B------:R-:W-:Y:S01]  /*2480*/  SEL R12, RZ, 0x1, P0 ;  /* 0x00000001ff0c7807 */ /* 0x000fe20000000000 */
[----:B------:R-:W-:Y:S01]  /*2490*/  VIADD R9, R92, 0xffffffe6 ;  /* 0xffffffe65c097836 */ /* 0x000fe20000000000 */
[----:B------:R-:W-:Y:S01]  /*24a0*/  ISETP.GE.U32.AND P1, PT, R8, 0x7fffffaf, PT ;  /* 0x7fffffaf0800780c */ /* 0x000fe20003f26070 */
[----:B------:R-:W-:Y:S01]  /*24b0*/  VIADD R8, R92, 0xffffffe8 ;  /* 0xffffffe85c087836 */ /* 0x000fe20000000000 */
[----:B------:R-:W-:Y:S01]  /*24c0*/  ISETP.GE.U32.AND P0, PT, R6, 0x7fffffb0, PT ;  /* 0x7fffffb00600780c */ /* 0x000fe20003f06070 */
[----:B------:R-:W-:Y:S01]  /*24d0*/  VIADD R6, R92, 0xffffffe9 ;  /* 0xffffffe95c067836 */ /* 0x000fe20000000000 */
[----:B------:R-:W-:-:S02]  /*24e0*/  SEL R13, RZ, 0x1fffe, P5 ;  /* 0x0001fffeff0d7807 */ /* 0x000fc40002800000 */
[----:B------:R-:W-:Y:S01]  /*24f0*/  ISETP.GE.U32.AND P5, PT, R8, 0x7fffffa9, PT ;  /* 0x7fffffa90800780c */ /* 0x000fe20003fa6070 */
[----:B------:R-:W-:Y:S01]  /*2500*/  VIADD R8, R92, 0xffffffea ;  /* 0xffffffea5c087836 */ /* 0x000fe20000000000 */
[----:B------:R-:W-:Y:S01]  /*2510*/  SEL R28, RZ, 0x4, P1 ;  /* 0x00000004ff1c7807 */ /* 0x000fe20000800000 */
[----:B------:R-:W-:Y:S01]  /*2520*/  IMAD.IADD R12, R12, 0x1, R13 ;  /* 0x000000010c0c7824 */ /* 0x000fe200078e020d */
[----:B------:R-:W-:Y:S01]  /*2530*/  ISETP.GE.U32.AND P1, PT, R6, 0x7fffffaa, PT ;  /* 0x7fffffaa0600780c */ /* 0x000fe20003f26070 */
[----:B------:R-:W-:Y:S01]  /*2540*/  VIADD R6, R92, 0xffffffeb ;  /* 0xffffffeb5c067836 */ /* 0x000fe20000000000 */
[----:B------:R-:W-:Y:S02]  /*2550*/  SEL R29, RZ, 0x7fff8, P0 ;  /* 0x0007fff8ff1d7807 */ /* 0x000fe40000000000 */
[----:B------:R-:W-:Y:S01]  /*2560*/  ISETP.GE.U32.AND P0, PT, R8, 0x7fffffab, PT ;  /* 0x7fffffab0800780c */ /* 0x000fe20003f06070 */
[----:B------:R-:W-:Y:S01]  /*2570*/  VIADD R8, R92, 0xffffffe4 ;  /* 0xffffffe45c087836 */ /* 0x000fe20000000000 */
[----:B------:R-:W-:-:S02]  /*2580*/  SEL R30, RZ, 0x1, P5 ;  /* 0x00000001ff1e7807 */ /* 0x000fc40002800000 */
[----:B------:R-:W-:Y:S01]  /*2590*/  ISETP.GE.U32.AND P5, PT, R6, 0x7fffffac, PT ;  /* 0x7fffffac0600780c */ /* 0x000fe20003fa6070 */
[----:B------:R-:W-:Y:S01]  /*25a0*/  VIADD R6, R92, 0xffffffe5 ;  /* 0xffffffe55c067836 */ /* 0x000fe20000000000 */
[----:B------:R-:W-:Y:S02]  /*25b0*/  SEL R41, RZ, 0x1fffe, P1 ;  /* 0x0001fffeff297807 */ /* 0x000fe40000800000 */
[----:B------:R-:W-:Y:S01]  /*25c0*/  ISETP.GE.U32.AND P1, PT, R8, 0x7fffffa5, PT ;  /* 0x7fffffa50800780c */ /* 0x000fe20003f26070 */
[----:B------:R-:W-:Y:S01]  /*25d0*/  VIADD R8, R92, 0xffffffe7 ;  /* 0xffffffe75c087836 */ /* 0x000fe20000000000 */
[----:B------:R-:W-:Y:S01]  /*25e0*/  SEL R43, RZ, 0x4, P0 ;  /* 0x00000004ff2b7807 */ /* 0x000fe20000000000 */
[----:B------:R-:W-:Y:S01]  /*25f0*/  IMAD.IADD R30, R30, 0x1, R41 ;  /* 0x000000011e1e7824 */ /* 0x000fe200078e0229 */
[----:B------:R-:W-:Y:S01]  /*2600*/  ISETP.GE.U32.AND P0, PT, R6, 0x7fffffa6, PT ;  /* 0x7fffffa60600780c */ /* 0x000fe20003f06070 */
[----:B------:R-:W-:Y:S01]  /*2610*/  VIADD R6, R92, 0xffffffe1 ;  /* 0xffffffe15c067836 */ /* 0x000fe20000000000 */
[----:B------:R-:W-:-:S02]  /*2620*/  SEL R45, RZ, 0x1, P1 ;  /* 0x00000001ff2d7807 */ /* 0x000fc40000800000 */
[----:B------:R-:W-:Y:S02]  /*2630*/  SEL R44, RZ, 0x7fff8, P5 ;  /* 0x0007fff8ff2c7807 */ /* 0x000fe40002800000 */
[----:B------:R-:W-:Y:S01]  /*2640*/  ISETP.GE.U32.AND P1, PT, R8, 0x7fffffa8, PT ;  /* 0x7fffffa80800780c */ /* 0x000fe20003f26070 */
[C---:B------:R-:W-:Y:S01]  /*2650*/  VIADD R8, R92.reuse, 0xffffffe0 ;  /* 0xffffffe05c087836 */ /* 0x040fe20000000000 */
        /* <DEDUP_REMOVED lines=46> */
[C---:B------:R-:W-:Y:S01]  /*2940*/  VIADD R6, R92.reuse, 0xffffffc1 ;  /* 0xffffffc15c067836 */ /* 0x040fe20000000000 */
        /* <DEDUP_REMOVED lines=49> */
[----:B------:R-:W-:Y:S02]  /*2c60*/  ISETP.GE.U32.AND P0, PT, R6, 0x7fffff97, PT ;  /* 0x7fffff970600780c */ /* 0x000fe40003f06070 */
[----:B------:R-:W-:Y:S02]  /*2c70*/  SEL R89, RZ, 0x1fffe, P1 ;  /* 0x0001fffeff597807 */ /* 0x000fe40000800000 */
[----:B------:R-:W-:Y:S02]  /*2c80*/  ISETP.GE.U32.AND P1, PT, R8, 0x7fffff98, PT ;  /* 0x7fffff980800780c */ /* 0x000fe40003f26070 */
[----:B------:R-:W-:Y:S01]  /*2c90*/  SEL R6, RZ, 0x4, P0 ;  /* 0x00000004ff067807 */ /* 0x000fe20000000000 */
[----:B------:R-:W-:Y:S01]  /*2ca0*/  IMAD.IADD R88, R88, 0x1, R89 ;  /* 0x0000000158587824 */ /* 0x000fe200078e0259 */
[----:B------:R-:W-:Y:S01]  /*2cb0*/  ISETP.GE.U32.AND P0, PT, R9, 0x7fffff91, PT ;  /* 0x7fffff910900780c */ /* 0x000fe20003f06070 */
[C---:B------:R-:W-:Y:S01]  /*2cc0*/  VIADD R9, R92.reuse, 0xffffffc0 ;  /* 0xffffffc05c097836 */ /* 0x040fe20000000000 */
[----:B------:R-:W-:Y:S01]  /*2cd0*/  SEL R8, RZ, 0x7fff8, P1 ;  /* 0x0007fff8ff087807 */ /* 0x000fe20000800000 */
[----:B------:R-:W-:Y:S01]  /*2ce0*/  VIADD R92, R92, 0xffffffd3 ;  /* 0xffffffd35c5c7836 */ /* 0x000fe20000000000 */
[----:B------:R-:W-:-:S02]  /*2cf0*/  ISETP.GE.U32.AND P1, PT, R90, 0x7fffff92, PT ;  /* 0x7fffff925a00780c */ /* 0x000fc40003f26070 */
[----:B------:R-:W-:Y:S02]  /*2d00*/  SEL R90, RZ, 0x1, P0 ;  /* 0x00000001ff5a7807 */ /* 0x000fe40000000000 */
[----:B------:R-:W-:Y:S02]  /*2d10*/  ISETP.GE.U32.AND P0, PT, R91, 0x7fffff93, PT ;  /* 0x7fffff935b00780c */ /* 0x000fe40003f06070 */
[----:B------:R-:W-:Y:S02]  /*2d20*/  SEL R91, RZ, 0x1fffe, P1 ;  /* 0x0001fffeff5b7807 */ /* 0x000fe40000800000 */
[----:B------:R-:W-:Y:S02]  /*2d30*/  ISETP.GE.U32.AND P1, PT, R9, 0x7fffff81, PT ;  /* 0x7fffff810900780c */ /* 0x000fe40003f26070 */
[----:B------:R-:W-:Y:S01]  /*2d40*/  SEL R9, RZ, 0x4, P0 ;  /* 0x00000004ff097807 */ /* 0x000fe20000000000 */
[----:B------:R-:W-:Y:S01]  /*2d50*/  IMAD.IADD R90, R90, 0x1, R91 ;  /* 0x000000015a5a7824 */ /* 0x000fe200078e025b */
[----:B------:R-:W-:-:S02]  /*2d60*/  ISETP.GE.U32.AND P0, PT, R92, 0x7fffff94, PT ;  /* 0x7fffff945c00780c */ /* 0x000fc40003f06070 */
[----:B------:R-:W-:Y:S02]  /*2d70*/  SEL R13, RZ, 0x1, P1 ;  /* 0x00000001ff0d7807 */ /* 0x000fe40000800000 */
[----:B------:R-:W-:Y:S02]  /*2d80*/  SEL R92, RZ, 0x1, P5 ;  /* 0x00000001ff5c7807 */ /* 0x000fe40002800000 */
[----:B------:R-:W-:Y:S01]  /*2d90*/  LOP3.LUT R12, R12, 0x3, RZ, 0xc0, !PT ;  /* 0x000000030c0c7812 */ /* 0x000fe200078ec0ff */
[----:B------:R-:W-:Y:S01]  /*2da0*/  IMAD.IADD R13, R13, 0x1, R77 ;  /* 0x000000010d0d7824 */ /* 0x000fe200078e024d */
[----:B------:R-:W-:Y:S01]  /*2db0*/  LOP3.LUT R30, R30, 0x3, RZ, 0xc0, !PT ;  /* 0x000000031e1e7812 */ /* 0x000fe200078ec0ff */
[----:B------:R-:W-:Y:S01]  /*2dc0*/  IMAD.IADD R51, R92, 0x1, R51 ;  /* 0x000000015c337824 */ /* 0x000fe200078e0233 */
[----:B------:R-:W-:Y:S02]  /*2dd0*/  LOP3.LUT R45, R45, 0x3, RZ, 0xc0, !PT ;  /* 0x000000032d2d7812 */ /* 0x000fe400078ec0ff */
[----:B------:R-:W-:-:S02]  /*2de0*/  LOP3.LUT R13, R13, 0x3, RZ, 0xc0, !PT ;  /* 0x000000030d0d7812 */ /* 0x000fc400078ec0ff */
[----:B------:R-:W-:Y:S02]  /*2df0*/  LOP3.LUT R51, R51, 0x3, RZ, 0xc0, !PT ;  /* 0x0000000333337812 */ /* 0x000fe400078ec0ff */
[----:B------:R-:W-:Y:S02]  /*2e00*/  LOP3.LUT R64, R64, 0x3, RZ, 0xc0, !PT ;  /* 0x0000000340407812 */ /* 0x000fe400078ec0ff */
[----:B------:R-:W-:Y:S02]  /*2e10*/  LOP3.LUT R68, R68, 0x3, RZ, 0xc0, !PT ;  /* 0x0000000344447812 */ /* 0x000fe400078ec0ff */
[----:B------:R-:W-:Y:S02]  /*2e20*/  LOP3.LUT R73, R73, 0x3, RZ, 0xc0, !PT ;  /* 0x0000000349497812 */ /* 0x000fe400078ec0ff */
[----:B------:R-:W-:Y:S02]  /*2e30*/  LOP3.LUT R80, R80, 0x3, RZ, 0xc0, !PT ;  /* 0x0000000350507812 */ /* 0x000fe400078ec0ff */
[----:B------:R-:W-:-:S02]  /*2e40*/  LOP3.LUT R84, R84, 0x3, RZ, 0xc0, !PT ;  /* 0x0000000354547812 */ /* 0x000fc400078ec0ff */
[----:B------:R-:W-:Y:S02]  /*2e50*/  IADD3 R12, PT, PT, R12, R29, R28 ;  /* 0x0000001d0c0c7210 */ /* 0x000fe40007ffe01c */
[----:B------:R-:W-:Y:S01]  /*2e60*/  IADD3 R78, PT, PT, R13, R79, R78 ;  /* 0x0000004f0d4e7210 */ /* 0x000fe20007ffe04e */
[----:B------:R-:W-:Y:S01]  /*2e70*/  IMAD R13, R5, UR4, RZ ;  /* 0x00000004050d7c24 */ /* 0x000fe2000f8e02ff */
[----:B------:R-:W-:Y:S02]  /*2e80*/  IADD3 R30, PT, PT, R30, R44, R43 ;  /* 0x0000002c1e1e7210 */ /* 0x000fe40007ffe02b */
[----:B------:R-:W-:Y:S02]  /*2e90*/  IADD3 R45, PT, PT, R45, R50, R47 ;  /* 0x000000322d2d7210 */ /* 0x000fe40007ffe02f */
[----:B------:R-:W-:Y:S02]  /*2ea0*/  IADD3 R51, PT, PT, R51, R63, R62 ;  /* 0x0000003f33337210 */ /* 0x000fe40007ffe03e */
[----:B------:R-:W-:-:S02]  /*2eb0*/  IADD3 R64, PT, PT, R64, R67, R66 ;  /* 0x0000004340407210 */ /* 0x000fc40007ffe042 */
[----:B------:R-:W-:Y:S02]  /*2ec0*/  IADD3 R68, PT, PT, R68, R72, R71 ;  /* 0x0000004844447210 */ /* 0x000fe40007ffe047 */
[----:B------:R-:W-:Y:S02]  /*2ed0*/  IADD3 R75, PT, PT, R73, R76, R75 ;  /* 0x0000004c494b7210 */ /* 0x000fe40007ffe04b */
[----:B------:R-:W-:Y:S02]  /*2ee0*/  IADD3 R82, PT, PT, R80, R83, R82 ;  /* 0x0000005350527210 */ /* 0x000fe40007ffe052 */
[----:B------:R-:W-:Y:S02]  /*2ef0*/  IADD3 R86, PT, PT, R84, R87, R86 ;  /* 0x0000005754567210 */ /* 0x000fe40007ffe056 */
[----:B------:R-:W-:Y:S01]  /*2f00*/  SEL R28, RZ, 0x7fff8, P0 ;  /* 0x0007fff8ff1c7807 */ /* 0x000fe20000000000 */
[----:B------:R-:W-:Y:S06]  /*2f10*/  BRA.U UP0, `(.L_x_11) ;  /* 0x0000000100187547 */ /* 0x000fec000b800000 */
[----:B------:R-:W-:Y:S01]  /*2f20*/  ELECT P0, URZ, PT ;  /* 0x0000000000ff782f */ /* 0x000fe20003800000 */
[----:B------:R-:W-:Y:S01]  /*2f30*/  IMAD.MOV.U32 R5, RZ, RZ, 0x1 ;  /* 0x00000001ff057424 */ /* 0x000fe200078e00ff */
[----:B------:R-:W-:Y:S01]  /*2f40*/  UMOV UR4, 0x40 ;  /* 0x0000004000047882 */ /* 0x000fe20000000000 */
[----:B------:R-:W-:Y:S01]  /*2f50*/  UVIRTCOUNT.DEALLOC.SMPOOL 0x80 ;  /* 0x000000800000784c */ /* 0x000fe20000000000 */
[----:B------:R-:W-:-:S09]  /*2f60*/  ULEA UR4, UR11, UR4, 0x18 ;  /* 0x000000040b047291 */ /* 0x000fd2000f8ec0ff */
[----:B------:R0:W-:Y:S03]  /*2f70*/  @P0 STS.U8 [UR4], R5 ;  /* 0x00000005ff000988 */ /* 0x0001e60008000004 */
.L_x_11:
[----:B------:R-:W-:Y:S01]  /*2f80*/  STL [R1+0x6ec], R87 ;  /* 0x0006ec5701007387 */ /* 0x000fe20000100800 */
[----:B------:R-:W-:Y:S02]  /*2f90*/  LOP3.LUT R29, R88, 0x3, RZ, 0xc0, !PT ;  /* 0x00000003581d7812 */ /* 0x000fe400078ec0ff */
[----:B0-----:R-:W-:Y:S01]  /*2fa0*/  P2R R5, PR, RZ, 0x2 ;  /* 0x00000002ff057803 */ /* 0x001fe20000000000 */
[----:B------:R-:W-:Y:S01]  /*2fb0*/  STL [R1+0x6e8], R25 ;  /* 0x0006e81901007387 */ /* 0x000fe20000100800 */
[----:B------:R-:W-:Y:S01]  /*2fc0*/  UIADD3 UR7, UPT, UPT, UR20, UR7, URZ ;  /* 0x0000000714077290 */ /* 0x000fe2000fffe0ff */
[----:B------:R-:W-:Y:S02]  /*2fd0*/  UMOV UR4, 0x1 ;  /* 0x0000000100047882 */ /* 0x000fe40000000000 */
[----:B------:R0:W-:Y:S01]  /*2fe0*/  STL [R1+0x6e4], R84 ;  /* 0x0006e45401007387 */ /* 0x0001e20000100800 */
[----:B------:R-:W-:Y:S01]  /*2ff0*/  UIADD3 UR10, UPT, UPT, UR6, 0xa000, URZ ;  /* 0x0000a000060a7890 */ /* 0x000fe2000fffe0ff */
[----:B------:R-:W-:-:S02]  /*3000*/  LOP3.LUT R90, R90, 0x3, RZ, 0xc0, !PT ;  /* 0x000000035a5a7812 */ /* 0x000fc400078ec0ff */
[----:B------:R-:W-:Y:S01]  /*3010*/  LOP3.LUT R44, R51, 0xf, RZ, 0xc0, !PT ;  /* 0x0000000f332c7812 */ /* 0x000fe200078ec0ff */
[----:B------:R-:W1:Y:S01]  /*3020*/  LDCU.64 UR18, c[0x0][0x358] ;  /* 0x00006b00ff1277ac */ /* 0x000e620008000a00 */
[----:B------:R-:W2:Y:S01]  /*3030*/  LDCU.64 UR8, c[0x0][0x3a8] ;  /* 0x00007500ff0877ac */ /* 0x000ea20008000a00 */
[----:B0-----:R-:W3:Y:S01]  /*3040*/  LDL.LU R84, [R1+0x1fc] ;  /* 0x0001fc0001547983 */ /* 0x001ee20000300800 */
[----:B------:R-:W-:Y:S02]  /*3050*/  PRMT R74, RZ, 0x7610, R74 ;  /* 0x00007610ff4a7816 */ /* 0x000fe4000000004a */
[----:B------:R-:W-:Y:S01]  /*3060*/  LOP3.LUT R78, R78, 0xf, RZ, 0xc0, !PT ;  /* 0x0000000f4e4e7812 */ /* 0x000fe200078ec0ff */
[----:B------:R-:W4:Y:S01]  /*3070*/  LDL.LU R43, [R1+0x168] ;  /* 0x00016800012b7983 */ /* 0x000f220000300800 */
[----:B------:R-:W-:Y:S01]  /*3080*/  @!P2 IMAD.MOV R54, RZ, RZ, -R54 ;  /* 0x000000ffff36a224 */ /* 0x000fe200078e0a36 */
[----:B------:R-:W-:Y:S01]  /*3090*/  PRMT R80, RZ, 0x7610, R80 ;  /* 0x00007610ff507816 */ /* 0x000fe20000000050 */
[----:B------:R-:W-:Y:S01]  /*30a0*/  @!P3 IMAD.MOV R53, RZ, RZ, -R53 ;  /* 0x000000ffff35b224 */ /* 0x000fe200078e0a35 */
[----:B------:R0:W-:Y:S01]  /*30b0*/  STL [R1+0x6e0], R83 ;  /* 0x0006e05301007387 */ /* 0x0001e20000100800 */
[----:B------:R-:W-:Y:S01]  /*30c0*/  PRMT R92, RZ, 0x7610, R92 ;  /* 0x00007610ff5c7816 */ /* 0x000fe2000000005c */
[----:B------:R-:W1:Y:S01]  /*30d0*/  LDCU UR27, c[0x0][0x3b0] ;  /* 0x00007600ff1b77ac */ /* 0x000e620008000800 */
[----:B------:R-:W-:-:S02]  /*30e0*/  PRMT R91, RZ, 0x7610, R91 ;  /* 0x00007610ff5b7816 */ /* 0x000fc4000000005b */
[----:B------:R-:W-:Y:S01]  /*30f0*/  PRMT R89, RZ, 0x7610, R89 ;  /* 0x00007610ff597816 */ /* 0x000fe20000000059 */
[----:B------:R-:W1:Y:S01]  /*3100*/  LDCU UR24, c[0x0][0x3b0] ;  /* 0x00007600ff1877ac */ /* 0x000e620008000800 */
[----:B0-----:R-:W3:Y:S01]  /*3110*/  LDL.LU R83, [R1+0x1f8] ;  /* 0x0001f80001537983 */ /* 0x001ee20000300800 */
[----:B------:R-:W0:Y:S03]  /*3120*/  LDCU UR30, c[0x0][0x3b0] ;  /* 0x00007600ff1e77ac */ /* 0x000e260008000800 */
[----:B------:R-:W3:Y:S01]  /*3130*/  LDL.LU R47, [R1+0x4] ;  /* 0x00000400012f7983 */ /* 0x000ee20000300800 */
[----:B------:R-:W0:Y:S03]  /*3140*/  LDCU UR25, c[0x0][0x3b0] ;  /* 0x00007600ff1977ac */ /* 0x000e260008000800 */
[----:B------:R-:W3:Y:S01]  /*3150*/  LDL.LU R46, [R1+0x1f4] ;  /* 0x0001f400012e7983 */ /* 0x000ee20000300800 */
[----:B------:R-:W0:Y:S03]  /*3160*/  LDCU UR28, c[0x0][0x3b0] ;  /* 0x00007600ff1c77ac */ /* 0x000e260008000800 */
[----:B------:R-:W3:Y:S01]  /*3170*/  LDL.LU R71, [R1+0x8] ;  /* 0x0000080001477983 */ /* 0x000ee20000300800 */
[----:B------:R-:W0:Y:S03]  /*3180*/  LDCU UR32, c[0x0][0x3b0] ;  /* 0x00007600ff2077ac */ /* 0x000e260008000800 */
[----:B------:R-:W3:Y:S01]  /*3190*/  LDL.LU R50, [R1+0xc] ;  /* 0x00000c0001327983 */ /* 0x000ee20000300800 */
[----:B------:R-:W0:Y:S03]  /*31a0*/  LDCU UR31, c[0x0][0x3b0] ;  /* 0x00007600ff1f77ac */ /* 0x000e260008000800 */
[----:B------:R-:W-:Y:S01]  /*31b0*/  STL [R1+0x6dc], R81 ;  /* 0x0006dc5101007387 */ /* 0x000fe20000100800 */
[----:B------:R-:W0:Y:S03]  /*31c0*/  LDCU UR26, c[0x0][0x3b0] ;  /* 0x00007600ff1a77ac */ /* 0x000e260008000800 */
[----:B------:R-:W-:Y:S01]  /*31d0*/  STL [R1+0x6d8], R85 ;  /* 0x0006d85501007387 */ /* 0x000fe20000100800 */
[----:B------:R-:W0:Y:S03]  /*31e0*/  LDCU UR23, c[0x0][0x3b0] ;  /* 0x00007600ff1777ac */ /* 0x000e260008000800 */
[----:B------:R1:W-:Y:S01]  /*31f0*/  STL [R1+0x6d4], R79 ;  /* 0x0006d44f01007387 */ /* 0x0003e20000100800 */
[----:B------:R-:W-:Y:S01]  /*3200*/  IADD3 R8, PT, PT, R29, R8, R6 ;  /* 0x000000081d087210 */ /* 0x000fe20007ffe006 */
[----:B------:R-:W0:Y:S01]  /*3210*/  LDCU UR29, c[0x0][0x3b0] ;  /* 0x00007600ff1d77ac */ /* 0x000e220008000800 */
[----:B------:R-:W0:Y:S01]  /*3220*/  S2R R6, SR_TID.X ;  /* 0x0000000000067919 */ /* 0x000e220000002100 */
[----:B-1----:R-:W3:Y:S04]  /*3230*/  LDL.LU R79, [R1+0xe0] ;  /* 0x0000e000014f7983 */ /* 0x002ee80000300800 */
[----:B------:R-:W-:Y:S04]  /*3240*/  STL [R1+0x6d0], R27 ;  /* 0x0006d01b01007387 */ /* 0x000fe80000100800 */
[----:B------:R1:W-:Y:S04]  /*3250*/  STL [R1+0x6cc], R77 ;  /* 0x0006cc4d01007387 */ /* 0x0003e80000100800 */
[----:B-1----:R-:W3:Y:S04]  /*3260*/  LDL.LU R77, [R1] ;  /* 0x00000000014d7983 */ /* 0x002ee80000300800 */
[----:B------:R-:W3:Y:S04]  /*3270*/  LDL.LU R41, [R1+0x1c] ;  /* 0x00001c0001297983 */ /* 0x000ee80000300800 */
[----:B------:R-:W3:Y:S01]  /*3280*/  LDL.LU R87, [R1+0x16c] ;  /* 0x00016c0001577983 */ /* 0x000ee20000300800 */
[----:B0-----:R-:W-:Y:S01]  /*3290*/  LOP3.LUT R29, R6, 0x7f, RZ, 0xc0, !PT ;  /* 0x0000007f061d7812 */ /* 0x001fe200078ec0ff */
[----:B------:R-:W-:Y:S01]  /*32a0*/  IMAD R44, R45, 0x10, R44 ;  /* 0x000000102d2c7824 */ /* 0x000fe200078e022c */
[----:B------:R-:W-:Y:S01]  /*32b0*/  IADD3 R9, PT, PT, R90, R28, R9 ;  /* 0x0000001c5a097210 */ /* 0x000fe20007ffe009 */
[----:B------:R-:W-:Y:S01]  /*32c0*/  STL [R1+0x6c8], R76 ;  /* 0x0006c84c01007387 */ /* 0x000fe20000100800 */
[----:B------:R-:W-:Y:S03]  /*32d0*/  STTM.x64 tmem[UR7], RZ ;  /* 0x000000ff000079ed */ /* 0x000fe60008340007 */
[----:B------:R-:W-:Y:S01]  /*32e0*/  STL [R1+0x6c4], R32 ;  /* 0x0006c42001007387 */ /* 0x000fe20000100800 */
[----:B------:R-:W-:Y:S01]  /*32f0*/  LOP3.LUT R9, R9, 0xf, RZ, 0xc0, !PT ;  /* 0x0000000f09097812 */ /* 0x000fe200078ec0ff */
[----:B--2---:R-:W-:Y:S01]  /*3300*/  USHF.L.U32 UR5, UR8, 0x3, URZ ;  /* 0x0000000308057899 */ /* 0x004fe200080006ff */
[----:B------:R-:W-:Y:S01]  /*3310*/  PRMT R25, RZ, 0x7610, R25 ;  /* 0x00007610ff197816 */ /* 0x000fe20000000019 */
[----:B------:R-:W-:Y:S01]  /*3320*/  STL [R1+0x6c0], R72 ;  /* 0x0006c04801007387 */ /* 0x000fe20000100800 */
[----:B------:R-:W-:-:S02]  /*3330*/  IMAD R75, R75, 0x10, R78 ;  /* 0x000000104b4b7824 */ /* 0x000fc400078e024e */
[----:B------:R-:W-:Y:S01]  /*3340*/  IMAD R28, R8, 0x10, R9 ;  /* 0x00000010081c7824 */ /* 0x000fe200078e0209 */
[----:B------:R0:W-:Y:S01]  /*3350*/  STL [R1+0x6bc], R73 ;  /* 0x0006bc4901007387 */ /* 0x0001e20000100800 */
[----:B------:R-:W-:Y:S02]  /*3360*/  IMAD.SHL.U32 R9, R68, 0x100, RZ ;  /* 0x0000010044097824 */ /* 0x000fe400078e00ff */
[----:B------:R-:W-:Y:S01]  /*3370*/  @!P4 IMAD.MOV.U32 R8, RZ, RZ, R3 ;  /* 0x000000ffff08c224 */ /* 0x000fe200078e0003 */
[----:B------:R-:W-:Y:S02]  /*3380*/  STL [R1+0x6b8], R69 ;  /* 0x0006b84501007387 */ /* 0x000fe40000100800 */
[----:B------:R-:W-:Y:S02]  /*3390*/  LOP3.LUT R9, R9, 0xf00, RZ, 0xe2, !PT ;  /* 0x00000f0009097812 */ /* 0x000fe400078ee2ff */
[----:B------:R1:W-:Y:S01]  /*33a0*/  STL [R1+0x6b4], R33 ;  /* 0x0006b42101007387 */ /* 0x0003e20000100800 */
[----:B0-----:R-:W-:-:S02]  /*33b0*/  PRMT R73, RZ, 0x7610, R73 ;  /* 0x00007610ff497816 */ /* 0x001fc40000000049 */
[----:B------:R-:W-:Y:S01]  /*33c0*/  IMAD R64, R64, 0x1000, R9 ;  /* 0x0000100040407824 */ /* 0x000fe200078e0209 */
[----:B------:R-:W-:Y:S01]  /*33d0*/  STL [R1+0x6b0], R66 ;  /* 0x0006b04201007387 */ /* 0x000fe20000100800 */
[----:B------:R-:W-:-:S03]  /*33e0*/  LOP3.LUT R9, R44, 0xff, RZ, 0xc0, !PT ;  /* 0x000000ff2c097812 */ /* 0x000fc600078ec0ff */
[----:B------:R-:W-:Y:S01]  /*33f0*/  STL [R1+0x6ac], R34 ;  /* 0x0006ac2201007387 */ /* 0x000fe20000100800 */
[----:B-1----:R-:W-:-:S03]  /*3400*/  PRMT R33, RZ, 0x7610, R33 ;  /* 0x00007610ff217816 */ /* 0x002fc60000000021 */
[----:B------:R-:W-:Y:S04]  /*3410*/  STL [R1+0x6a8], R67 ;  /* 0x0006a84301007387 */ /* 0x000fe80000100800 */
        /* <DEDUP_REMOVED lines=19> */
[----:B------:R0:W-:Y:S01]  /*3550*/  STL [R1+0x218], R5 ;  /* 0x0002180501007387 */ /* 0x0001e20000100800 */
[----:B------:R-:W-:Y:S01]  /*3560*/  STTM.x64 tmem[UR7+0x40], RZ ;  /* 0x000040ff000079ed */ /* 0x000fe20008340007 */
[----:B------:R-:W-:Y:S01]  /*3570*/  STTM.x64 tmem[UR7+0x80], RZ ;  /* 0x000080ff000079ed */ /* 0x000fe20008340007 */
[----:B------:R-:W-:Y:S01]  /*3580*/  STTM.x64 tmem[UR7+0xc0], RZ ;  /* 0x0000c0ff000079ed */ /* 0x000fe20008340007 */
[----:B------:R-:W1:Y:S02]  /*3590*/  FENCE.VIEW.ASYNC.T ;  /* 0x00000000000073c6 */ /* 0x000e640000000200 */
[----:B-1----:R-:W-:Y:S01]  /*35a0*/  BAR.SYNC.DEFER_BLOCKING 0x0 ;  /* 0x0000000000007b1d */ /* 0x002fe20000010000 */
[----:B0-----:R-:W-:-:S04]  /*35b0*/  IADD3 R5, P0, PT, R13, UR12, RZ ;  /* 0x0000000c0d057c10 */ /* 0x001fc8000ff1e0ff */
[----:B------:R-:W-:Y:S01]  /*35c0*/  LEA.HI.X.SX32 R6, R13, UR13, 0x1, P0 ;  /* 0x0000000d0d067c11 */ /* 0x000fe200080f0eff */
[----:B------:R-:W-:Y:S01]  /*35d0*/  IMAD.SHL.U32 R13, R30, 0x100, RZ ;  /* 0x000001001e0d7824 */ /* 0x000fe200078e00ff */
[----:B------:R-:W-:-:S04]  /*35e0*/  ISETP.NE.U32.AND P0, PT, R29, RZ, PT ;  /* 0x000000ff1d00720c */ /* 0x000fc80003f05070 */
[----:B------:R-:W-:-:S05]  /*35f0*/  LOP3.LUT R13, R13, 0xf00, RZ, 0xe2, !PT ;  /* 0x00000f000d0d7812 */ /* 0x000fca00078ee2ff */
[----:B------:R-:W-:Y:S02]  /*3600*/  IMAD R12, R12, 0x1000, R13 ;  /* 0x000010000c0c7824 */ /* 0x000fe400078e020d */
[----:B------:R-:W-:Y:S02]  /*3610*/  IMAD.SHL.U32 R13, R86, 0x100, RZ ;  /* 0x00000100560d7824 */ /* 0x000fe400078e00ff */
[----:B------:R-:W-:Y:S01]  /*3620*/  VOTEU.ALL UP1, P0 ;  /* 0x0000000000ff7886 */ /* 0x000fe20000020000 */
[----:B------:R-:W-:Y:S01]  /*3630*/  VOTEU.ALL UP2, P0 ;  /* 0x0000000000ff7886 */ /* 0x000fe20000040000 */
[----:B------:R-:W-:Y:S01]  /*3640*/  IMAD.IADD R29, R12, 0x1, R9 ;  /* 0x000000010c1d7824 */ /* 0x000fe200078e0209 */
[----:B------:R-:W-:Y:S01]  /*3650*/  LOP3.LUT R13, R13, 0xf00, RZ, 0xe2, !PT ;  /* 0x00000f000d0d7812 */ /* 0x000fe200078ee2ff */
[----:B------:R-:W-:Y:S01]  /*3660*/  @!P4 IMAD.MOV.U32 R9, RZ, RZ, R4 ;  /* 0x000000ffff09c224 */ /* 0x000fe200078e0004 */
[----:B------:R-:W-:-:S04]  /*3670*/  @!UP1 UIADD3 UR12, UPT, UPT, -UR4, 0x100000, URZ ;  /* 0x00100000040c9890 */ /* 0x000fc8000fffe1ff */
[----:B------:R-:W-:Y:S02]  /*3680*/  @!UP1 USHF.L.U32 UR13, UR12, 0xb, URZ ;  /* 0x0000000b0c0d9899 */ /* 0x000fe400080006ff */
[----:B------:R-:W-:Y:S01]  /*3690*/  @!UP1 USHF.L.U32 UR12, UR12, 0x1, URZ ;  /* 0x000000010c0c9899 */ /* 0x000fe200080006ff */
[----:B------:R-:W-:Y:S01]  /*36a0*/  LOP3.LUT R12, R28, 0xff, RZ, 0xc0, !PT ;  /* 0x000000ff1c0c7812 */ /* 0x000fe200078ec0ff */
[----:B------:R-:W-:Y:S01]  /*36b0*/  IMAD R13, R82, 0x1000, R13 ;  /* 0x00001000520d7824 */ /* 0x000fe200078e020d */
[----:B------:R-:W0:Y:S09]  /*36c0*/  FENCE.VIEW.ASYNC.S ;  /* 0x00000000000073c6 */ /* 0x000e320000000000 */
[----:B0-----:R0:W1:Y:S02]  /*36d0*/  @!UP2 SYNCS.EXCH.64 URZ, [UR10], UR12 ;  /* 0x0000000c0affa5b2 */ /* 0x0010640008000100 */
[----:B-1----:R-:W-:Y:S06]  /*36e0*/  BAR.SYNC.DEFER_BLOCKING 0x0 ;  /* 0x0000000000007b1d */ /* 0x002fec0000010000 */
[----:B------:R1:W2:Y:S02]  /*36f0*/  @!P4 LDG.E.U8 R73, desc[UR18][R8.64] ;  /* 0x000000120849c981 */ /* 0x0002a4000c1e1100 */
[----:B-1----:R-:W-:-:S02]  /*3700*/  @!P4 IMAD.MOV.U32 R8, RZ, RZ, R5 ;  /* 0x000000ffff08c224 */ /* 0x002fc400078e0005 */
[----:B------:R-:W-:-:S05]  /*3710*/  @!P4 IMAD.MOV.U32 R9, RZ, RZ, R6 ;  /* 0x000000ffff09c224 */ /* 0x000fca00078e0006 */
[----:B------:R1:W4:Y:S01]  /*3720*/  @!P4 LDG.E.U8 R33, desc[UR18][R8.64] ;  /* 0x000000120821c981 */ /* 0x000322000c1e1100 */
[----:B0-----:R-:W-:Y:S01]  /*3730*/  USHF.R.S32.HI UR12, URZ, 0x1f, UR5 ;  /* 0x0000001fff0c7899 */ /* 0x001fe20008011405 */
[----:B------:R-:W-:Y:S01]  /*3740*/  LOP3.LUT R29, R29, 0xffff, RZ, 0xc0, !PT ;  /* 0x0000ffff1d1d7812 */ /* 0x000fe200078ec0ff */
[----:B------:R-:W-:Y:S01]  /*3750*/  IMAD.IADD R13, R13, 0x1, R12 ;  /* 0x000000010d0d7824 */ /* 0x000fe200078e020c */
[----:B------:R-:W-:Y:S02]  /*3760*/  PRMT R2, RZ, 0x7610, R2 ;  /* 0x00007610ff027816 */ /* 0x000fe40000000002 */
[----:B------:R-:W-:Y:S02]  /*3770*/  SHF.R.U32.HI R12, RZ, 0xf, R29 ;  /* 0x0000000fff0c7819 */ /* 0x000fe4000001161d */
[----:B------:R-:W-:Y:S02]  /*3780*/  LOP3.LUT R75, R75, 0xff, RZ, 0xc0, !PT ;  /* 0x000000ff4b4b7812 */ /* 0x000fe400078ec0ff */
[----:B-1----:R-:W-:-:S03]  /*3790*/  IADD3 R8, P4, PT, R3, UR5, RZ ;  /* 0x0000000503087c10 */ /* 0x002fc6000ff9e0ff */
[----:B------:R-:W-:Y:S01]  /*37a0*/  IMAD.IADD R28, R64, 0x1, R75 ;  /* 0x00000001401c7824 */ /* 0x000fe200078e024b */
[----:B------:R-:W-:-:S04]  /*37b0*/  IADD3.X R9, PT, PT, R4, UR12, RZ, P4, !PT ;  /* 0x0000000c04097c10 */ /* 0x000fc8000a7fe4ff */
[----:B------:R-:W-:Y:S01]  /*37c0*/  PRMT R28, R28, 0x5410, R13 ;  /* 0x000054101c1c7816 */ /* 0x000fe2000000000d */
[----:B------:R0:W4:Y:S04]  /*37d0*/  @!P6 LDG.E.U8 R2, desc[UR18][R8.64] ;  /* 0x000000120802e981 */ /* 0x000128000c1e1100 */
[----:B--2---:R3:W-:Y:S04]  /*37e0*/  STL [R1+0x174], R73 ;  /* 0x0001744901007387 */ /* 0x0047e80000100800 */
[----:B------:R-:W-:Y:S01]  /*37f0*/  STL [R1+0x90], R8 ;  /* 0x0000900801007387 */ /* 0x000fe20000100800 */
[----:B---3--:R-:W-:-:S03]  /*3800*/  IMAD.MOV.U32 R73, RZ, RZ, R87 ;  /* 0x000000ffff497224 */ /* 0x008fc600078e0057 */
[----:B----4-:R1:W-:Y:S04]  /*3810*/  STL [R1+0x170], R33 ;  /* 0x0001702101007387 */ /* 0x0103e80000100800 */
[----:B------:R2:W-:Y:S01]  /*3820*/  STL [R1+0x5c], R9 ;  /* 0x00005c0901007387 */ /* 0x0005e20000100800 */
[----:B-1----:R-:W-:Y:S01]  /*3830*/  IADD3 R33, P4, PT, R5, UR5, RZ ;  /* 0x0000000505217c10 */ /* 0x002fe2000ff9e0ff */
[----:B------:R-:W-:-:S03]  /*3840*/  USHF.L.U32 UR5, UR8, 0x4, URZ ;  /* 0x0000000408057899 */ /* 0x000fc600080006ff */
[----:B------:R-:W-:Y:S01]  /*3850*/  IADD3.X R87, PT, PT, R6, UR12, RZ, P4, !PT ;  /* 0x0000000c06577c10 */ /* 0x000fe2000a7fe4ff */
[----:B0-----:R-:W-:Y:S01]  /*3860*/  @!P6 IMAD.MOV.U32 R8, RZ, RZ, R33 ;  /* 0x000000ffff08e224 */ /* 0x001fe200078e0021 */
[----:B------:R-:W-:Y:S01]  /*3870*/  LOP3.LUT P4, RZ, R12, 0x1, RZ, 0xc0, !PT ;  /* 0x000000010cff7812 */ /* 0x000fe2000788c0ff */
[----:B------:R-:W-:Y:S02]  /*3880*/  STL [R1+0xc4], R33 ;  /* 0x0000c42101007387 */ /* 0x000fe40000100800 */
[----:B--2---:R-:W-:Y:S01]  /*3890*/  @!P6 IMAD.MOV.U32 R9, RZ, RZ, R87 ;  /* 0x000000ffff09e224 */ /* 0x004fe200078e0057 */
[----:B------:R-:W-:Y:S01]  /*38a0*/  USHF.R.S32.HI UR12, URZ, 0x1f, UR5 ;  /* 0x0000001fff0c7899 */ /* 0x000fe20008011405 */
[----:B------:R0:W-:Y:S04]  /*38b0*/  STL [R1+0x98], R87 ;  /* 0x0000985701007387 */ /* 0x0001e80000100800 */
[----:B------:R1:W2:Y:S04]  /*38c0*/  @!P6 LDG.E.U8 R74, desc[UR18][R8.64] ;  /* 0x00000012084ae981 */ /* 0x0002a8000c1e1100 */
[----:B0-----:R-:W3:Y:S01]  /*38d0*/  LDL.LU R87, [R1+0x6ec] ;  /* 0x0006ec0001577983 */ /* 0x001ee20000300800 */
[----:B-1----:R-:W-:-:S04]  /*38e0*/  IADD3 R9, P6, PT, R3, UR5, RZ ;  /* 0x0000000503097c10 */ /* 0x002fc8000ffde0ff */
[----:B------:R-:W-:Y:S01]  /*38f0*/  IADD3.X R8, PT, PT, R4, UR12, RZ, P6, !PT ;  /* 0x0000000c04087c10 */ /* 0x000fe2000b7fe4ff */
[----:B------:R0:W-:Y:S04]  /*3900*/  STL [R1+0x18c], R9 ;  /* 0x00018c0901007387 */ /* 0x0001e80000100800 */
[----:B------:R1:W-:Y:S01]  /*3910*/  STL [R1+0x188], R8 ;  /* 0x0001880801007387 */ /* 0x0003e20000100800 */
[----:B0-----:R-:W-:-:S04]  /*3920*/  @P4 LOP3.LUT R9, R9, R8, RZ, 0x3c, !PT ;  /* 0x0000000809094212 */ /* 0x001fc800078e3cff */
[----:B-1----:R-:W-:-:S04]  /*3930*/  @P4 LOP3.LUT R8, R9, R8, RZ, 0x3c, !PT ;  /* 0x0000000809084212 */ /* 0x002fc800078e3cff */
[----:B------:R-:W-:-:S05]  /*3940*/  @P4 LOP3.LUT R9, R9, R8, RZ, 0x3c, !PT ;  /* 0x0000000809094212 */ /* 0x000fca00078e3cff */
[----:B------:R0:W4:Y:S01]  /*3950*/  @P4 LDG.E.U8 R25, desc[UR18][R8.64] ;  /* 0x0000001208194981 */ /* 0x000122000c1e1100 */
[----:B------:R-:W-:Y:S01]  /*3960*/  IADD3 R33, P6, PT, R5, UR5, RZ ;  /* 0x0000000505217c10 */ /* 0x000fe2000ffde0ff */
[----:B------:R-:W-:Y:S01]  /*3970*/  UIMAD UR5, UR8, 0x18, URZ ;  /* 0x00000018080578a4 */ /* 0x000fe2000f8e02ff */
[----:B------:R-:W-:-:S03]  /*3980*/  SHF.R.U32.HI R12, RZ, 0x7, R29 ;  /* 0x00000007ff0c7819 */ /* 0x000fc6000001161d */
[----:B0-----:R-:W-:Y:S01]  /*3990*/  IMAD.MOV.U32 R9, RZ, RZ, R33 ;  /* 0x000000ffff097224 */ /* 0x001fe200078e0021 */
[----:B------:R-:W-:-:S04]  /*39a0*/  IADD3.X R8, PT, PT, R6, UR12, RZ, P6, !PT ;  /* 0x0000000c06087c10 */ /* 0x000fc8000b7fe4ff */
[----:B------:R-:W-:Y:S02]  /*39b0*/  @P4 LOP3.LUT R9, R9, R8, RZ, 0x3c, !PT ;  /* 0x0000000809094212 */ /* 0x000fe400078e3cff */
[----:B------:R-:W-:Y:S01]  /*39c0*/  LOP3.LUT P2, RZ, R12, 0x1, RZ, 0xc0, !PT ;  /* 0x000000010cff7812 */ /* 0x000fe2000784c0ff */
[----:B------:R-:W-:Y:S01]  /*39d0*/  USHF.R.S32.HI UR12, URZ, 0x1f, UR5 ;  /* 0x0000001fff0c7899 */ /* 0x000fe20008011405 */
[----:B------:R-:W-:Y:S02]  /*39e0*/  SHF.R.U64 R12, R28, 0x1f, RZ ;  /* 0x0000001f1c0c7819 */ /* 0x000fe400000012ff */
[----:B------:R-:W-:Y:S02]  /*39f0*/  PRMT R70, RZ, 0x7610, R70 ;  /* 0x00007610ff467816 */ /* 0x000fe40000000046 */
[----:B------:R-:W-:Y:S01]  /*3a00*/  PRMT R34, RZ, 0x7610, R34 ;  /* 0x00007610ff227816 */ /* 0x000fe20000000022 */
[----:B----4-:R0:W-:Y:S04]  /*3a10*/  STL [R1+0x184], R25 ;  /* 0x0001841901007387 */ /* 0x0101e80000100800 */
[----:B0-----:R-:W4:Y:S04]  /*3a20*/  LDL.LU R25, [R1+0x6e8] ;  /* 0x0006e80001197983 */ /* 0x001f280000300800 */
[----:B------:R0:W-:Y:S04]  /*3a30*/  STL [R1+0x194], R33 ;  /* 0x0001942101007387 */ /* 0x0001e80000100800 */
[----:B------:R1:W-:Y:S01]  /*3a40*/  STL [R1+0x190], R8 ;  /* 0x0001900801007387 */ /* 0x0003e20000100800 */
[----:B0-----:R-:W-:-:S02]  /*3a50*/  IMAD.MOV.U32 R33, RZ, RZ, R73 ;  /* 0x000000ffff217224 */ /* 0x001fc400078e0049 */
[----:B------:R-:W-:Y:S01]  /*3a60*/  IMAD.MOV.U32 R73, RZ, RZ, R77 ;  /* 0x000000ffff497224 */ /* 0x000fe200078e004d */
[C---:B-1----:R-:W-:Y:S01]  /*3a70*/  @P4 LOP3.LUT R8, R9.reuse, R8, RZ, 0x3c, !PT ;  /* 0x0000000809084212 */ /* 0x042fe200078e3cff */
[----:B------:R-:W-:Y:S02]  /*3a80*/  IMAD.MOV.U32 R77, RZ, RZ, R79 ;  /* 0x000000ffff4d7224 */ /* 0x000fe400078e004f */
[----:B------:R-:W-:Y:S01]  /*3a90*/  IMAD.MOV.U32 R79, RZ, RZ, R83 ;  /* 0x000000ffff4f7224 */ /* 0x000fe200078e0053 */
[----:B------:R-:W-:Y:S01]  /*3aa0*/  @P4 LOP3.LUT R9, R9, R8, RZ, 0x3c, !PT ;  /* 0x0000000809094212 */ /* 0x000fe200078e3cff */
[----:B------:R-:W-:Y:S01]  /*3ab0*/  IMAD.MOV.U32 R83, RZ, RZ, R84 ;  /* 0x000000ffff537224 */ /* 0x000fe200078e0054 */
[----:B------:R-:W-:-:S03]  /*3ac0*/  IADD3 R84, P6, PT, R3, UR5, RZ ;  /* 0x0000000503547c10 */ /* 0x000fc6000ffde0ff */
[----:B------:R0:W2:Y:S01]  /*3ad0*/  @P4 LDG.E.U8 R80, desc[UR18][R8.64] ;  /* 0x0000001208504981 */ /* 0x0000a2000c1e1100 */
[----:B------:R-:W-:Y:S01]  /*3ae0*/  LOP3.LUT P4, RZ, R12, 0x1, RZ, 0xc0, !PT ;  /* 0x000000010cff7812 */ /* 0x000fe2000788c0ff */
[----:B0-----:R-:W-:Y:S01]  /*3af0*/  IMAD.MOV.U32 R9, RZ, RZ, R84 ;  /* 0x000000ffff097224 */ /* 0x001fe200078e0054 */
[----:B------:R-:W-:Y:S01]  /*3b00*/  IADD3.X R8, PT, PT, R4, UR12, RZ, P6, !PT ;  /* 0x0000000c04087c10 */ /* 0x000fe2000b7fe4ff */
[----:B------:R-:W-:Y:S03]  /*3b10*/  STL [R1+0x35c], R84 ;  /* 0x00035c5401007387 */ /* 0x000fe60000100800 */
[-C--:B------:R-:W-:Y:S01]  /*3b20*/  @P2 LOP3.LUT R9, R9, R8.reuse, RZ, 0x3c, !PT ;  /* 0x0000000809092212 */ /* 0x080fe200078e3cff */
[----:B------:R0:W-:Y:S01]  /*3b30*/  STL [R1+0x358], R8 ;  /* 0x0003580801007387 */ /* 0x0001e20000100800 */
[----:B------:R-:W-:Y:S02]  /*3b40*/  IADD3 R12, P6, PT, R5, UR5, RZ ;  /* 0x00000005050c7c10 */ /* 0x000fe4000ffde0ff */
[----:B0-----:R-:W-:-:S02]  /*3b50*/  @P2 LOP3.LUT R8, R9, R8, RZ, 0x3c, !PT ;  /* 0x0000000809082212 */ /* 0x001fc400078e3cff */
[----:B------:R-:W-:Y:S02]  /*3b60*/  IADD3.X R84, PT, PT, R6, UR12, RZ, P6, !PT ;  /* 0x0000000c06547c10 */ /* 0x000fe4000b7fe4ff */
[----:B------:R-:W-:-:S05]  /*3b70*/  @P2 LOP3.LUT R9, R9, R8, RZ, 0x3c, !PT ;  /* 0x0000000809092212 */ /* 0x000fca00078e3cff */
[----:B------:R0:W2:Y:S02]  /*3b80*/  @P2 LDG.E.U8 R70, desc[UR18][R8.64] ;  /* 0x0000001208462981 */ /* 0x0000a4000c1e1100 */
[----:B0-----:R-:W-:Y:S02]  /*3b90*/  IMAD.MOV.U32 R9, RZ, RZ, R84 ;  /* 0x000000ffff097224 */ /* 0x001fe400078e0054 */
[----:B------:R-:W-:-:S05]  /*3ba0*/  @P2 IMAD.MOV.U32 R8, RZ, RZ, R12 ;  /* 0x000000ffff082224 */ /* 0x000fca00078e000c */
[----:B------:R0:W2:Y:S01]  /*3bb0*/  @P2 LDG.E.U8 R34, desc[UR18][R8.64] ;  /* 0x0000001208222981 */ /* 0x0000a2000c1e1100 */
[----:B------:R-:W-:-:S03]  /*3bc0*/  USHF.L.U32 UR5, UR8, 0x5, URZ ;  /* 0x0000000508057899 */ /* 0x000fc600080006ff */
[----:B------:R-:W-:Y:S04]  /*3bd0*/  STL [R1+0x364], R12 ;  /* 0x0003640c01007387 */ /* 0x000fe80000100800 */
[----:B------:R1:W-:Y:S01]  /*3be0*/  STL [R1+0x360], R84 ;  /* 0x0003605401007387 */ /* 0x0003e20000100800 */
[----:B------:R-:W-:Y:S02]  /*3bf0*/  USHF.R.S32.HI UR12, URZ, 0x1f, UR5 ;  /* 0x0000001fff0c7899 */ /* 0x000fe40008011405 */
[----:B-1----:R-:W-:-:S05]  /*3c00*/  IADD3 R84, P6, PT, R3, UR5, RZ ;  /* 0x0000000503547c10 */ /* 0x002fca000ffde0ff */
[----:B------:R-:W-:Y:S01]  /*3c10*/  STL [R1+0x40c], R84 ;  /* 0x00040c5401007387 */ /* 0x000fe20000100800 */
[----:B0-----:R-:W-:Y:S02]  /*3c20*/  IADD3.X R8, PT, PT, R4, UR12, RZ, P6, !PT ;  /* 0x0000000c04087c10 */ /* 0x001fe4000b7fe4ff */
[----:B------:R-:W-:Y:S02]  /*3c30*/  PRMT R0, RZ, 0x7610, R0 ;  /* 0x00007610ff007816 */ /* 0x000fe40000000000 */
[----:B------:R-:W-:Y:S01]  /*3c40*/  ISETP.GE.AND P6, PT, R7, RZ, PT ;  /* 0x000000ff0700720c */ /* 0x000fe20003fc6270 */
[----:B------:R-:W-:Y:S01]  /*3c50*/  @P4 IMAD.MOV.U32 R9, RZ, RZ, R8 ;  /* 0x000000ffff094224 */ /* 0x000fe200078e0008 */
[----:B------:R-:W-:Y:S01]  /*3c60*/  PRMT R45, RZ, 0x7610, R45 ;  /* 0x00007610ff2d7816 */ /* 0x000fe2000000002d */
[----:B--2---:R0:W-:Y:S02]  /*3c70*/  STL [R1+0x17c], R34 ;  /* 0x00017c2201007387 */ /* 0x0041e40000100800 */
[----:B0-----:R-:W-:-:S02]  /*3c80*/  IMAD.MOV.U32 R34, RZ, RZ, R73 ;  /* 0x000000ffff227224 */ /* 0x001fc400078e0049 */
[----:B------:R-:W-:Y:S02]  /*3c90*/  IMAD.MOV.U32 R73, RZ, RZ, R79 ;  /* 0x000000ffff497224 */ /* 0x000fe400078e004f */
[----:B------:R-:W-:Y:S01]  /*3ca0*/  IMAD.MOV.U32 R79, RZ, RZ, R83 ;  /* 0x000000ffff4f7224 */ /* 0x000fe200078e0053 */
[----:B------:R-:W-:-:S05]  /*3cb0*/  IADD3 R83, P2, PT, R5, UR5, RZ ;  /* 0x0000000505537c10 */ /* 0x000fca000ff5e0ff */
[----:B------:R-:W-:Y:S01]  /*3cc0*/  STL [R1+0x414], R83 ;  /* 0x0004145301007387 */ /* 0x000fe20000100800 */
[----:B------:R-:W-:-:S03]  /*3cd0*/  IADD3.X R7, PT, PT, R6, UR12, RZ, P2, !PT ;  /* 0x0000000c06077c10 */ /* 0x000fc600097fe4ff */
[----:B------:R0:W-:Y:S02]  /*3ce0*/  STL [R1+0x408], R8 ;  /* 0x0004080801007387 */ /* 0x0001e40000100800 */
[----:B0-----:R-:W-:-:S05]  /*3cf0*/  @P4 IMAD.MOV.U32 R8, RZ, RZ, R84 ;  /* 0x000000ffff084224 */ /* 0x001fca00078e0054 */
[----:B------:R0:W2:Y:S02]  /*3d00*/  @P4 LDG.E.U8 R0, desc[UR18][R8.64] ;  /* 0x0000001208004981 */ /* 0x0000a4000c1e1100 */
[----:B0-----:R-:W-:Y:S02]  /*3d10*/  @P4 IMAD.MOV.U32 R8, RZ, RZ, R83 ;  /* 0x000000ffff084224 */ /* 0x001fe400078e0053 */
[----:B------:R-:W-:-:S05]  /*3d20*/  @P4 IMAD.MOV.U32 R9, RZ, RZ, R7 ;  /* 0x000000ffff094224 */ /* 0x000fca00078e0007 */
[----:B------:R0:W2:Y:S01]  /*3d30*/  @P4 LDG.E.U8 R45, desc[UR18][R8.64] ;  /* 0x00000012082d4981 */ /* 0x0000a2000c1e1100 */
[----:B------:R-:W-:Y:S01]  /*3d40*/  SHF.R.U64 R12, R28, 0x17, RZ ;  /* 0x000000171c0c7819 */ /* 0x000fe200000012ff */
[----:B------:R-:W-:-:S03]  /*3d50*/  UIMAD UR5, UR8, 0x28, URZ ;  /* 0x00000028080578a4 */ /* 0x000fc6000f8e02ff */
[----:B------:R-:W-:Y:S01]  /*3d60*/  LOP3.LUT P2, RZ, R12, 0x1, RZ, 0xc0, !PT ;  /* 0x000000010cff7812 */ /* 0x000fe2000784c0ff */
[----:B------:R-:W-:Y:S02]  /*3d70*/  USHF.R.S32.HI UR12, URZ, 0x1f, UR5 ;  /* 0x0000001fff0c7899 */ /* 0x000fe40008011405 */
[----:B0-----:R-:W-:Y:S01]  /*3d80*/  IADD3 R9, P4, PT, R3, UR5, RZ ;  /* 0x0000000503097c10 */ /* 0x001fe2000ff9e0ff */
[----:B------:R-:W-:Y:S03]  /*3d90*/  STL [R1+0x410], R7 ;  /* 0x0004100701007387 */ /* 0x000fe60000100800 */
[----:B------:R-:W-:Y:S01]  /*3da0*/  IADD3.X R8, PT, PT, R4, UR12, RZ, P4, !PT ;  /* 0x0000000c04087c10 */ /* 0x000fe2000a7fe4ff */
[----:B------:R-:W3:Y:S04]  /*3db0*/  LDL.LU R84, [R1+0x6e4] ;  /* 0x0006e40001547983 */ /* 0x000ee80000300800 */
[----:B------:R-:W3:Y:S04]  /*3dc0*/  LDL.LU R83, [R1+0x6e0] ;  /* 0x0006e00001537983 */ /* 0x000ee80000300800 */
[----:B------:R0:W-:Y:S01]  /*3dd0*/  STL [R1+0x46c], R9 ;  /* 0x00046c0901007387 */ /* 0x0001e20000100800 */
[----:B------:R-:W-:-:S02]  /*3de0*/  PRMT R81, RZ, 0x7610, R81 ;  /* 0x00007610ff517816 */ /* 0x000fc40000000051 */
[-C--:B0-----:R-:W-:Y:S01]  /*3df0*/  @P2 LOP3.LUT R9, R9, R8.reuse, RZ, 0x3c, !PT ;  /* 0x0000000809092212 */ /* 0x081fe200078e3cff */
[----:B--2---:R-:W-:Y:S04]  /*3e00*/  STL [R1+0x120], R45 ;  /* 0x0001202d01007387 */ /* 0x004fe80000100800 */
[----:B------:R0:W-:Y:S02]  /*3e10*/  STL [R1+0x468], R8 ;  /* 0x0004680801007387 */ /* 0x0001e40000100800 */
[----:B0-----:R-:W-:-:S04]  /*3e20*/  @P2 LOP3.LUT R8, R9, R8, RZ, 0x3c, !PT ;  /* 0x0000000809082212 */ /* 0x001fc800078e3cff */
[----:B------:R-:W-:-:S05]  /*3e30*/  @P2 LOP3.LUT R9, R9, R8, RZ, 0x3c, !PT ;  /* 0x0000000809092212 */ /* 0x000fca00078e3cff */
[----:B------:R0:W2:Y:S01]  /*3e40*/  @P2 LDG.E.U8 R81, desc[UR18][R8.64] ;  /* 0x0000001208512981 */ /* 0x0000a2000c1e1100 */
[----:B------:R-:W-:-:S05]  /*3e50*/  IADD3 R45, P4, PT, R5, UR5, RZ ;  /* 0x00000005052d7c10 */ /* 0x000fca000ff9e0ff */
[----:B0-----:R-:W-:Y:S01]  /*3e60*/  IMAD.MOV.U32 R9, RZ, RZ, R45 ;  /* 0x000000ffff097224 */ /* 0x001fe200078e002d */
[----:B------:R-:W-:-:S04]  /*3e70*/  IADD3.X R8, PT, PT, R6, UR12, RZ, P4, !PT ;  /* 0x0000000c06087c10 */ /* 0x000fc8000a7fe4ff */
[-C--:B------:R-:W-:Y:S02]  /*3e80*/  @P2 LOP3.LUT R9, R9, R8.reuse, RZ, 0x3c, !PT ;  /* 0x0000000809092212 */ /* 0x080fe400078e3cff */
[----:B------:R-:W-:Y:S01]  /*3e90*/  PRMT R62, RZ, 0x7610, R62 ;  /* 0x00007610ff3e7816 */ /* 0x000fe2000000003e */
[----:B--2---:R0:W-:Y:S04]  /*3ea0*/  STL [R1+0x108], R81 ;  /* 0x0001085101007387 */ /* 0x0041e80000100800 */
[----:B0-----:R-:W2:Y:S04]  /*3eb0*/  LDL.LU R81, [R1+0x6dc] ;  /* 0x0006dc0001517983 */ /* 0x001ea80000300800 */
[----:B------:R-:W-:Y:S04]  /*3ec0*/  STL [R1+0x474], R45 ;  /* 0x0004742d01007387 */ /* 0x000fe80000100800 */
[----:B------:R0:W-:Y:S02]  /*3ed0*/  STL [R1+0x470], R8 ;  /* 0x0004700801007387 */ /* 0x0001e40000100800 */
[----:B0-----:R-:W-:-:S04]  /*3ee0*/  @P2 LOP3.LUT R8, R9, R8, RZ, 0x3c, !PT ;  /* 0x0000000809082212 */ /* 0x001fc800078e3cff */
[----:B------:R-:W-:-:S05]  /*3ef0*/  @P2 LOP3.LUT R9, R9, R8, RZ, 0x3c, !PT ;  /* 0x0000000809092212 */ /* 0x000fca00078e3cff */
[----:B------:R0:W2:Y:S01]  /*3f00*/  @P2 LDG.E.U8 R62, desc[UR18][R8.64] ;  /* 0x00000012083e2981 */ /* 0x0000a2000c1e1100 */
[----:B------:R-:W-:Y:S01]  /*3f10*/  SHF.R.U64 R7, R28, 0xf, RZ ;  /* 0x0000000f1c077819 */ /* 0x000fe200000012ff */
[----:B------:R-:W-:-:S03]  /*3f20*/  UIMAD UR5, UR8, 0x30, URZ ;  /* 0x00000030080578a4 */ /* 0x000fc6000f8e02ff */
[----:B------:R-:W-:Y:S01]  /*3f30*/  LOP3.LUT P3, RZ, R7, 0x1, RZ, 0xc0, !PT ;  /* 0x0000000107ff7812 */ /* 0x000fe2000786c0ff */
[----:B------:R-:W-:Y:S02]  /*3f40*/  USHF.R.S32.HI UR12, URZ, 0x1f, UR5 ;  /* 0x0000001fff0c7899 */ /* 0x000fe40008011405 */
[----:B------:R-:W-:-:S04]  /*3f50*/  IADD3 R45, P4, PT, R3, UR5, RZ ;  /* 0x00000005032d7c10 */ /* 0x000fc8000ff9e0ff */
[----:B0-----:R-:W-:Y:S01]  /*3f60*/  IADD3.X R8, PT, PT, R4, UR12, RZ, P4, !PT ;  /* 0x0000000c04087c10 */ /* 0x001fe2000a7fe4ff */
[----:B------:R-:W-:Y:S01]  /*3f70*/  IMAD.MOV.U32 R9, RZ, RZ, R45 ;  /* 0x000000ffff097224 */ /* 0x000fe200078e002d */
[----:B------:R-:W-:Y:S01]  /*3f80*/  STL [R1+0x4cc], R45 ;  /* 0x0004cc2d01007387 */ /* 0x000fe20000100800 */
[----:B------:R-:W-:-:S03]  /*3f90*/  SHF.R.U64 R7, R28, 0x7, RZ ;  /* 0x000000071c077819 */ /* 0x000fc600000012ff */
[-C--:B------:R-:W-:Y:S02]  /*3fa0*/  @P3 LOP3.LUT R9, R9, R8.reuse, RZ, 0x3c, !PT ;  /* 0x0000000809093212 */ /* 0x080fe400078e3cff */
[----:B------:R-:W-:Y:S02]  /*3fb0*/  LOP3.LUT P2, RZ, R7, 0x1, RZ, 0xc0, !PT ;  /* 0x0000000107ff7812 */ /* 0x000fe4000784c0ff */
[----:B------:R-:W-:Y:S02]  /*3fc0*/  PRMT R7, RZ, 0x7610, R7 ;  /* 0x00007610ff077816 */ /* 0x000fe40000000007 */
[----:B------:R-:W-:Y:S01]  /*3fd0*/  PRMT R13, RZ, 0x7610, R13 ;  /* 0x00007610ff0d7816 */ /* 0x000fe2000000000d */
[----:B--2---:R-:W-:Y:S04]  /*3fe0*/  STL [R1+0x11c], R62 ;  /* 0x00011c3e01007387 */ /* 0x004fe80000100800 */
[----:B------:R0:W-:Y:S02]  /*3ff0*/  STL [R1+0x4c8], R8 ;  /* 0x0004c80801007387 */ /* 0x0001e40000100800 */
[----:B0-----:R-:W-:-:S04]  /*4000*/  @P3 LOP3.LUT R8, R9, R8, RZ, 0x3c, !PT ;  /* 0x0000000809083212 */ /* 0x001fc800078e3cff */
[----:B------:R-:W-:Y:S02]  /*4010*/  @P3 LOP3.LUT R9, R9, R8, RZ, 0x3c, !PT ;  /* 0x0000000809093212 */ /* 0x000fe400078e3cff */
[----:B------:R-:W-:-:S03]  /*4020*/  IADD3 R62, P4, PT, R5, UR5, RZ ;  /* 0x00000005053e7c10 */ /* 0x000fc6000ff9e0ff */
[----:B------:R0:W2:Y:S01]  /*4030*/  @P3 LDG.E.U8 R7, desc[UR18][R8.64] ;  /* 0x0000001208073981 */ /* 0x0000a2000c1e1100 */
[----:B------:R-:W-:-:S05]  /*4040*/  IADD3.X R45, PT, PT, R6, UR12, RZ, P4, !PT ;  /* 0x0000000c062d7c10 */ /* 0x000fca000a7fe4ff */
[----:B0-----:R-:W-:Y:S02]  /*4050*/  IMAD.MOV.U32 R9, RZ, RZ, R45 ;  /* 0x000000ffff097224 */ /* 0x001fe400078e002d */
[----:B------:R-:W-:-:S05]  /*4060*/  @P3 IMAD.MOV.U32 R8, RZ, RZ, R62 ;  /* 0x000000ffff083224 */ /* 0x000fca00078e003e */
[----:B------:R0:W3:Y:S01]  /*4070*/  @P3 LDG.E.U8 R13, desc[UR18][R8.64] ;  /* 0x00000012080d3981 */ /* 0x0000e2000c1e1100 */
[----:B------:R-:W-:-:S03]  /*4080*/  UIMAD UR5, UR8, 0x38, URZ ;  /* 0x00000038080578a4 */ /* 0x000fc6000f8e02ff */
[----:B------:R-:W-:Y:S01]  /*4090*/  STL [R1+0x534], R62 ;  /* 0x0005343e01007387 */ /* 0x000fe20000100800 */
[----:B------:R-:W-:-:S03]  /*40a0*/  USHF.R.S32.HI UR12, URZ, 0x1f, UR5 ;  /* 0x0000001fff0c7899 */ /* 0x000fc60008011405 */
[----:B------:R1:W-:Y:S01]  /*40b0*/  STL [R1+0x530], R45 ;  /* 0x0005302d01007387 */ /* 0x0003e20000100800 */
[----:B------:R-:W-:Y:S02]  /*40c0*/  PRMT R85, RZ, 0x7610, R85 ;  /* 0x00007610ff557816 */ /* 0x000fe40000000055 */
[----:B------:R-:W-:Y:S01]  /*40d0*/  PRMT R12, RZ, 0x7610, R12 ;  /* 0x00007610ff0c7816 */ /* 0x000fe2000000000c */
[----:B-1----:R-:W1:Y:S01]  /*40e0*/  LDC R45, c[0x0][0x3a0] ;  /* 0x0000e800ff2d7b82 */ /* 0x002e620000000800 */
[----:B--2---:R2:W-:Y:S02]  /*40f0*/  STL [R1+0x110], R7 ;  /* 0x0001100701007387 */ /* 0x0045e40000100800 */
[----:B--2---:R-:W-:-:S04]  /*4100*/  IADD3 R7, P4, PT, R3, UR5, RZ ;  /* 0x0000000503077c10 */ /* 0x004fc8000ff9e0ff */
[----:B0-----:R-:W-:Y:S01]  /*4110*/  IADD3.X R8, PT, PT, R4, UR12, RZ, P4, !PT ;  /* 0x0000000c04087c10 */ /* 0x001fe2000a7fe4ff */
[----:B------:R-:W-:Y:S01]  /*4120*/  IMAD.MOV.U32 R9, RZ, RZ, R7 ;  /* 0x000000ffff097224 */ /* 0x000fe200078e0007 */
[----:B------:R-:W-:Y:S04]  /*4130*/  STL [R1+0x55c], R7 ;  /* 0x00055c0701007387 */ /* 0x000fe80000100800 */
[----:B------:R-:W-:Y:S01]  /*4140*/  @P2 LOP3.LUT R9, R9, R8, RZ, 0x3c, !PT ;  /* 0x0000000809092212 */ /* 0x000fe200078e3cff */
[----:B---3--:R0:W-:Y:S04]  /*4150*/  STL [R1+0x10c], R13 ;  /* 0x00010c0d01007387 */ /* 0x0081e80000100800 */
[----:B------:R2:W-:Y:S01]  /*4160*/  STL [R1+0x558], R8 ;  /* 0x0005580801007387 */ /* 0x0005e20000100800 */
[----:B0-----:R-:W-:-:S02]  /*4170*/  IADD3 R13, P4, PT, R5, UR5, RZ ;  /* 0x00000005050d7c10 */ /* 0x001fc4000ff9e0ff */
[C---:B--2---:R-:W-:Y:S02]  /*4180*/  @P2 LOP3.LUT R8, R9.reuse, R8, RZ, 0x3c, !PT ;  /* 0x0000000809082212 */ /* 0x044fe400078e3cff */
[----:B------:R-:W-:Y:S02]  /*4190*/  IADD3.X R62, PT, PT, R6, UR12, RZ, P4, !PT ;  /* 0x0000000c063e7c10 */ /* 0x000fe4000a7fe4ff */
[----:B------:R-:W-:-:S05]  /*41a0*/  @P2 LOP3.LUT R9, R9, R8, RZ, 0x3c, !PT ;  /* 0x0000000809092212 */ /* 0x000fca00078e3cff */
[----:B------:R0:W2:Y:S02]  /*41b0*/  @P2 LDG.E.U8 R85, desc[UR18][R8.64] ;  /* 0x0000001208552981 */ /* 0x0000a4000c1e1100 */
[----:B0-----:R-:W-:Y:S02]  /*41c0*/  @P2 IMAD.MOV.U32 R8, RZ, RZ, R13 ;  /* 0x000000ffff082224 */ /* 0x001fe400078e000d */
[----:B------:R-:W-:-:S05]  /*41d0*/  @P2 IMAD.MOV.U32 R9, RZ, RZ, R62 ;  /* 0x000000ffff092224 */ /* 0x000fca00078e003e */
[----:B------:R0:W3:Y:S01]  /*41e0*/  @P2 LDG.E.U8 R12, desc[UR18][R8.64] ;  /* 0x00000012080c2981 */ /* 0x0000e2000c1e1100 */
[----:B-1----:R-:W-:Y:S01]  /*41f0*/  VIADD R7, R45, 0xfffffffe ;  /* 0xfffffffe2d077836 */ /* 0x002fe20000000000 */
[----:B------:R-:W-:Y:S02]  /*4200*/  USHF.R.S32.HI UR5, URZ, 0x1f, UR8 ;  /* 0x0000001fff057899 */ /* 0x000fe40008011408 */
[----:B------:R1:W-:Y:S02]  /*4210*/  STL [R1+0x564], R13 ;  /* 0x0005640d01007387 */ /* 0x0003e40000100800 */
[----:B------:R-:W-:Y:S02]  /*4220*/  ISETP.GE.U32.AND P3, PT, R7, 0x7fffffbf, PT ;  /* 0x7fffffbf0700780c */ /* 0x000fe40003f66070 */
[----:B------:R-:W-:Y:S02]  /*4230*/  IADD3 R7, P4, PT, R3, UR8, RZ ;  /* 0x0000000803077c10 */ /* 0x000fe4000ff9e0ff */
[----:B0-----:R-:W-:-:S02]  /*4240*/  IADD3 R8, P2, PT, R5, UR8, RZ ;  /* 0x0000000805087c10 */ /* 0x001fc4000ff5e0ff */
[----:B------:R-:W-:Y:S02]  /*4250*/  IADD3.X R9, PT, PT, R4, UR5, RZ, P4, !PT ;  /* 0x0000000504097c10 */ /* 0x000fe4000a7fe4ff */
[----:B------:R-:W-:Y:S02]  /*4260*/  ISETP.GE.AND P4, PT, R10, RZ, PT ;  /* 0x000000ff0a00720c */ /* 0x000fe40003f86270 */
[----:B------:R-:W-:Y:S02]  /*4270*/  IADD3.X R10, PT, PT, R6, UR5, RZ, P2, !PT ;  /* 0x00000005060a7c10 */ /* 0x000fe400097fe4ff */
[----:B------:R-:W-:Y:S01]  /*4280*/  PRMT R51, RZ, 0x7610, R51 ;  /* 0x00007610ff337816 */ /* 0x000fe20000000033 */
[----:B-1----:R-:W-:Y:S01]  /*4290*/  @!P3 IMAD.MOV.U32 R13, RZ, RZ, R9 ;  /* 0x000000ffff0db224 */ /* 0x002fe200078e0009 */
[----:B------:R-:W-:Y:S01]  /*42a0*/  PRMT R30, RZ, 0x7610, R30 ;  /* 0x00007610ff1e7816 */ /* 0x000fe2000000001e */
[----:B--2---:R0:W-:Y:S04]  /*42b0*/  STL [R1+0x118], R85 ;  /* 0x0001185501007387 */ /* 0x0041e80000100800 */
[----:B0-----:R-:W2:Y:S04]  /*42c0*/  LDL.LU R85, [R1+0x6d8] ;  /* 0x0006d80001557983 */ /* 0x001ea80000300800 */
[----:B------:R-:W-:Y:S04]  /*42d0*/  STL [R1+0x560], R62 ;  /* 0x0005603e01007387 */ /* 0x000fe80000100800 */
[----:B---3--:R0:W-:Y:S02]  /*42e0*/  STL [R1+0x114], R12 ;  /* 0x0001140c01007387 */ /* 0x0081e40000100800 */
[----:B0-----:R-:W-:-:S05]  /*42f0*/  VIADD R12, R45, 0xfffffff6 ;  /* 0xfffffff62d0c7836 */ /* 0x001fca0000000000 */
[----:B------:R-:W-:Y:S01]  /*4300*/  ISETP.GE.U32.AND P2, PT, R12, 0x7fffffb7, PT ;  /* 0x7fffffb70c00780c */ /* 0x000fe20003f46070 */
[----:B------:R-:W-:-:S05]  /*4310*/  @!P3 IMAD.MOV.U32 R12, RZ, RZ, R7 ;  /* 0x000000ffff0cb224 */ /* 0x000fca00078e0007 */
[----:B------:R0:W3:Y:S02]  /*4320*/  @!P3 LDG.E.U8 R51, desc[UR18][R12.64] ;  /* 0x000000120c33b981 */ /* 0x0000e4000c1e1100 */
[----:B0-----:R-:W-:Y:S02]  /*4330*/  @!P3 IMAD.MOV.U32 R12, RZ, RZ, R8 ;  /* 0x000000ffff0cb224 */ /* 0x001fe400078e0008 */
[----:B------:R-:W-:-:S05]  /*4340*/  @!P3 IMAD.MOV.U32 R13, RZ, RZ, R10 ;  /* 0x000000ffff0db224 */ /* 0x000fca00078e000a */
[----:B------:R0:W2:Y:S01]  /*4350*/  @!P3 LDG.E.U8 R30, desc[UR18][R12.64] ;  /* 0x000000120c1eb981 */ /* 0x0000a2000c1e1100 */
[----:B------:R-:W-:Y:S01]  /*4360*/  UIMAD UR5, UR8, 0x9, URZ ;  /* 0x00000009080578a4 */ /* 0x000fe2000f8e02ff */
[----:B------:R-:W-:-:S03]  /*4370*/  IMAD.MOV.U32 R62, RZ, RZ, R34 ;  /* 0x000000ffff3e7224 */ /* 0x000fc600078e0022 */
[----:B------:R-:W-:Y:S01]  /*4380*/  USHF.R.S32.HI UR12, URZ, 0x1f, UR5 ;  /* 0x0000001fff0c7899 */ /* 0x000fe20008011405 */
[----:B------:R-:W-:Y:S01]  /*4390*/  STL [R1+0x600], R7 ;  /* 0x0006000701007387 */ /* 0x000fe20000100800 */
[----:B------:R-:W-:Y:S01]  /*43a0*/  IMAD.MOV.U32 R34, RZ, RZ, R33 ;  /* 0x000000ffff227224 */ /* 0x000fe200078e0021 */
[----:B0-----:R-:W-:Y:S02]  /*43b0*/  IADD3 R13, P3, PT, R3, UR5, RZ ;  /* 0x00000005030d7c10 */ /* 0x001fe4000ff7e0ff */
[----:B------:R-:W-:Y:S01]  /*43c0*/  STL [R1+0x5fc], R9 ;  /* 0x0005fc0901007387 */ /* 0x000fe20000100800 */
[----:B------:R-:W-:Y:S01]  /*43d0*/  IMAD.MOV.U32 R33, RZ, RZ, R73 ;  /* 0x000000ffff217224 */ /* 0x000fe200078e0049 */
[----:B------:R-:W-:Y:S01]  /*43e0*/  SHF.R.U32.HI R12, RZ, 0xe, R29 ;  /* 0x0000000eff0c7819 */ /* 0x000fe2000001161d */
[----:B------:R-:W-:Y:S01]  /*43f0*/  IMAD.MOV.U32 R73, RZ, RZ, R79 ;  /* 0x000000ffff497224 */ /* 0x000fe200078e004f */
[----:B------:R-:W-:Y:S01]  /*4400*/  STL [R1+0x608], R8 ;  /* 0x0006080801007387 */ /* 0x000fe20000100800 */
[----:B------:R-:W-:-:S03]  /*4410*/  IADD3.X R79, PT, PT, R4, UR12, RZ, P3, !PT ;  /* 0x0000000c044f7c10 */ /* 0x000fc60009ffe4ff */
[----:B------:R-:W-:Y:S01]  /*4420*/  STL [R1+0x604], R10 ;  /* 0x0006040a01007387 */ /* 0x000fe20000100800 */
[----:B------:R-:W-:Y:S01]  /*4430*/  LOP3.LUT P3, RZ, R12, 0x1, RZ, 0xc0, !PT ;  /* 0x000000010cff7812 */ /* 0x000fe2000786c0ff */
[----:B------:R-:W-:Y:S01]  /*4440*/  @!P2 IMAD.MOV.U32 R12, RZ, RZ, R13 ;  /* 0x000000ffff0ca224 */ /* 0x000fe200078e000d */
[----:B------:R-:W-:Y:S02]  /*4450*/  PRMT R38, RZ, 0x7610, R38 ;  /* 0x00007610ff267816 */ /* 0x000fe40000000026 */
[----:B------:R-:W-:Y:S01]  /*4460*/  PRMT R55, RZ, 0x7610, R55 ;  /* 0x00007610ff377816 */ /* 0x000fe20000000037 */
[----:B---3--:R0:W-:Y:S04]  /*4470*/  STL [R1+0x100], R51 ;  /* 0x0001003301007387 */ /* 0x0081e80000100800 */
[----:B------:R1:W-:Y:S01]  /*4480*/  STL [R1+0xf4], R13 ;  /* 0x0000f40d01007387 */ /* 0x0003e20000100800 */
[----:B0-----:R-:W-:-:S04]  /*4490*/  IMAD.MOV.U32 R51, RZ, RZ, R40 ;  /* 0x000000ffff337224 */ /* 0x001fc800078e0028 */
[----:B------:R-:W-:Y:S02]  /*44a0*/  @!P6 IMAD.MOV R51, RZ, RZ, -R51 ;  /* 0x000000ffff33e224 */ /* 0x000fe400078e0a33 */
[----:B-1----:R-:W-:Y:S01]  /*44b0*/  @!P2 IMAD.MOV.U32 R13, RZ, RZ, R79 ;  /* 0x000000ffff0da224 */ /* 0x002fe200078e004f */
[----:B--2---:R0:W-:Y:S04]  /*44c0*/  STL [R1+0xf8], R30 ;  /* 0x0000f81e01007387 */ /* 0x0041e80000100800 */
[----:B------:R1:W2:Y:S01]  /*44d0*/  @!P2 LDG.E.U8 R38, desc[UR18][R12.64] ;  /* 0x000000120c26a981 */ /* 0x0002a2000c1e1100 */
[----:B0-----:R-:W-:-:S04]  /*44e0*/  IADD3 R30, P6, PT, R5, UR5, RZ ;  /* 0x00000005051e7c10 */ /* 0x001fc8000ffde0ff */
[----:B-1----:R-:W-:Y:S01]  /*44f0*/  IADD3.X R12, PT, PT, R6, UR12, RZ, P6, !PT ;  /* 0x0000000c060c7c10 */ /* 0x002fe2000b7fe4ff */
[----:B------:R-:W-:Y:S01]  /*4500*/  IMAD.MOV.U32 R13, RZ, RZ, R30 ;  /* 0x000000ffff0d7224 */ /* 0x000fe200078e001e */
[----:B------:R0:W-:Y:S04]  /*4510*/  STL [R1+0xcc], R79 ;  /* 0x0000cc4f01007387 */ /* 0x0001e80000100800 */
[-C--:B------:R-:W-:Y:S01]  /*4520*/  @!P2 LOP3.LUT R13, R13, R12.reuse, RZ, 0x3c, !PT ;  /* 0x0000000c0d0da212 */ /* 0x080fe200078e3cff */
[----:B0-----:R-:W3:Y:S04]  /*4530*/  LDL.LU R79, [R1+0x6d4] ;  /* 0x0006d400014f7983 */ /* 0x001ee80000300800 */
[----:B------:R-:W-:Y:S04]  /*4540*/  STL [R1+0x124], R30 ;  /* 0x0001241e01007387 */ /* 0x000fe80000100800 */
[----:B------:R0:W-:Y:S02]  /*4550*/  STL [R1+0xfc], R12 ;  /* 0x0000fc0c01007387 */ /* 0x0001e40000100800 */
[----:B0-----:R-:W-:-:S04]  /*4560*/  @!P2 LOP3.LUT R12, R13, R12, RZ, 0x3c, !PT ;  /* 0x0000000c0d0ca212 */ /* 0x001fc800078e3cff */
[----:B------:R-:W-:-:S05]  /*4570*/  @!P2 LOP3.LUT R13, R13, R12, RZ, 0x3c, !PT ;  /* 0x0000000c0d0da212 */ /* 0x000fca00078e3cff */
[----:B------:R0:W3:Y:S01]  /*4580*/  @!P2 LDG.E.U8 R55, desc[UR18][R12.64] ;  /* 0x000000120c37a981 */ /* 0x0000e2000c1e1100 */
[----:B------:R-:W-:-:S04]  /*4590*/  UIMAD UR5, UR8, 0x11, URZ ;  /* 0x00000011080578a4 */ /* 0x000fc8000f8e02ff */
[----:B------:R-:W-:Y:S01]  /*45a0*/  USHF.R.S32.HI UR12, URZ, 0x1f, UR5 ;  /* 0x0000001fff0c7899 */ /* 0x000fe20008011405 */
[----:B------:R-:W-:Y:S02]  /*45b0*/  PRMT R27, RZ, 0x7610, R27 ;  /* 0x00007610ff1b7816 */ /* 0x000fe4000000001b */
[----:B------:R-:W-:Y:S01]  /*45c0*/  PRMT R31, RZ, 0x7610, R31 ;  /* 0x00007610ff1f7816 */ /* 0x000fe2000000001f */
[----:B--2---:R1:W-:Y:S02]  /*45d0*/  STL [R1+0xf0], R38 ;  /* 0x0000f02601007387 */ /* 0x0043e40000100800 */
[----:B-1----:R-:W-:-:S04]  /*45e0*/  IADD3 R38, P6, PT, R3, UR5, RZ ;  /* 0x0000000503267c10 */ /* 0x002fc8000ffde0ff */
[----:B0-----:R-:W-:Y:S01]  /*45f0*/  IADD3.X R12, PT, PT, R4, UR12, RZ, P6, !PT ;  /* 0x0000000c040c7c10 */ /* 0x001fe2000b7fe4ff */
[----:B------:R-:W-:Y:S01]  /*4600*/  IMAD.MOV.U32 R13, RZ, RZ, R38 ;  /* 0x000000ffff0d7224 */ /* 0x000fe200078e0026 */
[----:B------:R0:W-:Y:S04]  /*4610*/  STL [R1+0x19c], R38 ;  /* 0x00019c2601007387 */ /* 0x0001e80000100800 */
[----:B------:R-:W-:Y:S01]  /*4620*/  @P3 LOP3.LUT R13, R13, R12, RZ, 0x3c, !PT ;  /* 0x0000000c0d0d3212 */ /* 0x000fe200078e3cff */
[----:B0-----:R-:W-:Y:S02]  /*4630*/  IMAD.MOV.U32 R38, RZ, RZ, R62 ;  /* 0x000000ffff267224 */ /* 0x001fe400078e003e */
[----:B------:R-:W-:Y:S01]  /*4640*/  IMAD.MOV.U32 R62, RZ, RZ, R77 ;  /* 0x000000ffff3e7224 */ /* 0x000fe200078e004d */
[----:B---3--:R0:W-:Y:S04]  /*4650*/  STL [R1+0xec], R55 ;  /* 0x0000ec3701007387 */ /* 0x0081e80000100800 */
[----:B------:R1:W-:Y:S01]  /*4660*/  STL [R1+0x198], R12 ;  /* 0x0001980c01007387 */ /* 0x0003e20000100800 */
[----:B0-----:R-:W-:-:S02]  /*4670*/  IADD3 R55, P6, PT, R5, UR5, RZ ;  /* 0x0000000505377c10 */ /* 0x001fc4000ffde0ff */
[----:B-1----:R-:W-:-:S04]  /*4680*/  @P3 LOP3.LUT R12, R13, R12, RZ, 0x3c, !PT ;  /* 0x0000000c0d0c3212 */ /* 0x002fc800078e3cff */
[----:B------:R-:W-:Y:S02]  /*4690*/  @P3 LOP3.LUT R13, R13, R12, RZ, 0x3c, !PT ;  /* 0x0000000c0d0d3212 */ /* 0x000fe400078e3cff */
[----:B------:R-:W-:-:S03]  /*46a0*/  IADD3.X R77, PT, PT, R6, UR12, RZ, P6, !PT ;  /* 0x0000000c064d7c10 */ /* 0x000fc6000b7fe4ff */
[----:B------:R0:W2:Y:S02]  /*46b0*/  @P3 LDG.E.U8 R27, desc[UR18][R12.64] ;  /* 0x000000120c1b3981 */ /* 0x0000a4000c1e1100 */
[----:B0-----:R-:W-:Y:S02]  /*46c0*/  IMAD.MOV.U32 R13, RZ, RZ, R77 ;  /* 0x000000ffff0d7224 */ /* 0x001fe400078e004d */
[----:B------:R-:W-:-:S05]  /*46d0*/  @P3 IMAD.MOV.U32 R12, RZ, RZ, R55 ;  /* 0x000000ffff0c3224 */ /* 0x000fca00078e0037 */
[----:B------:R0:W3:Y:S01]  /*46e0*/  @P3 LDG.E.U8 R31, desc[UR18][R12.64] ;  /* 0x000000120c1f3981 */ /* 0x0000e2000c1e1100 */
[----:B------:R-:W-:Y:S01]  /*46f0*/  UIMAD UR5, UR8, 0x19, URZ ;  /* 0x00000019080578a4 */ /* 0x000fe2000f8e02ff */
[----:B------:R-:W-:Y:S02]  /*4700*/  SHF.R.U32.HI R30, RZ, 0x6, R29 ;  /* 0x00000006ff1e7819 */ /* 0x000fe4000001161d */
[----:B------:R-:W-:Y:S02]  /*4710*/  STL [R1+0x1a4], R55 ;  /* 0x0001a43701007387 */ /* 0x000fe40000100800 */
[----:B------:R-:W-:Y:S01]  /*4720*/  LOP3.LUT P2, RZ, R30, 0x1, RZ, 0xc0, !PT ;  /* 0x000000011eff7812 */ /* 0x000fe2000784c0ff */
[----:B------:R-:W-:Y:S01]  /*4730*/  USHF.R.S32.HI UR12, URZ, 0x1f, UR5 ;  /* 0x0000001fff0c7899 */ /* 0x000fe20008011405 */
[----:B0-----:R-:W-:Y:S02]  /*4740*/  SHF.R.U64 R12, R28, 0x1e, RZ ;  /* 0x0000001e1c0c7819 */ /* 0x001fe400000012ff */
[----:B------:R-:W-:-:S02]  /*4750*/  PRMT R76, RZ, 0x7610, R76 ;  /* 0x00007610ff4c7816 */ /* 0x000fc4000000004c */
[----:B------:R-:W-:Y:S01]  /*4760*/  PRMT R32, RZ, 0x7610, R32 ;  /* 0x00007610ff207816 */ /* 0x000fe20000000020 */
[----:B--2---:R0:W-:Y:S04]  /*4770*/  STL [R1+0xe8], R27 ;  /* 0x0000e81b01007387 */ /* 0x0041e80000100800 */
[----:B0-----:R-:W2:Y:S04]  /*4780*/  LDL.LU R27, [R1+0x6d0] ;  /* 0x0006d000011b7983 */ /* 0x001ea80000300800 */
[----:B------:R0:W-:Y:S02]  /*4790*/  STL [R1+0x1a0], R77 ;  /* 0x0001a04d01007387 */ /* 0x0001e40000100800 */
[----:B0-----:R-:W-:-:S05]  /*47a0*/  IADD3 R77, P6, PT, R3, UR5, RZ ;  /* 0x00000005034d7c10 */ /* 0x001fca000ffde0ff */
[----:B------:R-:W-:Y:S04]  /*47b0*/  STL [R1+0x36c], R77 ;  /* 0x00036c4d01007387 */ /* 0x000fe80000100800 */
[----:B---3--:R0:W-:Y:S01]  /*47c0*/  STL [R1+0x104], R31 ;  /* 0x0001041f01007387 */ /* 0x0081e20000100800 */
[----:B------:R-:W-:Y:S02]  /*47d0*/  IADD3.X R13, PT, PT, R4, UR12, RZ, P6, !PT ;  /* 0x0000000c040d7c10 */ /* 0x000fe4000b7fe4ff */
[----:B0-----:R-:W-:-:S04]  /*47e0*/  IADD3 R31, P3, PT, R5, UR5, RZ ;  /* 0x00000005051f7c10 */ /* 0x001fc8000ff7e0ff */
[----:B------:R-:W-:Y:S02]  /*47f0*/  IADD3.X R55, PT, PT, R6, UR12, RZ, P3, !PT ;  /* 0x0000000c06377c10 */ /* 0x000fe40009ffe4ff */
[----:B------:R-:W-:Y:S01]  /*4800*/  LOP3.LUT P3, RZ, R12, 0x1, RZ, 0xc0, !PT ;  /* 0x000000010cff7812 */ /* 0x000fe2000786c0ff */
[----:B------:R-:W-:Y:S01]  /*4810*/  @P2 IMAD.MOV.U32 R12, RZ, RZ, R77 ;  /* 0x000000ffff0c2224 */ /* 0x000fe200078e004d */
[----:B------:R-:W-:Y:S04]  /*4820*/  STL [R1+0x374], R31 ;  /* 0x0003741f01007387 */ /* 0x000fe80000100800 */
[----:B------:R0:W-:Y:S04]  /*4830*/  STL [R1+0x368], R13 ;  /* 0x0003680d01007387 */ /* 0x0001e80000100800 */
[----:B------:R1:W3:Y:S02]  /*4840*/  @P2 LDG.E.U8 R76, desc[UR18][R12.64] ;  /* 0x000000120c4c2981 */ /* 0x0002e4000c1e1100 */
[----:B-1----:R-:W-:-:S02]  /*4850*/  @P2 IMAD.MOV.U32 R12, RZ, RZ, R31 ;  /* 0x000000ffff0c2224 */ /* 0x002fc400078e001f */
[----:B0-----:R-:W-:-:S05]  /*4860*/  @P2 IMAD.MOV.U32 R13, RZ, RZ, R55 ;  /* 0x000000ffff0d2224 */ /* 0x001fca00078e0037 */
[----:B------:R0:W2:Y:S01]  /*4870*/  @P2 LDG.E.U8 R32, desc[UR18][R12.64] ;  /* 0x000000120c202981 */ /* 0x0000a2000c1e1100 */
[----:B------:R-:W-:-:S03]  /*4880*/  UIMAD UR5, UR8, 0x21, URZ ;  /* 0x00000021080578a4 */ /* 0x000fc6000f8e02ff */
[----:B------:R-:W-:Y:S01]  /*4890*/  STL [R1+0x370], R55 ;  /* 0x0003703701007387 */ /* 0x000fe20000100800 */
[----:B------:R-:W-:-:S03]  /*48a0*/  USHF.R.S32.HI UR12, URZ, 0x1f, UR5 ;  /* 0x0000001fff0c7899 */ /* 0x000fc60008011405 */
[----:B------:R-:W4:Y:S01]  /*48b0*/  LDL.LU R77, [R1+0x6cc] ;  /* 0x0006cc00014d7983 */ /* 0x000f220000300800 */
[----:B0-----:R-:W-:Y:S01]  /*48c0*/  IADD3 R13, P2, PT, R3, UR5, RZ ;  /* 0x00000005030d7c10 */ /* 0x001fe2000ff5e0ff */
[----:B------:R-:W-:Y:S01]  /*48d0*/  IMAD.MOV.U32 R31, RZ, RZ, R38 ;  /* 0x000000ffff1f7224 */ /* 0x000fe200078e0026 */
[----:B------:R-:W-:Y:S01]  /*48e0*/  SHF.R.U64 R12, R28, 0x16, RZ ;  /* 0x000000161c0c7819 */ /* 0x000fe200000012ff */
[----:B------:R-:W-:Y:S02]  /*48f0*/  IMAD.MOV.U32 R38, RZ, RZ, R62 ;  /* 0x000000ffff267224 */ /* 0x000fe400078e003e */
[----:B------:R-:W-:Y:S02]  /*4900*/  IMAD.MOV.U32 R62, RZ, RZ, R73 ;  /* 0x000000ffff3e7224 */ /* 0x000fe400078e0049 */
[----:B------:R-:W-:Y:S02]  /*4910*/  IMAD.MOV.U32 R73, RZ, RZ, R50 ;  /* 0x000000ffff497224 */ /* 0x000fe400078e0032 */
[--C-:B------:R-:W-:Y:S01]  /*4920*/  IMAD.MOV.U32 R50, RZ, RZ, R14.reuse ;  /* 0x000000ffff327224 */ /* 0x100fe200078e000e */
[----:B------:R-:W-:Y:S01]  /*4930*/  PRMT R14, RZ, 0x7610, R14 ;  /* 0x00007610ff0e7816 */ /* 0x000fe2000000000e */
[----:B---3--:R0:W-:Y:S04]  /*4940*/  STL [R1+0xe4], R76 ;  /* 0x0000e44c01007387 */ /* 0x0081e80000100800 */
[----:B0-----:R-:W3:Y:S04]  /*4950*/  LDL.LU R76, [R1+0x6c8] ;  /* 0x0006c800014c7983 */ /* 0x001ee80000300800 */
[----:B------:R-:W-:Y:S04]  /*4960*/  STL [R1+0x41c], R13 ;  /* 0x00041c0d01007387 */ /* 0x000fe80000100800 */
[----:B--2---:R0:W-:Y:S02]  /*4970*/  STL [R1+0xdc], R32 ;  /* 0x0000dc2001007387 */ /* 0x0041e40000100800 */
[----:B0-----:R-:W-:-:S02]  /*4980*/  IADD3.X R32, PT, PT, R4, UR12, RZ, P2, !PT ;  /* 0x0000000c04207c10 */ /* 0x001fc400097fe4ff */
[----:B------:R-:W-:Y:S01]  /*4990*/  LOP3.LUT P2, RZ, R12, 0x1, RZ, 0xc0, !PT ;  /* 0x000000010cff7812 */ /* 0x000fe2000784c0ff */
[----:B------:R-:W-:Y:S02]  /*49a0*/  @P3 IMAD.MOV.U32 R12, RZ, RZ, R13 ;  /* 0x000000ffff0c3224 */ /* 0x000fe400078e000d */
[----:B------:R-:W-:-:S05]  /*49b0*/  @P3 IMAD.MOV.U32 R13, RZ, RZ, R32 ;  /* 0x000000ffff0d3224 */ /* 0x000fca00078e0020 */
[----:B------:R0:W2:Y:S01]  /*49c0*/  @P3 LDG.E.U8 R14, desc[UR18][R12.64] ;  /* 0x000000120c0e3981 */ /* 0x0000a2000c1e1100 */
[----:B------:R-:W-:Y:S01]  /*49d0*/  @!P4 IMAD.MOV R50, RZ, RZ, -R50 ;  /* 0x000000ffff32c224 */ /* 0x000fe200078e0a32 */
[----:B------:R-:W-:Y:S02]  /*49e0*/  IADD3 R55, P4, PT, R5, UR5, RZ ;  /* 0x0000000505377c10 */ /* 0x000fe4000ff9e0ff */
[----:B------:R1:W-:Y:S03]  /*49f0*/  STL [R1+0x418], R32 ;  /* 0x0004182001007387 */ /* 0x0003e60000100800 */
[----:B0-----:R-:W-:Y:S01]  /*4a00*/  IMAD.MOV.U32 R13, RZ, RZ, R55 ;  /* 0x000000ffff0d7224 */ /* 0x001fe200078e0037 */
[----:B------:R-:W-:Y:S01]  /*4a10*/  IADD3.X R12, PT, PT, R6, UR12, RZ, P4, !PT ;  /* 0x0000000c060c7c10 */ /* 0x000fe2000a7fe4ff */
[----:B-1----:R-:W3:Y:S03]  /*4a20*/  LDL.LU R32, [R1+0x6c4] ;  /* 0x0006c40001207983 */ /* 0x002ee60000300800 */
[----:B------:R-:W-:Y:S01]  /*4a30*/  @P3 LOP3.LUT R13, R13, R12, RZ, 0x3c, !PT ;  /* 0x0000000c0d0d3212 */ /* 0x000fe200078e3cff */
[----:B------:R-:W-:Y:S01]  /*4a40*/  STL [R1+0x424], R55 ;  /* 0x0004243701007387 */ /* 0x000fe20000100800 */
[----:B------:R-:W-:-:S03]  /*4a50*/  PRMT R61, RZ, 0x7610, R61 ;  /* 0x00007610ff3d7816 */ /* 0x000fc6000000003d */
[----:B--2---:R-:W-:Y:S04]  /*4a60*/  STL [R1+0xd8], R14 ;  /* 0x0000d80e01007387 */ /* 0x004fe80000100800 */
[----:B------:R0:W-:Y:S02]  /*4a70*/  STL [R1+0x420], R12 ;  /* 0x0004200c01007387 */ /* 0x0001e40000100800 */
[----:B0-----:R-:W-:-:S04]  /*4a80*/  @P3 LOP3.LUT R12, R13, R12, RZ, 0x3c, !PT ;  /* 0x0000000c0d0c3212 */ /* 0x001fc800078e3cff */
[----:B------:R-:W-:-:S05]  /*4a90*/  @P3 LOP3.LUT R13, R13, R12, RZ, 0x3c, !PT ;  /* 0x0000000c0d0d3212 */ /* 0x000fca00078e3cff */
[----:B------:R0:W2:Y:S01]  /*4aa0*/  @P3 LDG.E.U8 R61, desc[UR18][R12.64] ;  /* 0x000000120c3d3981 */ /* 0x0000a2000c1e1100 */
[----:B------:R-:W-:-:S04]  /*4ab0*/  UIMAD UR5, UR8, 0x29, URZ ;  /* 0x00000029080578a4 */ /* 0x000fc8000f8e02ff */
[----:B------:R-:W-:Y:S02]  /*4ac0*/  USHF.R.S32.HI UR12, URZ, 0x1f, UR5 ;  /* 0x0000001fff0c7899 */ /* 0x000fe40008011405 */
[----:B------:R-:W-:-:S04]  /*4ad0*/  IADD3 R55, P4, PT, R3, UR5, RZ ;  /* 0x0000000503377c10 */ /* 0x000fc8000ff9e0ff */
[----:B0-----:R-:W-:Y:S01]  /*4ae0*/  IADD3.X R12, PT, PT, R4, UR12, RZ, P4, !PT ;  /* 0x0000000c040c7c10 */ /* 0x001fe2000a7fe4ff */
[----:B------:R-:W-:Y:S01]  /*4af0*/  IMAD.MOV.U32 R13, RZ, RZ, R55 ;  /* 0x000000ffff0d7224 */ /* 0x000fe200078e0037 */
[----:B------:R0:W-:Y:S04]  /*4b00*/  STL [R1+0x47c], R55 ;  /* 0x00047c3701007387 */ /* 0x0001e80000100800 */
[----:B------:R-:W-:Y:S02]  /*4b10*/  @P2 LOP3.LUT R13, R13, R12, RZ, 0x3c, !PT ;  /* 0x0000000c0d0d2212 */ /* 0x000fe400078e3cff */
[----:B------:R-:W-:Y:S01]  /*4b20*/  PRMT R72, RZ, 0x7610, R72 ;  /* 0x00007610ff487816 */ /* 0x000fe20000000048 */
[----:B0-----:R-:W-:Y:S02]  /*4b30*/  IMAD.MOV.U32 R55, RZ, RZ, R38 ;  /* 0x000000ffff377224 */ /* 0x001fe400078e0026 */
[----:B------:R-:W-:Y:S01]  /*4b40*/  IMAD.MOV.U32 R38, RZ, RZ, R47 ;  /* 0x000000ffff267224 */ /* 0x000fe200078e002f */
[----:B------:R-:W-:-:S02]  /*4b50*/  IADD3 R47, P4, PT, R5, UR5, RZ ;  /* 0x00000005052f7c10 */ /* 0x000fc4000ff9e0ff */
[----:B------:R-:W-:Y:S01]  /*4b60*/  PRMT R44, RZ, 0x7610, R44 ;  /* 0x00007610ff2c7816 */ /* 0x000fe2000000002c */
[----:B--2---:R-:W-:Y:S04]  /*4b70*/  STL [R1+0xd0], R61 ;  /* 0x0000d03d01007387 */ /* 0x004fe80000100800 */
[----:B------:R0:W-:Y:S02]  /*4b80*/  STL [R1+0x478], R12 ;  /* 0x0004780c01007387 */ /* 0x0001e40000100800 */
[----:B0-----:R-:W-:Y:S01]  /*4b90*/  @P2 LOP3.LUT R12, R13, R12, RZ, 0x3c, !PT ;  /* 0x0000000c0d0c2212 */ /* 0x001fe200078e3cff */
[----:B------:R-:W-:-:S03]  /*4ba0*/  IMAD.MOV.U32 R61, RZ, RZ, R31 ;  /* 0x000000ffff3d7224 */ /* 0x000fc600078e001f */
[----:B------:R-:W-:Y:S01]  /*4bb0*/  @P2 LOP3.LUT R13, R13, R12, RZ, 0x3c, !PT ;  /* 0x0000000c0d0d2212 */ /* 0x000fe200078e3cff */
[----:B------:R-:W-:Y:S02]  /*4bc0*/  IMAD.MOV.U32 R31, RZ, RZ, R62 ;  /* 0x000000ffff1f7224 */ /* 0x000fe400078e003e */
[----:B------:R-:W-:Y:S01]  /*4bd0*/  IMAD.MOV.U32 R62, RZ, RZ, R73 ;  /* 0x000000ffff3e7224 */ /* 0x000fe200078e0049 */
[----:B------:R-:W-:Y:S01]  /*4be0*/  IADD3.X R73, PT, PT, R6, UR12, RZ, P4, !PT ;  /* 0x0000000c06497c10 */ /* 0x000fe2000a7fe4ff */
[----:B------:R0:W2:Y:S04]  /*4bf0*/  @P2 LDG.E.U8 R72, desc[UR18][R12.64] ;  /* 0x000000120c482981 */ /* 0x0000a8000c1e1100 */
[----:B0-----:R-:W-:Y:S02]  /*4c00*/  IMAD.MOV.U32 R13, RZ, RZ, R73 ;  /* 0x000000ffff0d7224 */ /* 0x001fe400078e0049 */
[----:B------:R-:W-:-:S05]  /*4c10*/  @P2 IMAD.MOV.U32 R12, RZ, RZ, R47 ;  /* 0x000000ffff0c2224 */ /* 0x000fca00078e002f */
[----:B------:R0:W3:Y:S01]  /*4c20*/  @P2 LDG.E.U8 R44, desc[UR18][R12.64] ;  /* 0x000000120c2c2981 */ /* 0x0000e2000c1e1100 */
[----:B------:R-:W-:Y:S01]  /*4c30*/  UIMAD UR5, UR8, 0x31, URZ ;  /* 0x00000031080578a4 */ /* 0x000fe2000f8e02ff */
[----:B------:R-:W-:Y:S02]  /*4c40*/  SHF.R.U64 R14, R28, 0xe, RZ ;  /* 0x0000000e1c0e7819 */ /* 0x000fe400000012ff */
[----:B------:R-:W-:Y:S02]  /*4c50*/  STL [R1+0x484], R47 ;  /* 0x0004842f01007387 */ /* 0x000fe40000100800 */
[----:B------:R-:W-:Y:S01]  /*4c60*/  LOP3.LUT P3, RZ, R14, 0x1, RZ, 0xc0, !PT ;  /* 0x000000010eff7812 */ /* 0x000fe2000786c0ff */
[----:B------:R-:W-:Y:S01]  /*4c70*/  USHF.R.S32.HI UR12, URZ, 0x1f, UR5 ;  /* 0x0000001fff0c7899 */ /* 0x000fe20008011405 */
[----:B0-----:R-:W-:Y:S02]  /*4c80*/  SHF.R.U64 R12, R28, 0x6, RZ ;  /* 0x000000061c0c7819 */ /* 0x001fe400000012ff */
[----:B------:R-:W-:-:S02]  /*4c90*/  PRMT R69, RZ, 0x7610, R69 ;  /* 0x00007610ff457816 */ /* 0x000fc40000000045 */
[----:B------:R-:W-:Y:S02]  /*4ca0*/  PRMT R40, RZ, 0x7610, R40 ;  /* 0x00007610ff287816 */ /* 0x000fe40000000028 */
        /* <DEDUP_REMOVED lines=14> */
[----:B------:R1:W3:Y:S01]  /*4d90*/  @P3 LDG.E.U8 R69, desc[UR18][R12.64] ;  /* 0x000000120c453981 */ /* 0x0002e2000c1e1100 */
[----:B------:R-:W-:Y:S01]  /*4da0*/  UIMAD UR5, UR8, 0x39, URZ ;  /* 0x00000039080578a4 */ /* 0x000fe2000f8e02ff */
[----:B-1----:R-:W-:-:S02]  /*4db0*/  @P3 IMAD.MOV.U32 R12, RZ, RZ, R44 ;  /* 0x000000ffff0c3224 */ /* 0x002fc400078e002c */
[----:B0-----:R-:W-:Y:S01]  /*4dc0*/  @P3 IMAD.MOV.U32 R13, RZ, RZ, R47 ;  /* 0x000000ffff0d3224 */ /* 0x001fe200078e002f */
[----:B------:R-:W-:-:S04]  /*4dd0*/  USHF.R.S32.HI UR12, URZ, 0x1f, UR5 ;  /* 0x0000001fff0c7899 */ /* 0x000fc80008011405 */
[----:B------:R0:W2:Y:S01]  /*4de0*/  @P3 LDG.E.U8 R40, desc[UR18][R12.64] ;  /* 0x000000120c283981 */ /* 0x0000a2000c1e1100 */
[----:B------:R-:W-:-:S04]  /*4df0*/  IADD3 R44, P3, PT, R3, UR5, RZ ;  /* 0x00000005032c7c10 */ /* 0x000fc8000ff7e0ff */
[----:B0-----:R-:W-:Y:S01]  /*4e00*/  IADD3.X R13, PT, PT, R4, UR12, RZ, P3, !PT ;  /* 0x0000000c040d7c10 */ /* 0x001fe20009ffe4ff */
[----:B------:R-:W-:-:S05]  /*4e10*/  @P2 IMAD.MOV.U32 R12, RZ, RZ, R44 ;  /* 0x000000ffff0c2224 */ /* 0x000fca00078e002c */
[----:B------:R0:W4:Y:S01]  /*4e20*/  @P2 LDG.E.U8 R14, desc[UR18][R12.64] ;  /* 0x000000120c0e2981 */ /* 0x000122000c1e1100 */
[----:B------:R-:W-:-:S03]  /*4e30*/  ISETP.GE.AND P6, PT, R18, RZ, PT ;  /* 0x000000ff1200720c */ /* 0x000fc60003fc6270 */
[----:B------:R1:W-:Y:S04]  /*4e40*/  STL [R1+0x540], R47 ;  /* 0x0005402f01007387 */ /* 0x0003e80000100800 */
[----:B------:R-:W4:Y:S01]  /*4e50*/  LDL.LU R73, [R1+0x6bc] ;  /* 0x0006bc0001497983 */ /* 0x000f220000300800 */
[----:B-1----:R-:W-:-:S05]  /*4e60*/  IMAD.MOV.U32 R47, RZ, RZ, R11 ;  /* 0x000000ffff2f7224 */ /* 0x002fca00078e000b */
[----:B------:R-:W-:Y:S02]  /*4e70*/  @!P6 IMAD.MOV R47, RZ, RZ, -R47 ;  /* 0x000000ffff2fe224 */ /* 0x000fe400078e0a2f */
[----:B------:R-:W-:Y:S01]  /*4e80*/  VIADD R11, R45, 0xfffffffd ;  /* 0xfffffffd2d0b7836 */ /* 0x000fe20000000000 */
[----:B------:R-:W-:-:S04]  /*4e90*/  PRMT R7, RZ, 0x7610, R7 ;  /* 0x00007610ff077816 */ /* 0x000fc80000000007 */
[----:B------:R-:W-:Y:S02]  /*4ea0*/  ISETP.GE.U32.AND P3, PT, R11, 0x7fffffbe, PT ;  /* 0x7fffffbe0b00780c */ /* 0x000fe40003f66070 */
[----:B------:R-:W-:Y:S02]  /*4eb0*/  PRMT R18, RZ, 0x7610, R18 ;  /* 0x00007610ff127816 */ /* 0x000fe40000000012 */
[----:B------:R-:W-:Y:S01]  /*4ec0*/  PRMT R9, RZ, 0x7610, R9 ;  /* 0x00007610ff097816 */ /* 0x000fe20000000009 */
[----:B---3--:R1:W-:Y:S04]  /*4ed0*/  STL [R1+0xc0], R69 ;  /* 0x0000c04501007387 */ /* 0x0083e80000100800 */
[----:B-1----:R-:W3:Y:S04]  /*4ee0*/  LDL.LU R69, [R1+0x6b8] ;  /* 0x0006b80001457983 */ /* 0x002ee80000300800 */
[----:B------:R-:W-:Y:S04]  /*4ef0*/  STL [R1+0x56c], R44 ;  /* 0x00056c2c01007387 */ /* 0x000fe80000100800 */
[----:B--2---:R1:W-:Y:S02]  /*4f00*/  STL [R1+0xbc], R40 ;  /* 0x0000bc2801007387 */ /* 0x0043e40000100800 */
[----:B-1----:R-:W-:Y:S01]  /*4f10*/  IADD3 R40, P6, PT, R5, UR5, RZ ;  /* 0x0000000505287c10 */ /* 0x002fe2000ffde0ff */
[----:B------:R-:W-:-:S03]  /*4f20*/  USHF.L.U32 UR5, UR8, 0x1, URZ ;  /* 0x0000000108057899 */ /* 0x000fc600080006ff */
[----:B------:R-:W-:Y:S01]  /*4f30*/  IADD3.X R44, PT, PT, R6, UR12, RZ, P6, !PT ;  /* 0x0000000c062c7c10 */ /* 0x000fe2000b7fe4ff */
[----:B------:R1:W-:Y:S01]  /*4f40*/  STL [R1+0x568], R13 ;  /* 0x0005680d01007387 */ /* 0x0003e20000100800 */
[----:B------:R-:W-:Y:S01]  /*4f50*/  USHF.R.S32.HI UR12, URZ, 0x1f, UR5 ;  /* 0x0000001fff0c7899 */ /* 0x000fe20008011405 */
[----:B0-----:R-:W-:Y:S01]  /*4f60*/  @P2 IMAD.MOV.U32 R12, RZ, RZ, R40 ;  /* 0x000000ffff0c2224 */ /* 0x001fe200078e0028 */
[----:B------:R-:W-:Y:S01]  /*4f70*/  IADD3 R11, P6, PT, R3, UR5, RZ ;  /* 0x00000005030b7c10 */ /* 0x000fe2000ffde0ff */
[----:B------:R0:W-:Y:S01]  /*4f80*/  STL [R1+0x574], R40 ;  /* 0x0005742801007387 */ /* 0x0001e20000100800 */
[----:B-1----:R-:W-:-:S03]  /*4f90*/  @P2 IMAD.MOV.U32 R13, RZ, RZ, R44 ;  /* 0x000000ffff0d2224 */ /* 0x002fc600078e002c */
[----:B----4-:R1:W-:Y:S04]  /*4fa0*/  STL [R1+0xb8], R14 ;  /* 0x0000b80e01007387 */ /* 0x0103e80000100800 */
[----:B------:R2:W4:Y:S01]  /*4fb0*/  @P2 LDG.E.U8 R7, desc[UR18][R12.64] ;  /* 0x000000120c072981 */ /* 0x000522000c1e1100 */
[----:B0-----:R-:W-:Y:S02]  /*4fc0*/  @!P3 IMAD.MOV.U32 R40, RZ, RZ, R11 ;  /* 0x000000ffff28b224 */ /* 0x001fe400078e000b */
[----:B-1----:R-:W-:Y:S01]  /*4fd0*/  VIADD R14, R45, 0xfffffff5 ;  /* 0xfffffff52d0e7836 */ /* 0x002fe20000000000 */
[----:B--2---:R-:W-:Y:S02]  /*4fe0*/  IADD3.X R12, PT, PT, R4, UR12, RZ, P6, !PT ;  /* 0x0000000c040c7c10 */ /* 0x004fe4000b7fe4ff */
[----:B------:R-:W-:Y:S01]  /*4ff0*/  IADD3 R13, P6, PT, R5, UR5, RZ ;  /* 0x00000005050d7c10 */ /* 0x000fe2000ffde0ff */
[----:B------:R-:W-:Y:S01]  /*5000*/  IMAD.MOV.U32 R45, RZ, RZ, R41 ;  /* 0x000000ffff2d7224 */ /* 0x000fe200078e0029 */
[----:B------:R-:W-:Y:S01]  /*5010*/  ISETP.GE.U32.AND P2, PT, R14, 0x7fffffb6, PT ;  /* 0x7fffffb60e00780c */ /* 0x000fe20003f46070 */
[----:B------:R-:W-:Y:S01]  /*5020*/  @!P3 IMAD.MOV.U32 R41, RZ, RZ, R12 ;  /* 0x000000ffff29b224 */ /* 0x000fe200078e000c */
[----:B------:R-:W-:-:S04]  /*5030*/  IADD3.X R14, PT, PT, R6, UR12, RZ, P6, !PT ;  /* 0x0000000c060e7c10 */ /* 0x000fc8000b7fe4ff */
[----:B------:R0:W2:Y:S02]  /*5040*/  @!P3 LDG.E.U8 R18, desc[UR18][R40.64] ;  /* 0x000000122812b981 */ /* 0x0000a4000c1e1100 */
[----:B0-----:R-:W-:Y:S02]  /*5050*/  @!P3 IMAD.MOV.U32 R40, RZ, RZ, R13 ;  /* 0x000000ffff28b224 */ /* 0x001fe400078e000d */
[----:B------:R-:W-:-:S05]  /*5060*/  @!P3 IMAD.MOV.U32 R41, RZ, RZ, R14 ;  /* 0x000000ffff29b224 */ /* 0x000fca00078e000e */
[----:B------:R0:W3:Y:S01]  /*5070*/  @!P3 LDG.E.U8 R9, desc[UR18][R40.64] ;  /* 0x000000122809b981 */ /* 0x0000e2000c1e1100 */
[----:B------:R-:W-:-:S03]  /*5080*/  UIMAD UR5, UR8, 0xa, URZ ;  /* 0x0000000a080578a4 */ /* 0x000fc6000f8e02ff */
[----:B------:R1:W-:Y:S01]  /*5090*/  STL [R1+0x570], R44 ;  /* 0x0005702c01007387 */ /* 0x0003e20000100800 */
[----:B------:R-:W-:Y:S01]  /*50a0*/  USHF.R.S32.HI UR12, URZ, 0x1f, UR5 ;  /* 0x0000001fff0c7899 */ /* 0x000fe20008011405 */
[----:B------:R-:W-:Y:S01]  /*50b0*/  PRMT R66, RZ, 0x7610, R66 ;  /* 0x00007610ff427816 */ /* 0x000fe20000000042 */
[----:B-1----:R-:W-:Y:S02]  /*50c0*/  IMAD.MOV.U32 R44, RZ, RZ, R55 ;  /* 0x000000ffff2c7224 */ /* 0x002fe400078e0037 */
[----:B------:R-:W-:Y:S02]  /*50d0*/  IMAD.MOV.U32 R55, RZ, RZ, R61 ;  /* 0x000000ffff377224 */ /* 0x000fe400078e003d */
[----:B------:R-:W-:Y:S01]  /*50e0*/  IMAD.MOV.U32 R61, RZ, RZ, R34 ;  /* 0x000000ffff3d7224 */ /* 0x000fe200078e0022 */
[----:B------:R-:W-:Y:S01]  /*50f0*/  PRMT R8, RZ, 0x7610, R8 ;  /* 0x00007610ff087816 */ /* 0x000fe20000000008 */
[----:B----4-:R1:W-:Y:S04]  /*5100*/  STL [R1+0xa8], R7 ;  /* 0x0000a80701007387 */ /* 0x0103e80000100800 */
[----:B------:R-:W-:Y:S01]  /*5110*/  STL [R1+0x610], R11 ;  /* 0x0006100b01007387 */ /* 0x000fe20000100800 */
[----:B-1----:R-:W-:Y:S01]  /*5120*/  IMAD.MOV.U32 R7, RZ, RZ, R33 ;  /* 0x000000ffff077224 */ /* 0x002fe200078e0021 */
[----:B------:R-:W-:-:S02]  /*5130*/  IADD3 R33, P6, PT, R3, UR5, RZ ;  /* 0x0000000503217c10 */ /* 0x000fc4000ffde0ff */
[----:B------:R-:W-:Y:S04]  /*5140*/  STL [R1+0x60c], R12 ;  /* 0x00060c0c01007387 */ /* 0x000fe80000100800 */
[----:B------:R-:W-:Y:S04]  /*5150*/  STL [R1+0x618], R13 ;  /* 0x0006180d01007387 */ /* 0x000fe80000100800 */
[----:B------:R-:W-:Y:S04]  /*5160*/  STL [R1+0x614], R14 ;  /* 0x0006140e01007387 */ /* 0x000fe80000100800 */
[----:B------:R-:W-:Y:S04]  /*5170*/  STL [R1+0x12c], R33 ;  /* 0x00012c2101007387 */ /* 0x000fe80000100800 */
[----:B--2---:R-:W-:Y:S01]  /*5180*/  STL [R1+0xb4], R18 ;  /* 0x0000b41201007387 */ /* 0x004fe20000100800 */
[----:B0-----:R-:W-:Y:S01]  /*5190*/  IADD3.X R41, PT, PT, R4, UR12, RZ, P6, !PT ;  /* 0x0000000c04297c10 */ /* 0x001fe2000b7fe4ff */
[----:B------:R-:W-:-:S05]  /*51a0*/  @!P2 IMAD.MOV.U32 R40, RZ, RZ, R33 ;  /* 0x000000ffff28a224 */ /* 0x000fca00078e0021 */
[----:B------:R0:W2:Y:S04]  /*51b0*/  @!P2 LDG.E.U8 R66, desc[UR18][R40.64] ;  /* 0x000000122842a981 */ /* 0x0000a8000c1e1100 */
[----:B---3--:R1:W-:Y:S02]  /*51c0*/  STL [R1+0xb0], R9 ;  /* 0x0000b00901007387 */ /* 0x0083e40000100800 */
[----:B-1----:R-:W-:-:S04]  /*51d0*/  IADD3 R9, P3, PT, R5, UR5, RZ ;  /* 0x0000000505097c10 */ /* 0x002fc8000ff7e0ff */
[----:B------:R-:W-:Y:S01]  /*51e0*/  IADD3.X R34, PT, PT, R6, UR12, RZ, P3, !PT ;  /* 0x0000000c06227c10 */ /* 0x000fe20009ffe4ff */
[----:B------:R-:W-:Y:S01]  /*51f0*/  STL [R1+0x134], R9 ;  /* 0x0001340901007387 */ /* 0x000fe20000100800 */
[----:B0-----:R-:W-:-:S03]  /*5200*/  @!P2 IMAD.MOV.U32 R40, RZ, RZ, R9 ;  /* 0x000000ffff28a224 */ /* 0x001fc600078e0009 */
[----:B------:R0:W-:Y:S02]  /*5210*/  STL [R1+0x128], R41 ;  /* 0x0001282901007387 */ /* 0x0001e40000100800 */
[----:B0-----:R-:W-:-:S05]  /*5220*/  @!P2 IMAD.MOV.U32 R41, RZ, RZ, R34 ;  /* 0x000000ffff29a224 */ /* 0x001fca00078e0022 */
[----:B------:R0:W3:Y:S01]  /*5230*/  @!P2 LDG.E.U8 R8, desc[UR18][R40.64] ;  /* 0x000000122808a981 */ /* 0x0000e2000c1e1100 */
[----:B------:R-:W-:Y:S01]  /*5240*/  SHF.R.U32.HI R18, RZ, 0xd, R29 ;  /* 0x0000000dff127819 */ /* 0x000fe2000001161d */
[----:B------:R-:W-:-:S03]  /*5250*/  UIMAD UR5, UR8, 0x12, URZ ;  /* 0x00000012080578a4 */ /* 0x000fc6000f8e02ff */
[----:B------:R-:W-:Y:S01]  /*5260*/  LOP3.LUT P3, RZ, R18, 0x1, RZ, 0xc0, !PT ;  /* 0x0000000112ff7812 */ /* 0x000fe2000786c0ff */
[----:B------:R-:W-:Y:S01]  /*5270*/  USHF.R.S32.HI UR12, URZ, 0x1f, UR5 ;  /* 0x0000001fff0c7899 */ /* 0x000fe20008011405 */
[----:B------:R-:W-:Y:S01]  /*5280*/  STL [R1+0x130], R34 ;  /* 0x0001302201007387 */ /* 0x000fe20000100800 */
[----:B0-----:R-:W-:-:S03]  /*5290*/  IADD3 R41, P2, PT, R3, UR5, RZ ;  /* 0x0000000503297c10 */ /* 0x001fc6000ff5e0ff */
[----:B------:R-:W4:Y:S01]  /*52a0*/  LDL.LU R33, [R1+0x6b4] ;  /* 0x0006b40001217983 */ /* 0x000f220000300800 */
[----:B------:R-:W-:Y:S02]  /*52b0*/  IADD3.X R40, PT, PT, R4, UR12, RZ, P2, !PT ;  /* 0x0000000c04287c10 */ /* 0x000fe400097fe4ff */
[----:B------:R-:W-:Y:S01]  /*52c0*/  PRMT R67, RZ, 0x7610, R67 ;  /* 0x00007610ff437816 */ /* 0x000fe20000000043 */
[----:B--2---:R0:W-:Y:S04]  /*52d0*/  STL [R1+0xac], R66 ;  /* 0x0000ac4201007387 */ /* 0x0041e80000100800 */
[----:B0-----:R-:W2:Y:S04]  /*52e0*/  LDL.LU R66, [R1+0x6b0] ;  /* 0x0006b00001427983 */ /* 0x001ea80000300800 */
[----:B------:R-:W2:Y:S04]  /*52f0*/  LDL.LU R34, [R1+0x6ac] ;  /* 0x0006ac0001227983 */ /* 0x000ea80000300800 */
[----:B------:R0:W-:Y:S02]  /*5300*/  STL [R1+0x1ac], R41 ;  /* 0x0001ac2901007387 */ /* 0x0001e40000100800 */
[----:B0-----:R-:W-:-:S02]  /*5310*/  @P3 LOP3.LUT R41, R41, R40, RZ, 0x3c, !PT ;  /* 0x0000002829293212 */ /* 0x001fc400078e3cff */
[----:B---3--:R-:W-:Y:S04]  /*5320*/  STL [R1+0xa4], R8 ;  /* 0x0000a40801007387 */ /* 0x008fe80000100800 */
[----:B------:R0:W-:Y:S02]  /*5330*/  STL [R1+0x1a8], R40 ;  /* 0x0001a82801007387 */ /* 0x0001e40000100800 */
[----:B0-----:R-:W-:-:S04]  /*5340*/  @P3 LOP3.LUT R40, R41, R40, RZ, 0x3c, !PT ;  /* 0x0000002829283212 */ /* 0x001fc800078e3cff */
[----:B------:R-:W-:-:S05]  /*5350*/  @P3 LOP3.LUT R41, R41, R40, RZ, 0x3c, !PT ;  /* 0x0000002829293212 */ /* 0x000fca00078e3cff */
[----:B------:R0:W3:Y:S01]  /*5360*/  @P3 LDG.E.U8 R67, desc[UR18][R40.64] ;  /* 0x0000001228433981 */ /* 0x0000e2000c1e1100 */
[----:B------:R-:W-:Y:S01]  /*5370*/  ISETP.GE.AND P4, PT, R21, RZ, PT ;  /* 0x000000ff1500720c */ /* 0x000fe20003f86270 */
[----:B------:R-:W-:Y:S02]  /*5380*/  IMAD.MOV.U32 R9, RZ, RZ, R7 ;  /* 0x000000ffff097224 */ /* 0x000fe400078e0007 */
[----:B------:R-:W-:Y:S02]  /*5390*/  IMAD.MOV.U32 R7, RZ, RZ, R44 ;  /* 0x000000ffff077224 */ /* 0x000fe400078e002c */
[----:B------:R-:W-:Y:S02]  /*53a0*/  IMAD.MOV.U32 R44, RZ, RZ, R31 ;  /* 0x000000ffff2c7224 */ /* 0x000fe400078e001f */
[----:B------:R-:W-:Y:S02]  /*53b0*/  IMAD.MOV.U32 R31, RZ, RZ, R62 ;  /* 0x000000ffff1f7224 */ /* 0x000fe400078e003e */
[----:B------:R-:W-:-:S02]  /*53c0*/  IMAD.MOV.U32 R62, RZ, RZ, R46 ;  /* 0x000000ffff3e7224 */ /* 0x000fc400078e002e */
[----:B------:R-:W-:-:S04]  /*53d0*/  IMAD.MOV.U32 R46, RZ, RZ, R17 ;  /* 0x000000ffff2e7224 */ /* 0x000fc800078e0011 */
[----:B------:R-:W-:Y:S01]  /*53e0*/  @!P4 IMAD.MOV R46, RZ, RZ, -R46 ;  /* 0x000000ffff2ec224 */ /* 0x000fe200078e0a2e */
[----:B------:R-:W-:-:S04]  /*53f0*/  IADD3 R8, P4, PT, R5, UR5, RZ ;  /* 0x0000000505087c10 */ /* 0x000fc8000ff9e0ff */
[----:B0-----:R-:W-:Y:S01]  /*5400*/  IADD3.X R40, PT, PT, R6, UR12, RZ, P4, !PT ;  /* 0x0000000c06287c10 */ /* 0x001fe2000a7fe4ff */
[----:B------:R-:W-:-:S05]  /*5410*/  IMAD.MOV.U32 R41, RZ, RZ, R8 ;  /* 0x000000ffff297224 */ /* 0x000fca00078e0008 */
[-C--:B------:R-:W-:Y:S02]  /*5420*/  @P3 LOP3.LUT R41, R41, R40.reuse, RZ, 0x3c, !PT ;  /* 0x0000002829293212 */ /* 0x080fe400078e3cff */
[----:B------:R-:W-:Y:S01]  /*5430*/  PRMT R35, RZ, 0x7610, R35 ;  /* 0x00007610ff237816 */ /* 0x000fe20000000023 */
[----:B---3--:R0:W-:Y:S04]  /*5440*/  STL [R1+0x9c], R67 ;  /* 0x00009c4301007387 */ /* 0x0081e80000100800 */
[----:B0-----:R-:W3:Y:S04]  /*5450*/  LDL.LU R67, [R1+0x6a8] ;  /* 0x0006a80001437983 */ /* 0x001ee80000300800 */
[----:B------:R-:W-:Y:S04]  /*5460*/  STL [R1+0x1b4], R8 ;  /* 0x0001b40801007387 */ /* 0x000fe80000100800 */
[----:B------:R0:W-:Y:S02]  /*5470*/  STL [R1+0x1b0], R40 ;  /* 0x0001b02801007387 */ /* 0x0001e40000100800 */
[----:B0-----:R-:W-:-:S04]  /*5480*/  @P3 LOP3.LUT R40, R41, R40, RZ, 0x3c, !PT ;  /* 0x0000002829283212 */ /* 0x001fc800078e3cff */
[----:B------:R-:W-:-:S05]  /*5490*/  @P3 LOP3.LUT R41, R41, R40, RZ, 0x3c, !PT ;  /* 0x0000002829293212 */ /* 0x000fca00078e3cff */
[----:B------:R0:W2:Y:S01]  /*54a0*/  @P3 LDG.E.U8 R35, desc[UR18][R40.64] ;  /* 0x0000001228233981 */ /* 0x0000a2000c1e1100 */
[----:B------:R-:W-:Y:S01]  /*54b0*/  SHF.R.U32.HI R17, RZ, 0x5, R29 ;  /* 0x00000005ff117819 */ /* 0x000fe2000001161d */
[----:B------:R-:W-:-:S03]  /*54c0*/  UIMAD UR5, UR8, 0x1a, URZ ;  /* 0x0000001a080578a4 */ /* 0x000fc6000f8e02ff */
[----:B------:R-:W-:Y:S01]  /*54d0*/  LOP3.LUT P2, RZ, R17, 0x1, RZ, 0xc0, !PT ;  /* 0x0000000111ff7812 */ /* 0x000fe2000784c0ff */
[----:B------:R-:W-:Y:S02]  /*54e0*/  USHF.R.S32.HI UR12, URZ, 0x1f, UR5 ;  /* 0x0000001fff0c7899 */ /* 0x000fe40008011405 */
[----:B------:R-:W-:-:S04]  /*54f0*/  IADD3 R8, P4, PT, R3, UR5, RZ ;  /* 0x0000000503087c10 */ /* 0x000fc8000ff9e0ff */
[----:B0-----:R-:W-:Y:S01]  /*5500*/  IADD3.X R40, PT, PT, R4, UR12, RZ, P4, !PT ;  /* 0x0000000c04287c10 */ /* 0x001fe2000a7fe4ff */
[----:B------:R-:W-:-:S05]  /*5510*/  IMAD.MOV.U32 R41, RZ, RZ, R8 ;  /* 0x000000ffff297224 */ /* 0x000fca00078e0008 */
[----:B------:R-:W-:Y:S02]  /*5520*/  @P2 LOP3.LUT R41, R41, R40, RZ, 0x3c, !PT ;  /* 0x0000002829292212 */ /* 0x000fe400078e3cff */
[----:B------:R-:W-:Y:S02]  /*5530*/  PRMT R65, RZ, 0x7610, R65 ;  /* 0x00007610ff417816 */ /* 0x000fe40000000041 */
[----:B------:R-:W-:-:S04]  /*5540*/  SHF.R.U64 R17, R28, 0x1d, RZ ;  /* 0x0000001d1c117819 */ /* 0x000fc800000012ff */
[----:B------:R-:W-:Y:S02]  /*5550*/  LOP3.LUT P3, RZ, R17, 0x1, RZ, 0xc0, !PT ;  /* 0x0000000111ff7812 */ /* 0x000fe4000786c0ff */
[----:B------:R-:W-:Y:S01]  /*5560*/  PRMT R36, RZ, 0x7610, R36 ;  /* 0x00007610ff247816 */ /* 0x000fe20000000024 */
[----:B--2---:R0:W-:Y:S04]  /*5570*/  STL [R1+0xa0], R35 ;  /* 0x0000a02301007387 */ /* 0x0041e80000100800 */
[----:B0-----:R-:W2:Y:S04]  /*5580*/  LDL.LU R35, [R1+0x6a4] ;  /* 0x0006a40001237983 */ /* 0x001ea80000300800 */
[----:B------:R-:W-:Y:S04]  /*5590*/  STL [R1+0x37c], R8 ;  /* 0x00037c0801007387 */ /* 0x000fe80000100800 */
[----:B------:R0:W-:Y:S02]  /*55a0*/  STL [R1+0x378], R40 ;  /* 0x0003782801007387 */ /* 0x0001e40000100800 */
[----:B0-----:R-:W-:-:S04]  /*55b0*/  @P2 LOP3.LUT R40, R41, R40, RZ, 0x3c, !PT ;  /* 0x0000002829282212 */ /* 0x001fc800078e3cff */
[----:B------:R-:W-:Y:S01]  /*55c0*/  @P2 LOP3.LUT R41, R41, R40, RZ, 0x3c, !PT ;  /* 0x0000002829292212 */ /* 0x000fe200078e3cff */
[----:B------:R-:W-:-:S04]  /*55d0*/  IMAD.MOV.U32 R8, RZ, RZ, R9 ;  /* 0x000000ffff087224 */ /* 0x000fc800078e0009 */
[----:B------:R0:W2:Y:S01]  /*55e0*/  @P2 LDG.E.U8 R65, desc[UR18][R40.64] ;  /* 0x0000001228412981 */ /* 0x0000a2000c1e1100 */
[----:B------:R-:W-:Y:S02]  /*55f0*/  IMAD.MOV.U32 R9, RZ, RZ, R44 ;  /* 0x000000ffff097224 */ /* 0x000fe400078e002c */
[----:B------:R-:W-:Y:S01]  /*5600*/  IMAD.MOV.U32 R44, RZ, RZ, R62 ;  /* 0x000000ffff2c7224 */ /* 0x000fe200078e003e */
[----:B------:R-:W-:-:S04]  /*5610*/  IADD3 R62, P4, PT, R5, UR5, RZ ;  /* 0x00000005053e7c10 */ /* 0x000fc8000ff9e0ff */
[----:B------:R-:W-:Y:S01]  /*5620*/  IADD3.X R17, PT, PT, R6, UR12, RZ, P4, !PT ;  /* 0x0000000c06117c10 */ /* 0x000fe2000a7fe4ff */
[----:B0-----:R-:W-:-:S04]  /*5630*/  @P2 IMAD.MOV.U32 R40, RZ, RZ, R62 ;  /* 0x000000ffff282224 */ /* 0x001fc800078e003e */
[----:B------:R-:W-:-:S05]  /*5640*/  IMAD.MOV.U32 R41, RZ, RZ, R17 ;  /* 0x000000ffff297224 */ /* 0x000fca00078e0011 */
[----:B------:R0:W3:Y:S01]  /*5650*/  @P2 LDG.E.U8 R36, desc[UR18][R40.64] ;  /* 0x0000001228242981 */ /* 0x0000e2000c1e1100 */
[----:B------:R-:W-:-:S03]  /*5660*/  UIMAD UR5, UR8, 0x22, URZ ;  /* 0x00000022080578a4 */ /* 0x000fc6000f8e02ff */
[----:B------:R1:W-:Y:S01]  /*5670*/  STL [R1+0x384], R62 ;  /* 0x0003843e01007387 */ /* 0x0003e20000100800 */
[----:B------:R-:W-:Y:S02]  /*5680*/  USHF.R.S32.HI UR12, URZ, 0x1f, UR5 ;  /* 0x0000001fff0c7899 */ /* 0x000fe40008011405 */
[----:B-1----:R-:W-:Y:S02]  /*5690*/  IADD3 R62, P2, PT, R5, UR5, RZ ;  /* 0x00000005053e7c10 */ /* 0x002fe4000ff5e0ff */
[----:B------:R-:W-:Y:S02]  /*56a0*/  PRMT R63, RZ, 0x7610, R63 ;  /* 0x00007610ff3f7816 */ /* 0x000fe4000000003f */
[----:B------:R-:W-:Y:S02]  /*56b0*/  PRMT R10, RZ, 0x7610, R10 ;  /* 0x00007610ff0a7816 */ /* 0x000fe4000000000a */
[----:B------:R-:W-:Y:S01]  /*56c0*/  PRMT R30, RZ, 0x7610, R30 ;  /* 0x00007610ff1e7816 */ /* 0x000fe2000000001e */
[----:B--2---:R1:W-:Y:S04]  /*56d0*/  STL [R1+0x88], R65 ;  /* 0x0000884101007387 */ /* 0x0043e80000100800 */
[----:B-1----:R-:W2:Y:S04]  /*56e0*/  LDL.LU R65, [R1+0x6a0] ;  /* 0x0006a00001417983 */ /* 0x002ea80000300800 */
[----:B------:R1:W-:Y:S02]  /*56f0*/  STL [R1+0x380], R17 ;  /* 0x0003801101007387 */ /* 0x0003e40000100800 */
[----:B-1----:R-:W-:-:S04]  /*5700*/  IADD3 R17, P4, PT, R3, UR5, RZ ;  /* 0x0000000503117c10 */ /* 0x002fc8000ff9e0ff */
[----:B0-----:R-:W-:Y:S01]  /*5710*/  IADD3.X R40, PT, PT, R4, UR12, RZ, P4, !PT ;  /* 0x0000000c04287c10 */ /* 0x001fe2000a7fe4ff */
[----:B------:R-:W-:Y:S01]  /*5720*/  IMAD.MOV.U32 R41, RZ, RZ, R17 ;  /* 0x000000ffff297224 */ /* 0x000fe200078e0011 */
[----:B------:R-:W-:Y:S04]  /*5730*/  STL [R1+0x42c], R17 ;  /* 0x00042c1101007387 */ /* 0x000fe80000100800 */
[-C--:B------:R-:W-:Y:S01]  /*5740*/  @P3 LOP3.LUT R41, R41, R40.reuse, RZ, 0x3c, !PT ;  /* 0x0000002829293212 */ /* 0x080fe200078e3cff */
[----:B------:R-:W-:Y:S04]  /*5750*/  STL [R1+0x434], R62 ;  /* 0x0004343e01007387 */ /* 0x000fe80000100800 */
[----:B------:R0:W-:Y:S04]  /*5760*/  STL [R1+0x428], R40 ;  /* 0x0004282801007387 */ /* 0x0001e80000100800 */
[----:B---3--:R1:W-:Y:S01]  /*5770*/  STL [R1+0x94], R36 ;  /* 0x0000942401007387 */ /* 0x0083e20000100800 */
[----:B0-----:R-:W-:-:S04]  /*5780*/  @P3 LOP3.LUT R40, R41, R40, RZ, 0x3c, !PT ;  /* 0x0000002829283212 */ /* 0x001fc800078e3cff */
[----:B------:R-:W-:Y:S02]  /*5790*/  @P3 LOP3.LUT R41, R41, R40, RZ, 0x3c, !PT ;  /* 0x0000002829293212 */ /* 0x000fe400078e3cff */
[----:B-1----:R-:W-:-:S03]  /*57a0*/  IADD3.X R36, PT, PT, R6, UR12, RZ, P2, !PT ;  /* 0x0000000c06247c10 */ /* 0x002fc600097fe4ff */
[----:B------:R0:W3:Y:S01]  /*57b0*/  @P3 LDG.E.U8 R63, desc[UR18][R40.64] ;  /* 0x00000012283f3981 */ /* 0x0000e2000c1e1100 */
[----:B------:R-:W-:Y:S01]  /*57c0*/  SHF.R.U64 R17, R28, 0x15, RZ ;  /* 0x000000151c117819 */ /* 0x000fe200000012ff */
[----:B------:R-:W-:Y:S01]  /*57d0*/  UIMAD UR5, UR8, 0x2a, URZ ;  /* 0x0000002a080578a4 */ /* 0x000fe2000f8e02ff */
[----:B0-----:R-:W-:Y:S02]  /*57e0*/  @P3 IMAD.MOV.U32 R40, RZ, RZ, R62 ;  /* 0x000000ffff283224 */ /* 0x001fe400078e003e */
[----:B------:R-:W-:-:S05]  /*57f0*/  @P3 IMAD.MOV.U32 R41, RZ, RZ, R36 ;  /* 0x000000ffff293224 */ /* 0x000fca00078e0024 */
[----:B------:R0:W2:Y:S01]  /*5800*/  @P3 LDG.E.U8 R10, desc[UR18][R40.64] ;  /* 0x00000012280a3981 */ /* 0x0000a2000c1e1100 */
[----:B------:R-:W-:Y:S01]  /*5810*/  LOP3.LUT P2, RZ, R17, 0x1, RZ, 0xc0, !PT ;  /* 0x0000000111ff7812 */ /* 0x000fe2000784c0ff */
[----:B------:R-:W-:Y:S02]  /*5820*/  USHF.R.S32.HI UR12, URZ, 0x1f, UR5 ;  /* 0x0000001fff0c7899 */ /* 0x000fe40008011405 */
[----:B0-----:R-:W-:-:S04]  /*5830*/  IADD3 R40, P3, PT, R3, UR5, RZ ;  /* 0x0000000503287c10 */ /* 0x001fc8000ff7e0ff */
[----:B------:R-:W-:-:S06]  /*5840*/  IADD3.X R41, PT, PT, R4, UR12, RZ, P3, !PT ;  /* 0x0000000c04297c10 */ /* 0x000fcc0009ffe4ff */
[----:B------:R0:W4:Y:S01]  /*5850*/  @P2 LDG.E.U8 R30, desc[UR18][R40.64] ;  /* 0x00000012281e2981 */ /* 0x000122000c1e1100 */
[----:B------:R-:W-:-:S03]  /*5860*/  ISETP.GE.AND P6, PT, R22, RZ, PT ;  /* 0x000000ff1600720c */ /* 0x000fc60003fc6270 */
[----:B------:R-:W-:Y:S01]  /*5870*/  STL [R1+0x430], R36 ;  /* 0x0004302401007387 */ /* 0x000fe20000100800 */
[----:B------:R-:W-:Y:S02]  /*5880*/  PRMT R12, RZ, 0x7610, R12 ;  /* 0x00007610ff0c7816 */ /* 0x000fe4000000000c */
[----:B------:R-:W-:Y:S01]  /*5890*/  PRMT R22, RZ, 0x7610, R22 ;  /* 0x00007610ff167816 */ /* 0x000fe20000000016 */
[----:B---3--:R1:W-:Y:S04]  /*58a0*/  STL [R1+0x8c], R63 ;  /* 0x00008c3f01007387 */ /* 0x0083e80000100800 */
[----:B-1----:R-:W3:Y:S04]  /*58b0*/  LDL.LU R63, [R1+0x69c] ;  /* 0x00069c00013f7983 */ /* 0x002ee80000300800 */
[----:B------:R-:W3:Y:S04]  /*58c0*/  LDL.LU R36, [R1+0x698] ;  /* 0x0006980001247983 */ /* 0x000ee80000300800 */
[----:B------:R-:W3:Y:S04]  /*58d0*/  LDL.LU R62, [R1+0x694] ;  /* 0x00069400013e7983 */ /* 0x000ee80000300800 */
[----:B--2---:R1:W-:Y:S02]  /*58e0*/  STL [R1+0x84], R10 ;  /* 0x0000840a01007387 */ /* 0x0043e40000100800 */
[----:B-1----:R-:W-:-:S02]  /*58f0*/  IMAD.MOV.U32 R10, RZ, RZ, R8 ;  /* 0x000000ffff0a7224 */ /* 0x002fc400078e0008 */
[----:B------:R-:W-:Y:S02]  /*5900*/  IMAD.MOV.U32 R8, RZ, RZ, R45 ;  /* 0x000000ffff087224 */ /* 0x000fe400078e002d */
[----:B------:R-:W-:Y:S01]  /*5910*/  IMAD.MOV.U32 R45, RZ, RZ, R15 ;  /* 0x000000ffff2d7224 */ /* 0x000fe200078e000f */
[----:B------:R-:W-:-:S03]  /*5920*/  SHF.R.U64 R15, R28, 0xd, RZ ;  /* 0x0000000d1c0f7819 */ /* 0x000fc600000012ff */
[----:B------:R-:W-:Y:S01]  /*5930*/  @!P6 IMAD.MOV R45, RZ, RZ, -R45 ;  /* 0x000000ffff2de224 */ /* 0x000fe200078e0a2d */
[----:B------:R-:W-:Y:S01]  /*5940*/  IADD3 R17, P6, PT, R5, UR5, RZ ;  /* 0x0000000505117c10 */ /* 0x000fe2000ffde0ff */
[----:B------:R0:W-:Y:S01]  /*5950*/  STL [R1+0x48c], R40 ;  /* 0x00048c2801007387 */ /* 0x0001e20000100800 */
[----:B------:R-:W-:Y:S01]  /*5960*/  LOP3.LUT P3, RZ, R15, 0x1, RZ, 0xc0, !PT ;  /* 0x000000010fff7812 */ /* 0x000fe2000786c0ff */
[----:B------:R-:W-:Y:S02]  /*5970*/  UIMAD UR5, UR8, 0x32, URZ ;  /* 0x00000032080578a4 */ /* 0x000fe4000f8e02ff */
[----:B------:R1:W-:Y:S01]  /*5980*/  STL [R1+0x488], R41 ;  /* 0x0004882901007387 */ /* 0x0003e20000100800 */
[----:B0-----:R-:W-:Y:S01]  /*5990*/  @P2 IMAD.MOV.U32 R40, RZ, RZ, R17 ;  /* 0x000000ffff282224 */ /* 0x001fe200078e0011 */
[----:B-1----:R-:W-:Y:S02]  /*59a0*/  IADD3.X R41, PT, PT, R6, UR12, RZ, P6, !PT ;  /* 0x0000000c06297c10 */ /* 0x002fe4000b7fe4ff */
[----:B------:R-:W-:Y:S01]  /*59b0*/  STL [R1+0x494], R17 ;  /* 0x0004941101007387 */ /* 0x000fe20000100800 */
[----:B------:R-:W-:-:S03]  /*59c0*/  USHF.R.S32.HI UR12, URZ, 0x1f, UR5 ;  /* 0x0000001fff0c7899 */ /* 0x000fc60008011405 */
[----:B------:R-:W-:Y:S04]  /*59d0*/  STL [R1+0x490], R41 ;  /* 0x0004902901007387 */ /* 0x000fe80000100800 */
[----:B----4-:R0:W-:Y:S04]  /*59e0*/  STL [R1+0x7c], R30 ;  /* 0x00007c1e01007387 */ /* 0x0101e80000100800 */
[----:B------:R1:W2:Y:S01]  /*59f0*/  @P2 LDG.E.U8 R12, desc[UR18][R40.64] ;  /* 0x00000012280c2981 */ /* 0x0002a2000c1e1100 */
[----:B0-----:R-:W-:-:S04]  /*5a00*/  IADD3 R30, P6, PT, R3, UR5, RZ ;  /* 0x00000005031e7c10 */ /* 0x001fc8000ffde0ff */
[----:B-1----:R-:W-:Y:S01]  /*5a10*/  IADD3.X R41, PT, PT, R4, UR12, RZ, P6, !PT ;  /* 0x0000000c04297c10 */ /* 0x002fe2000b7fe4ff */
[----:B------:R-:W-:-:S05]  /*5a20*/  @P3 IMAD.MOV.U32 R40, RZ, RZ, R30 ;  /* 0x000000ffff283224 */ /* 0x000fca00078e001e */
[----:B------:R-:W4:Y:S04]  /*5a30*/  @P3 LDG.E.U8 R22, desc[UR18][R40.64] ;  /* 0x0000001228163981 */ /* 0x000f28000c1e1100 */
[----:B------:R0:W-:Y:S01]  /*5a40*/  STL [R1+0x54c], R30 ;  /* 0x00054c1e01007387 */ /* 0x0001e20000100800 */
[----:B------:R-:W-:-:S04]  /*5a50*/  SHF.R.U64 R15, R28, 0x5, RZ ;  /* 0x000000051c0f7819 */ /* 0x000fc800000012ff */
[----:B------:R-:W-:Y:S02]  /*5a60*/  LOP3.LUT P2, RZ, R15, 0x1, RZ, 0xc0, !PT ;  /* 0x000000010fff7812 */ /* 0x000fe4000784c0ff */
[----:B------:R-:W-:Y:S01]  /*5a70*/  PRMT R82, RZ, 0x7610, R82 ;  /* 0x00007610ff527816 */ /* 0x000fe20000000052 */
[----:B0-----:R-:W-:Y:S02]  /*5a80*/  IMAD.MOV.U32 R30, RZ, RZ, R8 ;  /* 0x000000ffff1e7224 */ /* 0x001fe400078e0008 */
[----:B------:R-:W-:Y:S02]  /*5a90*/  IMAD.MOV.U32 R8, RZ, RZ, R9 ;  /* 0x000000ffff087224 */ /* 0x000fe400078e0009 */
[----:B------:R-:W-:Y:S02]  /*5aa0*/  IMAD.MOV.U32 R9, RZ, RZ, R44 ;  /* 0x000000ffff097224 */ /* 0x000fe400078e002c */
[----:B------:R-:W-:Y:S02]  /*5ab0*/  IMAD.MOV.U32 R44, RZ, RZ, R31 ;  /* 0x000000ffff2c7224 */ /* 0x000fe400078e001f */
[----:B------:R-:W-:Y:S01]  /*5ac0*/  IMAD.MOV.U32 R31, RZ, RZ, R38 ;  /* 0x000000ffff1f7224 */ /* 0x000fe200078e0026 */
[----:B------:R-:W-:-:S02]  /*5ad0*/  PRMT R21, RZ, 0x7610, R21 ;  /* 0x00007610ff157816 */ /* 0x000fc40000000015 */
[----:B------:R-:W-:Y:S02]  /*5ae0*/  PRMT R11, RZ, 0x7610, R11 ;  /* 0x00007610ff0b7816 */ /* 0x000fe4000000000b */
[----:B------:R-:W-:Y:S01]  /*5af0*/  PRMT R18, RZ, 0x7610, R18 ;  /* 0x00007610ff127816 */ /* 0x000fe20000000012 */
[----:B--2---:R0:W-:Y:S02]  /*5b00*/  STL [R1+0x80], R12 ;  /* 0x0000800c01007387 */ /* 0x0041e40000100800 */
[----:B0-----:R-:W-:Y:S02]  /*5b10*/  IADD3 R12, P6, PT, R5, UR5, RZ ;  /* 0x00000005050c7c10 */ /* 0x001fe4000ffde0ff */
[----:B------:R-:W-:Y:S02]  /*5b20*/  STL [R1+0x548], R41 ;  /* 0x0005482901007387 */ /* 0x000fe40000100800 */
[----:B------:R-:W-:Y:S02]  /*5b30*/  IADD3.X R17, PT, PT, R6, UR12, RZ, P6, !PT ;  /* 0x0000000c06117c10 */ /* 0x000fe4000b7fe4ff */
[----:B------:R-:W-:Y:S04]  /*5b40*/  STL [R1+0x554], R12 ;  /* 0x0005540c01007387 */ /* 0x000fe80000100800 */
[----:B------:R-:W-:Y:S04]  /*5b50*/  STL [R1+0x550], R17 ;  /* 0x0005501101007387 */ /* 0x000fe80000100800 */
[----:B----4-:R0:W-:Y:S02]  /*5b60*/  STL [R1+0x78], R22 ;  /* 0x0000781601007387 */ /* 0x0101e40000100800 */
[----:B0-----:R-:W0:Y:S01]  /*5b70*/  LDC R22, c[0x0][0x3a0] ;  /* 0x0000e800ff167b82 */ /* 0x001e220000000800 */
[----:B------:R-:W-:Y:S01]  /*5b80*/  UIMAD UR5, UR8, 0x3a, URZ ;  /* 0x0000003a080578a4 */ /* 0x000fe2000f8e02ff */
[----:B------:R-:W-:-:S02]  /*5b90*/  @P3 IMAD.MOV.U32 R40, RZ, RZ, R12 ;  /* 0x000000ffff283224 */ /* 0x000fc400078e000c */
[----:B------:R-:W-:Y:S01]  /*5ba0*/  @P3 IMAD.MOV.U32 R41, RZ, RZ, R17 ;  /* 0x000000ffff293224 */ /* 0x000fe200078e0011 */
[----:B------:R-:W-:Y:S02]  /*5bb0*/  USHF.R.S32.HI UR12, URZ, 0x1f, UR5 ;  /* 0x0000001fff0c7899 */ /* 0x000fe40008011405 */
[----:B------:R-:W-:Y:S02]  /*5bc0*/  IADD3 R38, P6, PT, R3, UR5, RZ ;  /* 0x0000000503267c10 */ /* 0x000fe4000ffde0ff */
[----:B------:R1:W2:Y:S01]  /*5bd0*/  @P3 LDG.E.U8 R82, desc[UR18][R40.64] ;  /* 0x0000001228523981 */ /* 0x0002a2000c1e1100 */
[----:B------:R-:W-:-:S04]  /*5be0*/  IADD3 R12, P3, PT, R5, UR5, RZ ;  /* 0x00000005050c7c10 */ /* 0x000fc8000ff7e0ff */
[----:B------:R-:W-:Y:S01]  /*5bf0*/  IADD3.X R17, PT, PT, R6, UR12, RZ, P3, !PT ;  /* 0x0000000c06117c10 */ /* 0x000fe20009ffe4ff */
[----:B------:R-:W-:Y:S01]  /*5c00*/  STL [R1+0x57c], R38 ;  /* 0x00057c2601007387 */ /* 0x000fe20000100800 */
[----:B-1----:R-:W-:Y:S01]  /*5c10*/  IADD3.X R41, PT, PT, R4, UR12, RZ, P6, !PT ;  /* 0x0000000c04297c10 */ /* 0x002fe2000b7fe4ff */
[----:B------:R-:W-:Y:S02]  /*5c20*/  @P2 IMAD.MOV.U32 R40, RZ, RZ, R38 ;  /* 0x000000ffff282224 */ /* 0x000fe400078e0026 */
[----:B------:R-:W-:Y:S01]  /*5c30*/  STL [R1+0x584], R12 ;  /* 0x0005840c01007387 */ /* 0x000fe20000100800 */
[----:B0-----:R-:W-:-:S03]  /*5c40*/  VIADD R15, R22, 0xfffffffc ;  /* 0xfffffffc160f7836 */ /* 0x001fc60000000000 */
[----:B------:R0:W-:Y:S01]  /*5c50*/  STL [R1+0x578], R41 ;  /* 0x0005782901007387 */ /* 0x0001e20000100800 */
[----:B------:R-:W-:-:S03]  /*5c60*/  UIMAD UR5, UR8, 0x3, URZ ;  /* 0x00000003080578a4 */ /* 0x000fc6000f8e02ff */
[----:B------:R1:W4:Y:S01]  /*5c70*/  @P2 LDG.E.U8 R21, desc[UR18][R40.64] ;  /* 0x0000001228152981 */ /* 0x000322000c1e1100 */
[----:B------:R-:W-:Y:S01]  /*5c80*/  ISETP.GE.U32.AND P3, PT, R15, 0x7fffffbd, PT ;  /* 0x7fffffbd0f00780c */ /* 0x000fe20003f66070 */
[----:B------:R-:W-:Y:S01]  /*5c90*/  USHF.R.S32.HI UR12, URZ, 0x1f, UR5 ;  /* 0x0000001fff0c7899 */ /* 0x000fe20008011405 */
[----:B-1----:R-:W-:Y:S02]  /*5ca0*/  @P2 IMAD.MOV.U32 R40, RZ, RZ, R12 ;  /* 0x000000ffff282224 */ /* 0x002fe400078e000c */
[----:B0-----:R-:W-:Y:S02]  /*5cb0*/  @P2 IMAD.MOV.U32 R41, RZ, RZ, R17 ;  /* 0x000000ffff292224 */ /* 0x001fe400078e0011 */
[----:B------:R-:W-:-:S03]  /*5cc0*/  IMAD.MOV.U32 R12, RZ, RZ, R44 ;  /* 0x000000ffff0c7224 */ /* 0x000fc600078e002c */
[----:B------:R0:W2:Y:S01]  /*5cd0*/  @P2 LDG.E.U8 R11, desc[UR18][R40.64] ;  /* 0x00000012280b2981 */ /* 0x0000a2000c1e1100 */
[----:B------:R-:W-:Y:S01]  /*5ce0*/  IADD3 R15, P2, PT, R3, UR5, RZ ;  /* 0x00000005030f7c10 */ /* 0x000fe2000ff5e0ff */
[----:B------:R-:W-:-:S03]  /*5cf0*/  IMAD.MOV.U32 R44, RZ, RZ, R16 ;  /* 0x000000ffff2c7224 */ /* 0x000fc600078e0010 */
[----:B------:R-:W-:Y:S01]  /*5d00*/  IADD3.X R16, PT, PT, R4, UR12, RZ, P2, !PT ;  /* 0x0000000c04107c10 */ /* 0x000fe200097fe4ff */
[----:B0-----:R-:W-:-:S04]  /*5d10*/  @!P3 IMAD.MOV.U32 R40, RZ, RZ, R15 ;  /* 0x000000ffff28b224 */ /* 0x001fc800078e000f */
[----:B------:R-:W-:-:S05]  /*5d20*/  @!P3 IMAD.MOV.U32 R41, RZ, RZ, R16 ;  /* 0x000000ffff29b224 */ /* 0x000fca00078e0010 */
[----:B------:R0:W3:Y:S01]  /*5d30*/  @!P3 LDG.E.U8 R18, desc[UR18][R40.64] ;  /* 0x000000122812b981 */ /* 0x0000e2000c1e1100 */
[----:B------:R-:W-:-:S03]  /*5d40*/  ISETP.GE.AND P4, PT, R26, RZ, PT ;  /* 0x000000ff1a00720c */ /* 0x000fc60003f86270 */
[----:B------:R1:W-:Y:S04]  /*5d50*/  STL [R1+0x580], R17 ;  /* 0x0005801101007387 */ /* 0x0003e80000100800 */
[----:B------:R-:W4:Y:S01]  /*5d60*/  LDL.LU R38, [R1+0x690] ;  /* 0x0006900001267983 */ /* 0x000f220000300800 */
[----:B-1----:R-:W-:-:S05]  /*5d70*/  VIADD R17, R22, 0xfffffff4 ;  /* 0xfffffff416117836 */ /* 0x002fca0000000000 */
[----:B------:R-:W-:Y:S01]  /*5d80*/  @!P4 IMAD.MOV R44, RZ, RZ, -R44 ;  /* 0x000000ffff2cc224 */ /* 0x000fe200078e0a2c */
[----:B------:R-:W-:Y:S02]  /*5d90*/  ISETP.GE.U32.AND P2, PT, R17, 0x7fffffb5, PT ;  /* 0x7fffffb51100780c */ /* 0x000fe40003f46070 */
[----:B------:R-:W-:Y:S02]  /*5da0*/  IADD3 R17, P4, PT, R5, UR5, RZ ;  /* 0x0000000505117c10 */ /* 0x000fe4000ff9e0ff */
[----:B------:R-:W-:-:S03]  /*5db0*/  PRMT R13, RZ, 0x7610, R13 ;  /* 0x00007610ff0d7816 */ /* 0x000fc6000000000d */
[----:B0-----:R-:W-:Y:S01]  /*5dc0*/  @!P3 IMAD.MOV.U32 R40, RZ, RZ, R17 ;  /* 0x000000ffff28b224 */ /* 0x001fe200078e0011 */
[----:B--2---:R-:W-:Y:S04]  /*5dd0*/  STL [R1+0x70], R11 ;  /* 0x0000700b01007387 */ /* 0x004fe80000100800 */
[----:B------:R-:W-:Y:S04]  /*5de0*/  STL [R1+0x620], R15 ;  /* 0x0006200f01007387 */ /* 0x000fe80000100800 */
[----:B------:R-:W-:Y:S04]  /*5df0*/  STL [R1+0x61c], R16 ;  /* 0x00061c1001007387 */ /* 0x000fe80000100800 */
[----:B---3--:R0:W-:Y:S02]  /*5e00*/  STL [R1+0x58], R18 ;  /* 0x0000581201007387 */ /* 0x0081e40000100800 */
[----:B0-----:R-:W-:-:S05]  /*5e10*/  IADD3.X R18, PT, PT, R6, UR12, RZ, P4, !PT ;  /* 0x0000000c06127c10 */ /* 0x001fca000a7fe4ff */
[----:B------:R-:W-:-:S05]  /*5e20*/  @!P3 IMAD.MOV.U32 R41, RZ, RZ, R18 ;  /* 0x000000ffff29b224 */ /* 0x000fca00078e0012 */
[----:B------:R0:W2:Y:S01]  /*5e30*/  @!P3 LDG.E.U8 R13, desc[UR18][R40.64] ;  /* 0x00000012280db981 */ /* 0x0000a2000c1e1100 */
[----:B------:R-:W-:Y:S01]  /*5e40*/  UIMAD UR5, UR8, 0xb, URZ ;  /* 0x0000000b080578a4 */ /* 0x000fe2000f8e02ff */
[----:B------:R-:W-:Y:S02]  /*5e50*/  IMAD.MOV.U32 R11, RZ, RZ, R8 ;  /* 0x000000ffff0b7224 */ /* 0x000fe400078e0008 */
[----:B------:R-:W-:Y:S01]  /*5e60*/  IMAD.MOV.U32 R8, RZ, RZ, R9 ;  /* 0x000000ffff087224 */ /* 0x000fe200078e0009 */
[----:B------:R-:W-:Y:S01]  /*5e70*/  USHF.R.S32.HI UR12, URZ, 0x1f, UR5 ;  /* 0x0000001fff0c7899 */ /* 0x000fe20008011405 */
[----:B------:R-:W-:Y:S01]  /*5e80*/  IMAD.MOV.U32 R9, RZ, RZ, R31 ;  /* 0x000000ffff097224 */ /* 0x000fe200078e001f */
[----:B------:R-:W-:Y:S01]  /*5e90*/  IADD3 R31, P4, PT, R3, UR5, RZ ;  /* 0x00000005031f7c10 */ /* 0x000fe2000ff9e0ff */
[----:B----4-:R1:W-:Y:S04]  /*5ea0*/  STL [R1+0x74], R21 ;  /* 0x0000741501007387 */ /* 0x0103e80000100800 */
[----:B------:R-:W-:Y:S01]  /*5eb0*/  STL [R1+0x628], R17 ;  /* 0x0006281101007387 */ /* 0x000fe20000100800 */
[----:B0-----:R-:W-:-:S03]  /*5ec0*/  IADD3.X R40, PT, PT, R4, UR12, RZ, P4, !PT ;  /* 0x0000000c04287c10 */ /* 0x001fc6000a7fe4ff */
[----:B------:R-:W-:Y:S04]  /*5ed0*/  STL [R1+0x624], R18 ;  /* 0x0006241201007387 */ /* 0x000fe80000100800 */
[----:B------:R-:W-:Y:S01]  /*5ee0*/  STL [R1+0x13c], R31 ;  /* 0x00013c1f01007387 */ /* 0x000fe20000100800 */
[----:B-1----:R-:W-:Y:S01]  /*5ef0*/  SHF.R.U32.HI R21, RZ, 0xc, R29 ;  /* 0x0000000cff157819 */ /* 0x002fe2000001161d */
[----:B------:R-:W-:Y:S01]  /*5f00*/  @!P2 IMAD.MOV.U32 R41, RZ, RZ, R40 ;  /* 0x000000ffff29a224 */ /* 0x000fe200078e0028 */
[----:B------:R-:W-:Y:S02]  /*5f10*/  PRMT R37, RZ, 0x7610, R37 ;  /* 0x00007610ff257816 */ /* 0x000fe40000000025 */
[----:B------:R-:W-:Y:S02]  /*5f20*/  LOP3.LUT P3, RZ, R21, 0x1, RZ, 0xc0, !PT ;  /* 0x0000000115ff7812 */ /* 0x000fe4000786c0ff */
[----:B------:R-:W-:Y:S01]  /*5f30*/  PRMT R14, RZ, 0x7610, R14 ;  /* 0x00007610ff0e7816 */ /* 0x000fe2000000000e */
[----:B--2---:R0:W-:Y:S04]  /*5f40*/  STL [R1+0x24], R13 ;  /* 0x0000240d01007387 */ /* 0x0041e80000100800 */
[----:B------:R1:W-:Y:S01]  /*5f50*/  STL [R1+0x138], R40 ;  /* 0x0001382801007387 */ /* 0x0003e20000100800 */
[----:B0-----:R-:W-:-:S02]  /*5f60*/  IMAD.MOV.U32 R13, RZ, RZ, R12 ;  /* 0x000000ffff0d7224 */ /* 0x001fc400078e000c */
[----:B------:R-:W-:Y:S02]  /*5f70*/  IMAD.MOV.U32 R12, RZ, RZ, R30 ;  /* 0x000000ffff0c7224 */ /* 0x000fe400078e001e */
[----:B------:R-:W-:Y:S01]  /*5f80*/  IMAD.MOV.U32 R30, RZ, RZ, R61 ;  /* 0x000000ffff1e7224 */ /* 0x000fe200078e003d */
[----:B------:R-:W-:Y:S01]  /*5f90*/  IADD3 R61, P4, PT, R5, UR5, RZ ;  /* 0x00000005053d7c10 */ /* 0x000fe2000ff9e0ff */
[----:B-1----:R-:W-:-:S03]  /*5fa0*/  @!P2 IMAD.MOV.U32 R40, RZ, RZ, R31 ;  /* 0x000000ffff28a224 */ /* 0x002fc600078e001f */
[----:B------:R-:W-:Y:S02]  /*5fb0*/  IADD3.X R21, PT, PT, R6, UR12, RZ, P4, !PT ;  /* 0x0000000c06157c10 */ /* 0x000fe4000a7fe4ff */
[----:B------:R0:W2:Y:S02]  /*5fc0*/  @!P2 LDG.E.U8 R37, desc[UR18][R40.64] ;  /* 0x000000122825a981 */ /* 0x0000a4000c1e1100 */
[----:B0-----:R-:W-:Y:S02]  /*5fd0*/  @!P2 IMAD.MOV.U32 R40, RZ, RZ, R61 ;  /* 0x000000ffff28a224 */ /* 0x001fe400078e003d */
[----:B------:R-:W-:-:S05]  /*5fe0*/  @!P2 IMAD.MOV.U32 R41, RZ, RZ, R21 ;  /* 0x000000ffff29a224 */ /* 0x000fca00078e0015 */
[----:B------:R-:W3:Y:S01]  /*5ff0*/  @!P2 LDG.E.U8 R14, desc[UR18][R40.64] ;  /* 0x00000012280ea981 */ /* 0x000ee2000c1e1100 */
[----:B------:R-:W-:-:S03]  /*6000*/  UIMAD UR5, UR8, 0x13, URZ ;  /* 0x00000013080578a4 */ /* 0x000fc6000f8e02ff */
[----:B------:R-:W-:Y:S04]  /*6010*/  STL [R1+0x144], R61 ;  /* 0x0001443d01007387 */ /* 0x000fe80000100800 */
[----:B------:R-:W4:Y:S04]  /*6020*/  LDL.LU R31, [R1+0x68c] ;  /* 0x00068c00011f7983 */ /* 0x000f280000300800 */
[----:B------:R-:W-:Y:S01]  /*6030*/  STL [R1+0x140], R21 ;  /* 0x0001401501007387 */ /* 0x000fe20000100800 */
[----:B------:R-:W-:Y:S01]  /*6040*/  USHF.R.S32.HI UR12, URZ, 0x1f, UR5 ;  /* 0x0000001fff0c7899 */ /* 0x000fe20008011405 */
[----:B------:R-:W-:-:S02]  /*6050*/  PRMT R93, RZ, 0x7610, R93 ;  /* 0x00007610ff5d7816 */ /* 0x000fc4000000005d */
[----:B------:R-:W-:Y:S02]  /*6060*/  ISETP.GE.AND P6, PT, R39, RZ, PT ;  /* 0x000000ff2700720c */ /* 0x000fe40003fc6270 */
[----:B------:R-:W-:Y:S01]  /*6070*/  PRMT R39, RZ, 0x7610, R39 ;  /* 0x00007610ff277816 */ /* 0x000fe20000000027 */
[----:B--2---:R0:W-:Y:S02]  /*6080*/  STL [R1+0x68], R37 ;  /* 0x0000682501007387 */ /* 0x0041e40000100800 */
[----:B0-----:R-:W-:-:S05]  /*6090*/  IADD3 R37, P4, PT, R3, UR5, RZ ;  /* 0x0000000503257c10 */ /* 0x001fca000ff9e0ff */
[----:B------:R-:W-:Y:S04]  /*60a0*/  STL [R1+0x1bc], R37 ;  /* 0x0001bc2501007387 */ /* 0x000fe80000100800 */
[----:B---3--:R0:W-:Y:S01]  /*60b0*/  STL [R1+0x64], R14 ;  /* 0x0000640e01007387 */ /* 0x0081e20000100800 */
[----:B------:R-:W-:Y:S01]  /*60c0*/  IADD3.X R41, PT, PT, R4, UR12, RZ, P4, !PT ;  /* 0x0000000c04297c10 */ /* 0x000fe2000a7fe4ff */
[----:B------:R-:W-:-:S05]  /*60d0*/  @P3 IMAD.MOV.U32 R40, RZ, RZ, R37 ;  /* 0x000000ffff283224 */ /* 0x000fca00078e0025 */
[----:B------:R1:W2:Y:S01]  /*60e0*/  @P3 LDG.E.U8 R93, desc[UR18][R40.64] ;  /* 0x00000012285d3981 */ /* 0x0002a2000c1e1100 */
[----:B0-----:R-:W-:-:S04]  /*60f0*/  IADD3 R14, P2, PT, R5, UR5, RZ ;  /* 0x00000005050e7c10 */ /* 0x001fc8000ff5e0ff */
[----:B------:R-:W-:Y:S01]  /*6100*/  IADD3.X R61, PT, PT, R6, UR12, RZ, P2, !PT ;  /* 0x0000000c063d7c10 */ /* 0x000fe200097fe4ff */
[----:B------:R-:W-:Y:S01]  /*6110*/  STL [R1+0x1c4], R14 ;  /* 0x0001c40e01007387 */ /* 0x000fe20000100800 */
[----:B-1----:R-:W-:-:S03]  /*6120*/  @P3 IMAD.MOV.U32 R40, RZ, RZ, R14 ;  /* 0x000000ffff283224 */ /* 0x002fc600078e000e */
[----:B------:R0:W-:Y:S02]  /*6130*/  STL [R1+0x1b8], R41 ;  /* 0x0001b82901007387 */ /* 0x0001e40000100800 */
[----:B0-----:R-:W-:-:S05]  /*6140*/  @P3 IMAD.MOV.U32 R41, RZ, RZ, R61 ;  /* 0x000000ffff293224 */ /* 0x001fca00078e003d */
[----:B------:R0:W3:Y:S01]  /*6150*/  @P3 LDG.E.U8 R39, desc[UR18][R40.64] ;  /* 0x0000001228273981 */ /* 0x0000e2000c1e1100 */
        /* <DEDUP_REMOVED lines=19> */
[----:B------:R-:W-:Y:S02]  /*6290*/  IMAD.MOV.U32 R14, RZ, RZ, R13 ;  /* 0x000000ffff0e7224 */ /* 0x000fe400078e000d */
[----:B------:R-:W-:Y:S02]  /*62a0*/  IMAD.MOV.U32 R13, RZ, RZ, R12 ;  /* 0x000000ffff0d7224 */ /* 0x000fe400078e000c */
[----:B------:R-:W-:Y:S02]  /*62b0*/  IMAD.MOV.U32 R12, RZ, RZ, R7 ;  /* 0x000000ffff0c7224 */ /* 0x000fe400078e0007 */
[----:B------:R-:W-:Y:S02]  /*62c0*/  IMAD.MOV.U32 R7, RZ, RZ, R55 ;  /* 0x000000ffff077224 */ /* 0x000fe400078e0037 */
[----:B------:R-:W-:Y:S02]  /*62d0*/  IMAD.MOV.U32 R55, RZ, RZ, R43 ;  /* 0x000000ffff377224 */ /* 0x000fe400078e002b */
        /* <DEDUP_REMOVED lines=20> */
[----:B------:R-:W-:-:S05]  /*6420*/  IMAD.MOV.U32 R41, RZ, RZ, R39 ;  /* 0x000000ffff297224 */ /* 0x000fca00078e0027 */
[----:B------:R-:W-:Y:S02]  /*6430*/  @P3 LOP3.LUT R41, R41, R40, RZ, 0x3c, !PT ;  /* 0x0000002829293212 */ /* 0x000fe400078e3cff */
[----:B------:R-:W-:Y:S02]  /*6440*/  SHF.R.U64 R19, R28, 0x14, RZ ;  /* 0x000000141c137819 */ /* 0x000fe400000012ff */
[----:B------:R-:W-:Y:S02]  /*6450*/  PRMT R57, RZ, 0x7610, R57 ;  /* 0x00007610ff397816 */ /* 0x000fe40000000039 */
[----:B------:R-:W-:Y:S02]  /*6460*/  LOP3.LUT P2, RZ, R19, 0x1, RZ, 0xc0, !PT ;  /* 0x0000000113ff7812 */ /* 0x000fe4000784c0ff */
[----:B------:R-:W-:Y:S02]  /*6470*/  ISETP.GE.AND P4, PT, R42, RZ, PT ;  /* 0x000000ff2a00720c */ /* 0x000fe40003f86270 */
[----:B------:R-:W-:Y:S01]  /*6480*/  PRMT R42, RZ, 0x7610, R42 ;  /* 0x00007610ff2a7816 */ /* 0x000fe2000000002a */
[----:B--2---:R0:W-:Y:S04]  /*6490*/  STL [R1+0x6c], R58 ;  /* 0x00006c3a01007387 */ /* 0x0041e80000100800 */
[----:B0-----:R-:W2:Y:S04]  /*64a0*/  LDL.LU R58, [R1+0x678] ;  /* 0x00067800013a7983 */ /* 0x001ea80000300800 */
[----:B------:R0:W-:Y:S04]  /*64b0*/  STL [R1+0x43c], R39 ;  /* 0x00043c2701007387 */ /* 0x0001e80000100800 */
[----:B------:R1:W-:Y:S01]  /*64c0*/  STL [R1+0x438], R40 ;  /* 0x0004382801007387 */ /* 0x0003e20000100800 */
[----:B0-----:R-:W-:-:S02]  /*64d0*/  IMAD.MOV.U32 R39, RZ, RZ, R14 ;  /* 0x000000ffff277224 */ /* 0x001fc400078e000e */
[----:B------:R-:W-:Y:S01]  /*64e0*/  IMAD.MOV.U32 R14, RZ, RZ, R13 ;  /* 0x000000ffff0e7224 */ /* 0x000fe200078e000d */
[----:B-1----:R-:W-:Y:S01]  /*64f0*/  @P3 LOP3.LUT R40, R41, R40, RZ, 0x3c, !PT ;  /* 0x0000002829283212 */ /* 0x002fe200078e3cff */
[----:B------:R-:W-:Y:S01]  /*6500*/  IMAD.MOV.U32 R13, RZ, RZ, R55 ;  /* 0x000000ffff0d7224 */ /* 0x000fe200078e0037 */
[----:B------:R-:W-:Y:S02]  /*6510*/  IADD3 R55, P6, PT, R5, UR5, RZ ;  /* 0x0000000505377c10 */ /* 0x000fe4000ffde0ff */
[----:B------:R-:W-:Y:S02]  /*6520*/  @P3 LOP3.LUT R41, R41, R40, RZ, 0x3c, !PT ;  /* 0x0000002829293212 */ /* 0x000fe400078e3cff */
[----:B------:R-:W-:-:S03]  /*6530*/  IADD3.X R19, PT, PT, R6, UR12, RZ, P6, !PT ;  /* 0x0000000c06137c10 */ /* 0x000fc6000b7fe4ff */
[----:B------:R0:W2:Y:S02]  /*6540*/  @P3 LDG.E.U8 R57, desc[UR18][R40.64] ;  /* 0x0000001228393981 */ /* 0x0000a4000c1e1100 */
[----:B0-----:R-:W-:Y:S02]  /*6550*/  IMAD.MOV.U32 R41, RZ, RZ, R19 ;  /* 0x000000ffff297224 */ /* 0x001fe400078e0013 */
[----:B------:R-:W-:-:S05]  /*6560*/  @P3 IMAD.MOV.U32 R40, RZ, RZ, R55 ;  /* 0x000000ffff283224 */ /* 0x000fca00078e0037 */
[----:B------:R0:W3:Y:S01]  /*6570*/  @P3 LDG.E.U8 R42, desc[UR18][R40.64] ;  /* 0x00000012282a3981 */ /* 0x0000e2000c1e1100 */
[----:B------:R-:W-:-:S03]  /*6580*/  UIMAD UR5, UR8, 0x2b, URZ ;  /* 0x0000002b080578a4 */ /* 0x000fc6000f8e02ff */
[----:B------:R-:W-:Y:S01]  /*6590*/  STL [R1+0x444], R55 ;  /* 0x0004443701007387 */ /* 0x000fe20000100800 */
[----:B------:R-:W-:Y:S01]  /*65a0*/  USHF.R.S32.HI UR12, URZ, 0x1f, UR5 ;  /* 0x0000001fff0c7899 */ /* 0x000fe20008011405 */
[----:B------:R-:W-:Y:S02]  /*65b0*/  PRMT R56, RZ, 0x7610, R56 ;  /* 0x00007610ff387816 */ /* 0x000fe40000000038 */
[----:B------:R-:W-:Y:S01]  /*65c0*/  PRMT R21, RZ, 0x7610, R21 ;  /* 0x00007610ff157816 */ /* 0x000fe20000000015 */
[----:B--2---:R1:W-:Y:S04]  /*65d0*/  STL [R1+0x54], R57 ;  /* 0x0000543901007387 */ /* 0x0043e80000100800 */
[----:B-1----:R-:W2:Y:S04]  /*65e0*/  LDL.LU R57, [R1+0x674] ;  /* 0x0006740001397983 */ /* 0x002ea80000300800 */
[----:B------:R1:W-:Y:S02]  /*65f0*/  STL [R1+0x440], R19 ;  /* 0x0004401301007387 */ /* 0x0003e40000100800 */
[----:B-1----:R-:W-:-:S04]  /*6600*/  IADD3 R19, P6, PT, R3, UR5, RZ ;  /* 0x0000000503137c10 */ /* 0x002fc8000ffde0ff */
[----:B0-----:R-:W-:Y:S01]  /*6610*/  IADD3.X R40, PT, PT, R4, UR12, RZ, P6, !PT ;  /* 0x0000000c04287c10 */ /* 0x001fe2000b7fe4ff */
[----:B------:R-:W-:Y:S01]  /*6620*/  STL [R1+0x49c], R19 ;  /* 0x00049c1301007387 */ /* 0x000fe20000100800 */
[----:B------:R-:W-:-:S03]  /*6630*/  IMAD.MOV.U32 R41, RZ, RZ, R19 ;  /* 0x000000ffff297224 */ /* 0x000fc600078e0013 */
[----:B---3--:R0:W-:Y:S02]  /*6640*/  STL [R1+0x50], R42 ;  /* 0x0000502a01007387 */ /* 0x0081e40000100800 */
[----:B------:R-:W-:Y:S02]  /*6650*/  @P2 LOP3.LUT R41, R41, R40, RZ, 0x3c, !PT ;  /* 0x0000002829292212 */ /* 0x000fe400078e3cff */
[----:B0-----:R-:W-:-:S05]  /*6660*/  IADD3 R42, P3, PT, R5, UR5, RZ ;  /* 0x00000005052a7c10 */ /* 0x001fca000ff7e0ff */
[----:B------:R-:W-:Y:S04]  /*6670*/  STL [R1+0x4a4], R42 ;  /* 0x0004a42a01007387 */ /* 0x000fe80000100800 */
[----:B------:R0:W-:Y:S01]  /*6680*/  STL [R1+0x498], R40 ;  /* 0x0004982801007387 */ /* 0x0001e20000100800 */
[----:B------:R-:W-:Y:S02]  /*6690*/  IADD3.X R55, PT, PT, R6, UR12, RZ, P3, !PT ;  /* 0x0000000c06377c10 */ /* 0x000fe40009ffe4ff */
[----:B0-----:R-:W-:-:S04]  /*66a0*/  @P2 LOP3.LUT R40, R41, R40, RZ, 0x3c, !PT ;  /* 0x0000002829282212 */ /* 0x001fc800078e3cff */
[----:B------:R-:W-:-:S05]  /*66b0*/  @P2 LOP3.LUT R41, R41, R40, RZ, 0x3c, !PT ;  /* 0x0000002829292212 */ /* 0x000fca00078e3cff */
[----:B------:R0:W3:Y:S02]  /*66c0*/  @P2 LDG.E.U8 R56, desc[UR18][R40.64] ;  /* 0x0000001228382981 */ /* 0x0000e4000c1e1100 */
[----:B0-----:R-:W-:Y:S02]  /*66d0*/  @P2 IMAD.MOV.U32 R40, RZ, RZ, R42 ;  /* 0x000000ffff282224 */ /* 0x001fe400078e002a */
[----:B------:R-:W-:-:S05]  /*66e0*/  @P2 IMAD.MOV.U32 R41, RZ, RZ, R55 ;  /* 0x000000ffff292224 */ /* 0x000fca00078e0037 */
[----:B------:R-:W2:Y:S01]  /*66f0*/  @P2 LDG.E.U8 R21, desc[UR18][R40.64] ;  /* 0x0000001228152981 */ /* 0x000ea2000c1e1100 */
[----:B------:R-:W-:Y:S01]  /*6700*/  SHF.R.U64 R19, R28, 0xc, RZ ;  /* 0x0000000c1c137819 */ /* 0x000fe200000012ff */
[----:B------:R-:W-:Y:S02]  /*6710*/  UIMAD UR5, UR8, 0x33, URZ ;  /* 0x00000033080578a4 */ /* 0x000fe4000f8e02ff */
[----:B------:R-:W-:Y:S01]  /*6720*/  STL [R1+0x4a0], R55 ;  /* 0x0004a03701007387 */ /* 0x000fe20000100800 */
[----:B------:R-:W-:Y:S01]  /*6730*/  LOP3.LUT P3, RZ, R19, 0x1, RZ, 0xc0, !PT ;  /* 0x0000000113ff7812 */ /* 0x000fe2000786c0ff */
[----:B------:R-:W-:Y:S01]  /*6740*/  USHF.R.S32.HI UR12, URZ, 0x1f, UR5 ;  /* 0x0000001fff0c7899 */ /* 0x000fe20008011405 */
[----:B------:R-:W-:Y:S01]  /*6750*/  IMAD.MOV.U32 R42, RZ, RZ, R20 ;  /* 0x000000ffff2a7224 */ /* 0x000fe200078e0014 */
[----:B------:R-:W-:Y:S01]  /*6760*/  PRMT R59, RZ, 0x7610, R59 ;  /* 0x00007610ff3b7816 */ /* 0x000fe2000000003b */
[----:B---3--:R0:W-:Y:S04]  /*6770*/  STL [R1+0x4c], R56 ;  /* 0x00004c3801007387 */ /* 0x0081e80000100800 */
[----:B0-----:R-:W3:Y:S04]  /*6780*/  LDL.LU R56, [R1+0x670] ;  /* 0x0006700001387983 */ /* 0x001ee80000300800 */
[----:B------:R-:W3:Y:S04]  /*6790*/  LDL.LU R55, [R1+0x66c] ;  /* 0x00066c0001377983 */ /* 0x000ee80000300800 */
[----:B--2---:R0:W-:Y:S02]  /*67a0*/  STL [R1+0x48], R21 ;  /* 0x0000481501007387 */ /* 0x0041e40000100800 */
[----:B0-----:R-:W-:-:S04]  /*67b0*/  IADD3 R21, P2, PT, R3, UR5, RZ ;  /* 0x0000000503157c10 */ /* 0x001fc8000ff5e0ff */
[----:B------:R-:W-:Y:S01]  /*67c0*/  IADD3.X R20, PT, PT, R4, UR12, RZ, P2, !PT ;  /* 0x0000000c04147c10 */ /* 0x000fe200097fe4ff */
[----:B------:R0:W-:Y:S04]  /*67d0*/  STL [R1+0x4d4], R21 ;  /* 0x0004d41501007387 */ /* 0x0001e80000100800 */
[----:B------:R1:W-:Y:S01]  /*67e0*/  STL [R1+0x4d0], R20 ;  /* 0x0004d01401007387 */ /* 0x0003e20000100800 */
[----:B0-----:R-:W-:-:S04]  /*67f0*/  @P3 LOP3.LUT R21, R21, R20, RZ, 0x3c, !PT ;  /* 0x0000001415153212 */ /* 0x001fc800078e3cff */
[----:B-1----:R-:W-:-:S04]  /*6800*/  @P3 LOP3.LUT R20, R21, R20, RZ, 0x3c, !PT ;  /* 0x0000001415143212 */ /* 0x002fc800078e3cff */
[----:B------:R-:W-:-:S05]  /*6810*/  @P3 LOP3.LUT R21, R21, R20, RZ, 0x3c, !PT ;  /* 0x0000001415153212 */ /* 0x000fca00078e3cff */
[----:B------:R0:W2:Y:S01]  /*6820*/  @P3 LDG.E.U8 R59, desc[UR18][R20.64] ;  /* 0x00000012143b3981 */ /* 0x0000a2000c1e1100 */
[----:B------:R-:W-:Y:S01]  /*6830*/  @!P4 IMAD.MOV R42, RZ, RZ, -R42 ;  /* 0x000000ffff2ac224 */ /* 0x000fe200078e0a2a */
        /* <DEDUP_REMOVED lines=19> */
[----:B------:R0:W-:Y:S01]  /*6970*/  STL [R1+0x504], R40 ;  /* 0x0005042801007387 */ /* 0x0001e20000100800 */
[----:B------:R-:W-:-:S03]  /*6980*/  VIADD R19, R22, 0xfffffffb ;  /* 0xfffffffb16137836 */ /* 0x000fc60000000000 */
[-C--:B------:R-:W-:Y:S01]  /*6990*/  @P2 LOP3.LUT R21, R21, R20.reuse, RZ, 0x3c, !PT ;  /* 0x0000001415152212 */ /* 0x080fe200078e3cff */
[----:B------:R1:W-:Y:S01]  /*69a0*/  STL [R1+0x500], R20 ;  /* 0x0005001401007387 */ /* 0x0003e20000100800 */
[----:B------:R-:W-:Y:S02]  /*69b0*/  ISETP.GE.U32.AND P3, PT, R19, 0x7fffffbc, PT ;  /* 0x7fffffbc1300780c */ /* 0x000fe40003f66070 */
[----:B------:R-:W-:Y:S02]  /*69c0*/  PRMT R19, RZ, 0x7610, R19 ;  /* 0x00007610ff137816 */ /* 0x000fe40000000013 */
[----:B0-----:R-:W-:Y:S02]  /*69d0*/  IADD3 R40, P4, PT, R5, UR5, RZ ;  /* 0x0000000505287c10 */ /* 0x001fe4000ff9e0ff */
[----:B-1----:R-:W-:-:S03]  /*69e0*/  @P2 LOP3.LUT R20, R21, R20, RZ, 0x3c, !PT ;  /* 0x0000001415142212 */ /* 0x002fc600078e3cff */
[----:B------:R-:W-:Y:S01]  /*69f0*/  STL [R1+0x50c], R40 ;  /* 0x00050c2801007387 */ /* 0x000fe20000100800 */
[----:B------:R-:W-:Y:S02]  /*6a00*/  @P2 LOP3.LUT R21, R21, R20, RZ, 0x3c, !PT ;  /* 0x0000001415152212 */ /* 0x000fe400078e3cff */
[----:B------:R-:W-:-:S03]  /*6a10*/  PRMT R26, RZ, 0x7610, R26 ;  /* 0x00007610ff1a7816 */ /* 0x000fc6000000001a */
[----:B------:R0:W3:Y:S02]  /*6a20*/  @P2 LDG.E.U8 R19, desc[UR18][R20.64] ;  /* 0x0000001214132981 */ /* 0x0000e4000c1e1100 */
[----:B0-----:R-:W-:Y:S02]  /*6a30*/  @P2 IMAD.MOV.U32 R20, RZ, RZ, R40 ;  /* 0x000000ffff142224 */ /* 0x001fe400078e0028 */
[----:B--2---:R0:W-:Y:S02]  /*6a40*/  STL [R1+0x38], R41 ;  /* 0x0000382901007387 */ /* 0x0041e40000100800 */
[----:B0-----:R-:W-:-:S05]  /*6a50*/  IADD3.X R41, PT, PT, R6, UR12, RZ, P4, !PT ;  /* 0x0000000c06297c10 */ /* 0x001fca000a7fe4ff */
[----:B------:R-:W-:-:S05]  /*6a60*/  @P2 IMAD.MOV.U32 R21, RZ, RZ, R41 ;  /* 0x000000ffff152224 */ /* 0x000fca00078e0029 */
[----:B------:R0:W2:Y:S01]  /*6a70*/  @P2 LDG.E.U8 R26, desc[UR18][R20.64] ;  /* 0x00000012141a2981 */ /* 0x0000a2000c1e1100 */
[----:B------:R-:W-:-:S03]  /*6a80*/  USHF.L.U32 UR5, UR8, 0x2, URZ ;  /* 0x0000000208057899 */ /* 0x000fc600080006ff */
[----:B------:R-:W-:Y:S01]  /*6a90*/  STL [R1+0x508], R41 ;  /* 0x0005082901007387 */ /* 0x000fe20000100800 */
[----:B------:R-:W-:Y:S01]  /*6aa0*/  USHF.R.S32.HI UR12, URZ, 0x1f, UR5 ;  /* 0x0000001fff0c7899 */ /* 0x000fe20008011405 */
[----:B------:R-:W-:Y:S02]  /*6ab0*/  ISETP.GE.AND P6, PT, R48, RZ, PT ;  /* 0x000000ff3000720c */ /* 0x000fe40003fc6270 */
[----:B------:R-:W-:Y:S02]  /*6ac0*/  PRMT R48, RZ, 0x7610, R48 ;  /* 0x00007610ff307816 */ /* 0x000fe40000000030 */
[----:B0-----:R-:W-:Y:S01]  /*6ad0*/  IADD3 R20, P2, PT, R5, UR5, RZ ;  /* 0x0000000505147c10 */ /* 0x001fe2000ff5e0ff */
[----:B---3--:R0:W-:Y:S02]  /*6ae0*/  STL [R1+0x30], R19 ;  /* 0x0000301301007387 */ /* 0x0081e40000100800 */
[----:B0-----:R-:W-:-:S04]  /*6af0*/  IADD3 R19, P4, PT, R3, UR5, RZ ;  /* 0x0000000503137c10 */ /* 0x001fc8000ff9e0ff */
[----:B------:R-:W-:Y:S01]  /*6b00*/  IADD3.X R21, PT, PT, R4, UR12, RZ, P4, !PT ;  /* 0x0000000c04157c10 */ /* 0x000fe2000a7fe4ff */
[----:B------:R-:W-:-:S04]  /*6b10*/  @!P3 IMAD.MOV.U32 R40, RZ, RZ, R19 ;  /* 0x000000ffff28b224 */ /* 0x000fc800078e0013 */
[----:B------:R-:W-:Y:S01]  /*6b20*/  @!P3 IMAD.MOV.U32 R41, RZ, RZ, R21 ;  /* 0x000000ffff29b224 */ /* 0x000fe200078e0015 */
[----:B------:R-:W-:-:S04]  /*6b30*/  PRMT R17, RZ, 0x7610, R17 ;  /* 0x00007610ff117816 */ /* 0x000fc80000000011 */
[----:B------:R0:W3:Y:S02]  /*6b40*/  @!P3 LDG.E.U8 R48, desc[UR18][R40.64] ;  /* 0x000000122830b981 */ /* 0x0000e4000c1e1100 */
[----:B0-----:R-:W-:Y:S02]  /*6b50*/  @!P3 IMAD.MOV.U32 R40, RZ, RZ, R20 ;  /* 0x000000ffff28b224 */ /* 0x001fe400078e0014 */
[----:B--2---:R0:W-:Y:S02]  /*6b60*/  STL [R1+0x2c], R26 ;  /* 0x00002c1a01007387 */ /* 0x0041e40000100800 */
[----:B0-----:R-:W-:Y:S01]  /*6b70*/  VIADD R26, R22, 0xfffffff3 ;  /* 0xfffffff3161a7836 */ /* 0x001fe20000000000 */
[----:B------:R-:W-:-:S05]  /*6b80*/  IADD3.X R22, PT, PT, R6, UR12, RZ, P2, !PT ;  /* 0x0000000c06167c10 */ /* 0x000fca00097fe4ff */
[----:B------:R-:W-:-:S05]  /*6b90*/  @!P3 IMAD.MOV.U32 R41, RZ, RZ, R22 ;  /* 0x000000ffff29b224 */ /* 0x000fca00078e0016 */
[----:B------:R-:W2:Y:S01]  /*6ba0*/  @!P3 LDG.E.U8 R17, desc[UR18][R40.64] ;  /* 0x000000122811b981 */ /* 0x000ea2000c1e1100 */
[----:B------:R-:W-:Y:S01]  /*6bb0*/  UIMAD UR5, UR8, 0xc, URZ ;  /* 0x0000000c080578a4 */ /* 0x000fe2000f8e02ff */
[----:B------:R-:W-:Y:S02]  /*6bc0*/  ISETP.GE.U32.AND P2, PT, R26, 0x7fffffb4, PT ;  /* 0x7fffffb41a00780c */ /* 0x000fe40003f46070 */
[----:B------:R-:W-:Y:S01]  /*6bd0*/  STL [R1+0x630], R19 ;  /* 0x0006301301007387 */ /* 0x000fe20000100800 */
[----:B------:R-:W-:-:S03]  /*6be0*/  USHF.R.S32.HI UR12, URZ, 0x1f, UR5 ;  /* 0x0000001fff0c7899 */ /* 0x000fc60008011405 */
[----:B------:R-:W-:Y:S04]  /*6bf0*/  STL [R1+0x62c], R21 ;  /* 0x00062c1501007387 */ /* 0x000fe80000100800 */
[----:B------:R0:W-:Y:S04]  /*6c00*/  STL [R1+0x638], R20 ;  /* 0x0006381401007387 */ /* 0x0001e80000100800 */
[----:B------:R-:W-:Y:S01]  /*6c10*/  STL [R1+0x634], R22 ;  /* 0x0006341601007387 */ /* 0x000fe20000100800 */
[----:B0-----:R-:W-:-:S04]  /*6c20*/  IADD3 R20, P3, PT, R3, UR5, RZ ;  /* 0x0000000503147c10 */ /* 0x001fc8000ff7e0ff */
[----:B------:R-:W-:Y:S01]  /*6c30*/  IADD3.X R21, PT, PT, R4, UR12, RZ, P3, !PT ;  /* 0x0000000c04157c10 */ /* 0x000fe20009ffe4ff */
[----:B------:R-:W-:Y:S01]  /*6c40*/  STL [R1+0x14c], R20 ;  /* 0x00014c1401007387 */ /* 0x000fe20000100800 */
[----:B------:R-:W-:Y:S02]  /*6c50*/  ISETP.GE.AND P4, PT, R49, RZ, PT ;  /* 0x000000ff3100720c */ /* 0x000fe40003f86270 */
[----:B------:R-:W-:Y:S01]  /*6c60*/  PRMT R19, RZ, 0x7610, R19 ;  /* 0x00007610ff137816 */ /* 0x000fe20000000013 */
[----:B------:R-:W-:Y:S01]  /*6c70*/  @!P2 IMAD.MOV.U32 R49, RZ, RZ, R21 ;  /* 0x000000ffff31a224 */ /* 0x000fe200078e0015 */
[----:B--2---:R-:W-:Y:S04]  /*6c80*/  STL [R1+0x34], R17 ;  /* 0x0000341101007387 */ /* 0x004fe80000100800 */
[----:B------:R-:W-:Y:S04]  /*6c90*/  STL [R1+0x148], R21 ;  /* 0x0001481501007387 */ /* 0x000fe80000100800 */
[----:B---3--:R0:W-:Y:S02]  /*6ca0*/  STL [R1+0x28], R48 ;  /* 0x0000283001007387 */ /* 0x0081e40000100800 */
[----:B0-----:R-:W-:-:S05]  /*6cb0*/  @!P2 IMAD.MOV.U32 R48, RZ, RZ, R20 ;  /* 0x000000ffff30a224 */ /* 0x001fca00078e0014 */
[----:B------:R0:W2:Y:S01]  /*6cc0*/  @!P2 LDG.E.U8 R19, desc[UR18][R48.64] ;  /* 0x000000123013a981 */ /* 0x0000a2000c1e1100 */
[----:B------:R-:W-:Y:S01]  /*6cd0*/  IMAD.MOV.U32 R41, RZ, RZ, R23 ;  /* 0x000000ffff297224 */ /* 0x000fe200078e0017 */
[----:B------:R-:W-:-:S03]  /*6ce0*/  SHF.R.U32.HI R23, RZ, 0xb, R29 ;  /* 0x0000000bff177819 */ /* 0x000fc6000001161d */
[----:B------:R-:W-:Y:S01]  /*6cf0*/  @!P6 IMAD.MOV R41, RZ, RZ, -R41 ;  /* 0x000000ffff29e224 */ /* 0x000fe200078e0a29 */
[----:B------:R-:W-:Y:S01]  /*6d00*/  IADD3 R17, P6, PT, R5, UR5, RZ ;  /* 0x0000000505117c10 */ /* 0x000fe2000ffde0ff */
[----:B------:R-:W-:Y:S01]  /*6d10*/  UIMAD UR5, UR8, 0x14, URZ ;  /* 0x00000014080578a4 */ /* 0x000fe2000f8e02ff */
[----:B------:R-:W-:-:S03]  /*6d20*/  LOP3.LUT P3, RZ, R23, 0x1, RZ, 0xc0, !PT ;  /* 0x0000000117ff7812 */ /* 0x000fc6000786c0ff */
[----:B------:R-:W-:Y:S01]  /*6d30*/  STL [R1+0x154], R17 ;  /* 0x0001541101007387 */ /* 0x000fe20000100800 */
[----:B0-----:R-:W-:Y:S01]  /*6d40*/  @!P2 IMAD.MOV.U32 R48, RZ, RZ, R17 ;  /* 0x000000ffff30a224 */ /* 0x001fe200078e0011 */
[----:B------:R-:W-:Y:S02]  /*6d50*/  PRMT R18, RZ, 0x7610, R18 ;  /* 0x00007610ff127816 */ /* 0x000fe40000000012 */
[----:B------:R-:W-:Y:S01]  /*6d60*/  PRMT R16, RZ, 0x7610, R16 ;  /* 0x00007610ff107816 */ /* 0x000fe20000000010 */
[----:B--2---:R0:W-:Y:S02]  /*6d70*/  STL [R1+0x20], R19 ;  /* 0x0000201301007387 */ /* 0x0041e40000100800 */
[----:B0-----:R-:W-:Y:S01]  /*6d80*/  IADD3.X R19, PT, PT, R6, UR12, RZ, P6, !PT ;  /* 0x0000000c06137c10 */ /* 0x001fe2000b7fe4ff */
[----:B------:R-:W-:Y:S02]  /*6d90*/  USHF.R.S32.HI UR12, URZ, 0x1f, UR5 ;  /* 0x0000001fff0c7899 */ /* 0x000fe40008011405 */
[----:B------:R-:W-:-:S02]  /*6da0*/  IADD3 R20, P6, PT, R3, UR5, RZ ;  /* 0x0000000503147c10 */ /* 0x000fc4000ffde0ff */
[----:B------:R-:W-:Y:S02]  /*6db0*/  @!P2 IMAD.MOV.U32 R49, RZ, RZ, R19 ;  /* 0x000000ffff31a224 */ /* 0x000fe400078e0013 */
[----:B------:R-:W-:Y:S02]  /*6dc0*/  IADD3.X R21, PT, PT, R4, UR12, RZ, P6, !PT ;  /* 0x0000000c04157c10 */ /* 0x000fe4000b7fe4ff */
[----:B------:R-:W-:Y:S01]  /*6dd0*/  IADD3 R17, P6, PT, R5, UR5, RZ ;  /* 0x0000000505117c10 */ /* 0x000fe2000ffde0ff */
[----:B------:R0:W2:Y:S04]  /*6de0*/  @!P2 LDG.E.U8 R92, desc[UR18][R48.64] ;  /* 0x00000012305ca981 */ /* 0x0000a8000c1e1100 */
[----:B------:R1:W-:Y:S01]  /*6df0*/  STL [R1+0x150], R19 ;  /* 0x0001501301007387 */ /* 0x0003e20000100800 */
[----:B0-----:R-:W-:-:S02]  /*6e00*/  @P3 IMAD.MOV.U32 R48, RZ, RZ, R20 ;  /* 0x000000ffff303224 */ /* 0x001fc400078e0014 */
[----:B------:R-:W-:Y:S01]  /*6e10*/  @P3 IMAD.MOV.U32 R49, RZ, RZ, R21 ;  /* 0x000000ffff313224 */ /* 0x000fe200078e0015 */
[----:B-1----:R-:W-:-:S04]  /*6e20*/  IADD3.X R19, PT, PT, R6, UR12, RZ, P6, !PT ;  /* 0x0000000c06137c10 */ /* 0x002fc8000b7fe4ff */
[----:B------:R0:W3:Y:S02]  /*6e30*/  @P3 LDG.E.U8 R18, desc[UR18][R48.64] ;  /* 0x0000001230123981 */ /* 0x0000e4000c1e1100 */
[----:B0-----:R-:W-:Y:S02]  /*6e40*/  @P3 IMAD.MOV.U32 R48, RZ, RZ, R17 ;  /* 0x000000ffff303224 */ /* 0x001fe400078e0011 */
[----:B------:R-:W-:-:S05]  /*6e50*/  @P3 IMAD.MOV.U32 R49, RZ, RZ, R19 ;  /* 0x000000ffff313224 */ /* 0x000fca00078e0013 */
[----:B------:R-:W4:Y:S01]  /*6e60*/  @P3 LDG.E.U8 R16, desc[UR18][R48.64] ;  /* 0x0000001230103981 */ /* 0x000f22000c1e1100 */
[----:B------:R-:W-:Y:S01]  /*6e70*/  SHF.R.U32.HI R23, RZ, 0x3, R29 ;  /* 0x00000003ff177819 */ /* 0x000fe2000001161d */
[----:B------:R-:W-:Y:S02]  /*6e80*/  UIMAD UR5, UR8, 0x1c, URZ ;  /* 0x0000001c080578a4 */ /* 0x000fe4000f8e02ff */
[----:B------:R-:W-:Y:S01]  /*6e90*/  STL [R1+0x1cc], R20 ;  /* 0x0001cc1401007387 */ /* 0x000fe20000100800 */
[----:B------:R-:W-:Y:S01]  /*6ea0*/  LOP3.LUT P2, RZ, R23, 0x1, RZ, 0xc0, !PT ;  /* 0x0000000117ff7812 */ /* 0x000fe2000784c0ff */
[----:B------:R-:W-:Y:S01]  /*6eb0*/  USHF.R.S32.HI UR12, URZ, 0x1f, UR5 ;  /* 0x0000001fff0c7899 */ /* 0x000fe20008011405 */
[----:B------:R-:W-:Y:S01]  /*6ec0*/  PRMT R15, RZ, 0x7610, R15 ;  /* 0x00007610ff0f7816 */ /* 0x000fe2000000000f */
[----:B--2---:R-:W-:Y:S04]  /*6ed0*/  STL [R1+0x654], R92 ;  /* 0x0006545c01007387 */ /* 0x004fe80000100800 */
[----:B------:R-:W-:Y:S04]  /*6ee0*/  STL [R1+0x1c8], R21 ;  /* 0x0001c81501007387 */ /* 0x000fe80000100800 */
[----:B------:R-:W-:Y:S04]  /*6ef0*/  STL [R1+0x1d4], R17 ;  /* 0x0001d41101007387 */ /* 0x000fe80000100800 */
[----:B------:R-:W-:Y:S04]  /*6f00*/  STL [R1+0x1d0], R19 ;  /* 0x0001d01301007387 */ /* 0x000fe80000100800 */
[----:B---3--:R0:W-:Y:S02]  /*6f10*/  STL [R1+0x18], R18 ;  /* 0x0000181201007387 */ /* 0x0081e40000100800 */
[----:B0-----:R-:W-:-:S04]  /*6f20*/  IADD3 R18, P6, PT, R3, UR5, RZ ;  /* 0x0000000503127c10 */ /* 0x001fc8000ffde0ff */
[----:B------:R-:W-:Y:S01]  /*6f30*/  IADD3.X R19, PT, PT, R4, UR12, RZ, P6, !PT ;  /* 0x0000000c04137c10 */ /* 0x000fe2000b7fe4ff */
[----:B------:R-:W-:Y:S04]  /*6f40*/  STL [R1+0x3ec], R18 ;  /* 0x0003ec1201007387 */ /* 0x000fe80000100800 */
[----:B----4-:R0:W-:Y:S01]  /*6f50*/  STL [R1+0x14], R16 ;  /* 0x0000141001007387 */ /* 0x0101e20000100800 */
[----:B------:R-:W-:Y:S02]  /*6f60*/  @P2 IMAD.MOV.U32 R48, RZ, RZ, R18 ;  /* 0x000000ffff302224 */ /* 0x000fe400078e0012 */
[----:B------:R-:W-:-:S05]  /*6f70*/  @P2 IMAD.MOV.U32 R49, RZ, RZ, R19 ;  /* 0x000000ffff312224 */ /* 0x000fca00078e0013 */
[----:B------:R1:W2:Y:S01]  /*6f80*/  @P2 LDG.E.U8 R91, desc[UR18][R48.64] ;  /* 0x00000012305b2981 */ /* 0x0002a2000c1e1100 */
[----:B0-----:R-:W-:-:S04]  /*6f90*/  IADD3 R16, P3, PT, R5, UR5, RZ ;  /* 0x0000000505107c10 */ /* 0x001fc8000ff7e0ff */
[----:B------:R-:W-:Y:S01]  /*6fa0*/  IADD3.X R17, PT, PT, R6, UR12, RZ, P3, !PT ;  /* 0x0000000c06117c10 */ /* 0x000fe20009ffe4ff */
[----:B-1----:R-:W-:-:S04]  /*6fb0*/  @P2 IMAD.MOV.U32 R48, RZ, RZ, R16 ;  /* 0x000000ffff302224 */ /* 0x002fc800078e0010 */
[----:B------:R-:W-:-:S05]  /*6fc0*/  @P2 IMAD.MOV.U32 R49, RZ, RZ, R17 ;  /* 0x000000ffff312224 */ /* 0x000fca00078e0011 */
[----:B------:R0:W3:Y:S01]  /*6fd0*/  @P2 LDG.E.U8 R15, desc[UR18][R48.64] ;  /* 0x00000012300f2981 */ /* 0x0000e2000c1e1100 */
[----:B------:R-:W-:Y:S01]  /*6fe0*/  SHF.R.U64 R23, R28, 0x1b, RZ ;  /* 0x0000001b1c177819 */ /* 0x000fe200000012ff */
[----:B------:R-:W-:-:S03]  /*6ff0*/  UIMAD UR5, UR8, 0x24, URZ ;  /* 0x00000024080578a4 */ /* 0x000fc6000f8e02ff */
[----:B------:R-:W-:Y:S01]  /*7000*/  LOP3.LUT P3, RZ, R23, 0x1, RZ, 0xc0, !PT ;  /* 0x0000000117ff7812 */ /* 0x000fe2000786c0ff */
[----:B------:R1:W-:Y:S01]  /*7010*/  STL [R1+0x3f4], R16 ;  /* 0x0003f41001007387 */ /* 0x0003e20000100800 */
[----:B------:R-:W-:Y:S01]  /*7020*/  USHF.R.S32.HI UR12, URZ, 0x1f, UR5 ;  /* 0x0000001fff0c7899 */ /* 0x000fe20008011405 */
[----:B------:R-:W-:Y:S02]  /*7030*/  IMAD.MOV.U32 R40, RZ, RZ, R24 ;  /* 0x000000ffff287224 */ /* 0x000fe400078e0018 */
[----:B------:R-:W-:Y:S01]  /*7040*/  STL [R1+0x3e8], R19 ;  /* 0x0003e81301007387 */ /* 0x000fe20000100800 */
[----:B-1----:R-:W-:-:S03]  /*7050*/  IADD3 R16, P2, PT, R3, UR5, RZ ;  /* 0x0000000503107c10 */ /* 0x002fc6000ff5e0ff */
[----:B------:R1:W-:Y:S01]  /*7060*/  STL [R1+0x3f0], R17 ;  /* 0x0003f01101007387 */ /* 0x0003e20000100800 */
[----:B------:R-:W-:Y:S01]  /*7070*/  SHF.R.U64 R23, R28, 0x13, RZ ;  /* 0x000000131c177819 */ /* 0x000fe200000012ff */
[----:B------:R-:W-:Y:S01]  /*7080*/  @!P4 IMAD.MOV R40, RZ, RZ, -R40 ;  /* 0x000000ffff28c224 */ /* 0x000fe200078e0a28 */
[----:B------:R-:W-:Y:S01]  /*7090*/  PRMT R90, RZ, 0x7610, R90 ;  /* 0x00007610ff5a7816 */ /* 0x000fe2000000005a */
[----:B0-----:R-:W-:Y:S01]  /*70a0*/  @P3 IMAD.MOV.U32 R48, RZ, RZ, R16 ;  /* 0x000000ffff303224 */ /* 0x001fe200078e0010 */
[----:B-1----:R-:W-:Y:S02]  /*70b0*/  IADD3.X R17, PT, PT, R4, UR12, RZ, P2, !PT ;  /* 0x0000000c04117c10 */ /* 0x002fe400097fe4ff */
[----:B------:R-:W-:-:S03]  /*70c0*/  LOP3.LUT P2, RZ, R23, 0x1, RZ, 0xc0, !PT ;  /* 0x0000000117ff7812 */ /* 0x000fc6000784c0ff */
[----:B------:R-:W-:Y:S01]  /*70d0*/  @P3 IMAD.MOV.U32 R49, RZ, RZ, R17 ;  /* 0x000000ffff313224 */ /* 0x000fe200078e0011 */
[----:B------:R-:W-:-:S04]  /*70e0*/  PRMT R86, RZ, 0x7610, R86 ;  /* 0x00007610ff567816 */ /* 0x000fc80000000056 */
[----:B------:R0:W4:Y:S04]  /*70f0*/  @P3 LDG.E.U8 R90, desc[UR18][R48.64] ;  /* 0x00000012305a3981 */ /* 0x000128000c1e1100 */
[----:B--2---:R-:W-:Y:S04]  /*7100*/  STL [R1+0x658], R91 ;  /* 0x0006585b01007387 */ /* 0x004fe80000100800 */
[----:B------:R-:W-:Y:S04]  /*7110*/  STL [R1+0x44c], R16 ;  /* 0x00044c1001007387 */ /* 0x000fe80000100800 */
[----:B---3--:R1:W-:Y:S04]  /*7120*/  STL [R1+0x10], R15 ;  /* 0x0000100f01007387 */ /* 0x0083e80000100800 */
[----:B------:R2:W-:Y:S01]  /*7130*/  STL [R1+0x448], R17 ;  /* 0x0004481101007387 */ /* 0x0005e20000100800 */
[----:B-1----:R-:W-:Y:S01]  /*7140*/  IADD3 R15, P4, PT, R5, UR5, RZ ;  /* 0x00000005050f7c10 */ /* 0x002fe2000ff9e0ff */
[----:B------:R-:W-:-:S03]  /*7150*/  UIMAD UR5, UR8, 0x2c, URZ ;  /* 0x0000002c080578a4 */ /* 0x000fc6000f8e02ff */
[----:B------:R-:W-:Y:S01]  /*7160*/  IADD3.X R16, PT, PT, R6, UR12, RZ, P4, !PT ;  /* 0x0000000c06107c10 */ /* 0x000fe2000a7fe4ff */
[----:B------:R-:W-:Y:S02]  /*7170*/  USHF.R.S32.HI UR12, URZ, 0x1f, UR5 ;  /* 0x0000001fff0c7899 */ /* 0x000fe40008011405 */
[----:B--2---:R-:W-:Y:S01]  /*7180*/  IADD3 R17, P4, PT, R3, UR5, RZ ;  /* 0x0000000503117c10 */ /* 0x004fe2000ff9e0ff */
[----:B0-----:R-:W-:Y:S02]  /*7190*/  @P3 IMAD.MOV.U32 R48, RZ, RZ, R15 ;  /* 0x000000ffff303224 */ /* 0x001fe400078e000f */
[----:B------:R-:W-:Y:S01]  /*71a0*/  @P3 IMAD.MOV.U32 R49, RZ, RZ, R16 ;  /* 0x000000ffff313224 */ /* 0x000fe200078e0010 */
[----:B------:R-:W-:-:S04]  /*71b0*/  IADD3.X R18, PT, PT, R4, UR12, RZ, P4, !PT ;  /* 0x0000000c04127c10 */ /* 0x000fc8000a7fe4ff */
[----:B------:R0:W2:Y:S02]  /*71c0*/  @P3 LDG.E.U8 R86, desc[UR18][R48.64] ;  /* 0x0000001230563981 */ /* 0x0000a4000c1e1100 */
[----:B0-----:R-:W-:Y:S02]  /*71d0*/  @P2 IMAD.MOV.U32 R48, RZ, RZ, R17 ;  /* 0x000000ffff302224 */ /* 0x001fe400078e0011 */
[----:B------:R-:W-:-:S05]  /*71e0*/  @P2 IMAD.MOV.U32 R49, RZ, RZ, R18 ;  /* 0x000000ffff312224 */ /* 0x000fca00078e0012 */
[----:B------:R0:W3:Y:S01]  /*71f0*/  @P2 LDG.E.U8 R89, desc[UR18][R48.64] ;  /* 0x0000001230592981 */ /* 0x0000e2000c1e1100 */
[----:B------:R-:W-:-:S03]  /*7200*/  SHF.R.U64 R23, R28, 0xb, RZ ;  /* 0x0000000b1c177819 */ /* 0x000fc600000012ff */
[----:B------:R1:W-:Y:S01]  /*7210*/  STL [R1+0x454], R15 ;  /* 0x0004540f01007387 */ /* 0x0003e20000100800 */
[----:B------:R-:W-:-:S03]  /*7220*/  LOP3.LUT P3, RZ, R23, 0x1, RZ, 0xc0, !PT ;  /* 0x0000000117ff7812 */ /* 0x000fc6000786c0ff */
[----:B----4-:R-:W-:Y:S01]  /*7230*/  STL [R1+0x65c], R90 ;  /* 0x00065c5a01007387 */ /* 0x010fe20000100800 */
[----:B-1----:R-:W-:-:S03]  /*7240*/  IADD3 R15, P4, PT, R5, UR5, RZ ;  /* 0x00000005050f7c10 */ /* 0x002fc6000ff9e0ff */
[----:B------:R1:W-:Y:S01]  /*7250*/  STL [R1+0x450], R16 ;  /* 0x0004501001007387 */ /* 0x0003e20000100800 */
[----:B------:R-:W-:Y:S01]  /*7260*/  UIMAD UR5, UR8, 0x34, URZ ;  /* 0x00000034080578a4 */ /* 0x000fe2000f8e02ff */
[----:B------:R-:W-:Y:S02]  /*7270*/  PRMT R88, RZ, 0x7610, R88 ;  /* 0x00007610ff587816 */ /* 0x000fe40000000058 */
[----:B------:R4:W-:Y:S01]  /*7280*/  STL [R1+0x4ac], R17 ;  /* 0x0004ac1101007387 */ /* 0x0009e20000100800 */
[----:B0-----:R-:W-:Y:S01]  /*7290*/  @P2 IMAD.MOV.U32 R48, RZ, RZ, R15 ;  /* 0x000000ffff302224 */ /* 0x001fe200078e000f */
[----:B-1----:R-:W-:Y:S01]  /*72a0*/  IADD3.X R16, PT, PT, R6, UR12, RZ, P4, !PT ;  /* 0x0000000c06107c10 */ /* 0x002fe2000a7fe4ff */
[----:B------:R-:W-:Y:S02]  /*72b0*/  USHF.R.S32.HI UR12, URZ, 0x1f, UR5 ;  /* 0x0000001fff0c7899 */ /* 0x000fe40008011405 */
[----:B----4-:R-:W-:Y:S02]  /*72c0*/  IADD3 R17, P4, PT, R3, UR5, RZ ;  /* 0x0000000503117c10 */ /* 0x010fe4000ff9e0ff */
[----:B------:R-:W-:Y:S01]  /*72d0*/  @P2 IMAD.MOV.U32 R49, RZ, RZ, R16 ;  /* 0x000000ffff312224 */ /* 0x000fe200078e0010 */
[----:B------:R-:W-:-:S04]  /*72e0*/  ISETP.GE.AND P6, PT, R52, RZ, PT ;  /* 0x000000ff3400720c */ /* 0x000fc80003fc6270 */
[----:B------:R0:W4:Y:S01]  /*72f0*/  @P2 LDG.E.U8 R88, desc[UR18][R48.64] ;  /* 0x0000001230582981 */ /* 0x000122000c1e1100 */
[----:B------:R-:W-:Y:S02]  /*7300*/  PRMT R52, RZ, 0x7610, R52 ;  /* 0x00007610ff347816 */ /* 0x000fe40000000034 */
[----:B------:R-:W-:Y:S02]  /*7310*/  SHF.R.U64 R23, R28, 0x3, RZ ;  /* 0x000000031c177819 */ /* 0x000fe400000012ff */
[----:B------:R-:W-:Y:S01]  /*7320*/  PRMT R87, RZ, 0x7610, R87 ;  /* 0x00007610ff577816 */ /* 0x000fe20000000057 */
[----:B0-----:R-:W-:Y:S01]  /*7330*/  @P3 IMAD.MOV.U32 R48, RZ, RZ, R17 ;  /* 0x000000ffff303224 */ /* 0x001fe200078e0011 */
[----:B------:R-:W-:Y:S02]  /*7340*/  PRMT R84, RZ, 0x7610, R84 ;  /* 0x00007610ff547816 */ /* 0x000fe40000000054 */
[----:B------:R-:W-:Y:S02]  /*7350*/  PRMT R83, RZ, 0x7610, R83 ;  /* 0x00007610ff537816 */ /* 0x000fe40000000053 */
[----:B------:R-:W-:-:S02]  /*7360*/  PRMT R81, RZ, 0x7610, R81 ;  /* 0x00007610ff517816 */ /* 0x000fc40000000051 */
[----:B------:R-:W-:Y:S02]  /*7370*/  PRMT R85, RZ, 0x7610, R85 ;  /* 0x00007610ff557816 */ /* 0x000fe40000000055 */
[----:B------:R-:W-:Y:S02]  /*7380*/  PRMT R79, RZ, 0x7610, R79 ;  /* 0x00007610ff4f7816 */ /* 0x000fe4000000004f */
[----:B------:R-:W-:Y:S02]  /*7390*/  PRMT R78, RZ, 0x7610, R78 ;  /* 0x00007610ff4e7816 */ /* 0x000fe4000000004e */
[----:B------:R-:W-:Y:S02]  /*73a0*/  PRMT R77, RZ, 0x7610, R77 ;  /* 0x00007610ff4d7816 */ /* 0x000fe4000000004d */
[----:B------:R-:W-:Y:S01]  /*73b0*/  PRMT R76, RZ, 0x7610, R76 ;  /* 0x00007610ff4c7816 */ /* 0x000fe2000000004c */
[----:B------:R-:W-:Y:S01]  /*73c0*/  UIMAD UR13, UR8, 0x2d, URZ ;  /* 0x0000002d080d78a4 */ /* 0x000fe2000f8e02ff */
[----:B------:R-:W-:-:S03]  /*73d0*/  PRMT R72, RZ, 0x7610, R72 ;  /* 0x00007610ff487816 */ /* 0x000fc60000000048 */
[----:B------:R-:W-:Y:S01]  /*73e0*/  USHF.R.S32.HI UR17, URZ, 0x1f, UR13 ;  /* 0x0000001fff117899 */ /* 0x000fe2000801140d */
[----:B------:R-:W-:Y:S02]  /*73f0*/  PRMT R75, RZ, 0x7610, R75 ;  /* 0x00007610ff4b7816 */ /* 0x000fe4000000004b */
[----:B------:R-:W-:Y:S02]  /*7400*/  PRMT R73, RZ, 0x7610, R73 ;  /* 0x00007610ff497816 */ /* 0x000fe40000000049 */
[----:B------:R-:W-:Y:S02]  /*7410*/  PRMT R69, RZ, 0x7610, R69 ;  /* 0x00007610ff457816 */ /* 0x000fe40000000045 */
[----:B------:R-:W-:Y:S02]  /*7420*/  PRMT R68, RZ, 0x7610, R68 ;  /* 0x00007610ff447816 */ /* 0x000fe40000000044 */
[----:B------:R-:W-:Y:S02]  /*7430*/  PRMT R66, RZ, 0x7610, R66 ;  /* 0x00007610ff427816 */ /* 0x000fe40000000042 */
[----:B------:R-:W-:-:S02]  /*7440*/  PRMT R67, RZ, 0x7610, R67 ;  /* 0x00007610ff437816 */ /* 0x000fc40000000043 */
[----:B------:R-:W-:Y:S02]  /*7450*/  PRMT R64, RZ, 0x7610, R64 ;  /* 0x00007610ff407816 */ /* 0x000fe40000000040 */
[----:B------:R-:W-:Y:S02]  /*7460*/  PRMT R65, RZ, 0x7610, R65 ;  /* 0x00007610ff417816 */ /* 0x000fe40000000041 */
[----:B------:R-:W-:Y:S01]  /*7470*/  PRMT R63, RZ, 0x7610, R63 ;  /* 0x00007610ff3f7816 */ /* 0x000fe2000000003f */
[----:B--2---:R-:W-:Y:S04]  /*7480*/  STL [R1+0x660], R86 ;  /* 0x0006605601007387 */ /* 0x004fe80000100800 */
[----:B------:R0:W-:Y:S04]  /*7490*/  STL [R1+0x4a8], R18 ;  /* 0x0004a81201007387 */ /* 0x0001e80000100800 */
[----:B------:R1:W-:Y:S01]  /*74a0*/  STL [R1+0x4b4], R15 ;  /* 0x0004b40f01007387 */ /* 0x0003e20000100800 */
[----:B0-----:R-:W-:-:S03]  /*74b0*/  IADD3.X R18, PT, PT, R4, UR12, RZ, P4, !PT ;  /* 0x0000000c04127c10 */ /* 0x001fc6000a7fe4ff */
[----:B---3--:R0:W-:Y:S01]  /*74c0*/  STL [R1+0x664], R89 ;  /* 0x0006645901007387 */ /* 0x0081e20000100800 */
[----:B-1----:R-:W-:Y:S01]  /*74d0*/  IADD3 R15, P2, PT, R5, UR5, RZ ;  /* 0x00000005050f7c10 */ /* 0x002fe2000ff5e0ff */
[----:B------:R-:W-:Y:S02]  /*74e0*/  @P3 IMAD.MOV.U32 R49, RZ, RZ, R18 ;  /* 0x000000ffff313224 */ /* 0x000fe400078e0012 */
[----:B------:R1:W-:Y:S01]  /*74f0*/  STL [R1+0x4b0], R16 ;  /* 0x0004b01001007387 */ /* 0x0003e20000100800 */
[----:B0-----:R-:W0:Y:S03]  /*7500*/  LDC R89, c[0x0][0x3a0] ;  /* 0x0000e800ff597b82 */ /* 0x001e260000000800 */
[----:B------:R2:W3:Y:S01]  /*7510*/  @P3 LDG.E.U8 R52, desc[UR18][R48.64] ;  /* 0x0000001230343981 */ /* 0x0004e2000c1e1100 */
[----:B-1----:R-:W-:Y:S01]  /*7520*/  IADD3.X R16, PT, PT, R6, UR12, RZ, P2, !PT ;  /* 0x0000000c06107c10 */ /* 0x002fe200097fe4ff */
[----:B------:R-:W-:-:S02]  /*7530*/  UIMAD UR5, UR8, 0x3c, URZ ;  /* 0x0000003c080578a4 */ /* 0x000fc4000f8e02ff */
[----:B------:R-:W-:Y:S01]  /*7540*/  STL [R1+0x4e4], R17 ;  /* 0x0004e41101007387 */ /* 0x000fe20000100800 */
[----:B------:R-:W-:Y:S01]  /*7550*/  LOP3.LUT P2, RZ, R23, 0x1, RZ, 0xc0, !PT ;  /* 0x0000000117ff7812 */ /* 0x000fe2000784c0ff */
[----:B--2---:R-:W-:Y:S02]  /*7560*/  @P3 IMAD.MOV.U32 R48, RZ, RZ, R15 ;  /* 0x000000ffff303224 */ /* 0x004fe400078e000f */
[----:B------:R-:W-:Y:S01]  /*7570*/  @P3 IMAD.MOV.U32 R49, RZ, RZ, R16 ;  /* 0x000000ffff313224 */ /* 0x000fe200078e0010 */
[----:B------:R-:W-:Y:S01]  /*7580*/  STL [R1+0x4ec], R15 ;  /* 0x0004ec0f01007387 */ /* 0x000fe20000100800 */
[----:B------:R-:W-:Y:S01]  /*7590*/  USHF.R.S32.HI UR12, URZ, 0x1f, UR5 ;  /* 0x0000001fff0c7899 */ /* 0x000fe20008011405 */
[----:B------:R-:W-:Y:S02]  /*75a0*/  ISETP.GE.AND P4, PT, R39, RZ, PT ;  /* 0x000000ff2700720c */ /* 0x000fe40003f86270 */
[----:B------:R-:W-:Y:S01]  /*75b0*/  STL [R1+0x4e0], R18 ;  /* 0x0004e01201007387 */ /* 0x000fe20000100800 */
[----:B------:R-:W-:-:S03]  /*75c0*/  IMAD.MOV.U32 R39, RZ, RZ, R25 ;  /* 0x000000ffff277224 */ /* 0x000fc600078e0019 */
[----:B------:R1:W-:Y:S04]  /*75d0*/  STL [R1+0x4e8], R16 ;  /* 0x0004e81001007387 */ /* 0x0003e80000100800 */
[----:B------:R-:W2:Y:S01]  /*75e0*/  @P3 LDG.E.U8 R87, desc[UR18][R48.64] ;  /* 0x0000001230573981 */ /* 0x000ea2000c1e1100 */
[----:B------:R-:W-:Y:S01]  /*75f0*/  @!P6 IMAD.MOV R39, RZ, RZ, -R39 ;  /* 0x000000ffff27e224 */ /* 0x000fe200078e0a27 */
[----:B-1----:R-:W-:Y:S02]  /*7600*/  IADD3 R16, P3, PT, R3, UR5, RZ ;  /* 0x0000000503107c10 */ /* 0x002fe4000ff7e0ff */
[----:B------:R-:W-:Y:S02]  /*7610*/  IADD3 R15, P6, PT, R5, UR5, RZ ;  /* 0x00000005050f7c10 */ /* 0x000fe4000ffde0ff */
[----:B------:R-:W-:Y:S01]  /*7620*/  IADD3.X R17, PT, PT, R4, UR12, RZ, P3, !PT ;  /* 0x0000000c04117c10 */ /* 0x000fe20009ffe4ff */
[----:B0-----:R-:W-:Y:S01]  /*7630*/  VIADD R23, R89, 0xfffffffa ;  /* 0xfffffffa59177836 */ /* 0x001fe20000000000 */
[----:B------:R0:W-:Y:S01]  /*7640*/  STL [R1+0x514], R16 ;  /* 0x0005141001007387 */ /* 0x0001e20000100800 */
[----:B------:R-:W-:-:S02]  /*7650*/  @P2 IMAD.MOV.U32 R24, RZ, RZ, R16 ;  /* 0x000000ffff182224 */ /* 0x000fc400078e0010 */
[----:B------:R-:W-:Y:S01]  /*7660*/  @P2 IMAD.MOV.U32 R25, RZ, RZ, R17 ;  /* 0x000000ffff192224 */ /* 0x000fe200078e0011 */
[----:B------:R-:W-:Y:S01]  /*7670*/  UIMAD UR5, UR8, 0x5, URZ ;  /* 0x00000005080578a4 */ /* 0x000fe2000f8e02ff */
[----:B------:R-:W-:-:S03]  /*7680*/  ISETP.GE.U32.AND P3, PT, R23, 0x7fffffbb, PT ;  /* 0x7fffffbb1700780c */ /* 0x000fc60003f66070 */
[----:B------:R1:W2:Y:S01]  /*7690*/  @P2 LDG.E.U8 R84, desc[UR18][R24.64] ;  /* 0x0000001218542981 */ /* 0x0002a2000c1e1100 */
[----:B0-----:R-:W-:Y:S01]  /*76a0*/  IADD3.X R16, PT, PT, R6, UR12, RZ, P6, !PT ;  /* 0x0000000c06107c10 */ /* 0x001fe2000b7fe4ff */
[----:B------:R-:W-:Y:S02]  /*76b0*/  USHF.R.S32.HI UR12, URZ, 0x1f, UR5 ;  /* 0x0000001fff0c7899 */ /* 0x000fe40008011405 */
[----:B------:R-:W-:Y:S01]  /*76c0*/  IADD3 R23, P6, PT, R3, UR5, RZ ;  /* 0x0000000503177c10 */ /* 0x000fe2000ffde0ff */
[----:B-1----:R-:W-:Y:S02]  /*76d0*/  @P2 IMAD.MOV.U32 R24, RZ, RZ, R15 ;  /* 0x000000ffff182224 */ /* 0x002fe400078e000f */
[----:B------:R-:W-:Y:S02]  /*76e0*/  @P2 IMAD.MOV.U32 R25, RZ, RZ, R16 ;  /* 0x000000ffff192224 */ /* 0x000fe400078e0010 */
[----:B------:R-:W-:-:S03]  /*76f0*/  VIADD R26, R89, 0xfffffff2 ;  /* 0xfffffff2591a7836 */ /* 0x000fc60000000000 */
[----:B------:R0:W2:Y:S01]  /*7700*/  @P2 LDG.E.U8 R83, desc[UR18][R24.64] ;  /* 0x0000001218532981 */ /* 0x0000a2000c1e1100 */
[----:B------:R-:W-:Y:S01]  /*7710*/  @!P3 IMAD.MOV.U32 R48, RZ, RZ, R23 ;  /* 0x000000ffff30b224 */ /* 0x000fe200078e0017 */
[----:B------:R-:W-:Y:S02]  /*7720*/  ISETP.GE.U32.AND P2, PT, R26, 0x7fffffb3, PT ;  /* 0x7fffffb31a00780c */ /* 0x000fe40003f46070 */
[----:B0-----:R-:W-:Y:S02]  /*7730*/  IADD3.X R24, PT, PT, R4, UR12, RZ, P6, !PT ;  /* 0x0000000c04187c10 */ /* 0x001fe4000b7fe4ff */
[----:B------:R-:W-:Y:S01]  /*7740*/  IADD3 R25, P6, PT, R5, UR5, RZ ;  /* 0x0000000505197c10 */ /* 0x000fe2000ffde0ff */
[----:B------:R-:W-:Y:S02]  /*7750*/  UIMAD UR5, UR8, 0xd, URZ ;  /* 0x0000000d080578a4 */ /* 0x000fe4000f8e02ff */
[----:B------:R-:W-:Y:S01]  /*7760*/  @!P3 IMAD.MOV.U32 R49, RZ, RZ, R24 ;  /* 0x000000ffff31b224 */ /* 0x000fe200078e0018 */
[----:B------:R-:W-:Y:S01]  /*7770*/  IADD3.X R26, PT, PT, R6, UR12, RZ, P6, !PT ;  /* 0x0000000c061a7c10 */ /* 0x000fe2000b7fe4ff */
[----:B------:R-:W-:Y:S01]  /*7780*/  USHF.R.S32.HI UR12, URZ, 0x1f, UR5 ;  /* 0x0000001fff0c7899 */ /* 0x000fe20008011405 */
[----:B------:R0:W-:Y:S04]  /*7790*/  STL [R1+0x510], R17 ;  /* 0x0005101101007387 */ /* 0x0001e80000100800 */
[----:B------:R1:W2:Y:S04]  /*77a0*/  @!P3 LDG.E.U8 R81, desc[UR18][R48.64] ;  /* 0x000000123051b981 */ /* 0x0002a8000c1e1100 */
[----:B------:R4:W-:Y:S01]  /*77b0*/  STL [R1+0x51c], R15 ;  /* 0x00051c0f01007387 */ /* 0x0009e20000100800 */
[----:B0-----:R-:W-:Y:S01]  /*77c0*/  IADD3 R17, P6, PT, R3, UR5, RZ ;  /* 0x0000000503117c10 */ /* 0x001fe2000ffde0ff */
[----:B-1----:R-:W-:-:S02]  /*77d0*/  @!P3 IMAD.MOV.U32 R48, RZ, RZ, R25 ;  /* 0x000000ffff30b224 */ /* 0x002fc400078e0019 */
[----:B------:R-:W-:Y:S01]  /*77e0*/  @!P3 IMAD.MOV.U32 R49, RZ, RZ, R26 ;  /* 0x000000ffff31b224 */ /* 0x000fe200078e001a */
[----:B------:R0:W-:Y:S01]  /*77f0*/  STL [R1+0x518], R16 ;  /* 0x0005181001007387 */ /* 0x0001e20000100800 */
[----:B----4-:R-:W-:Y:S01]  /*7800*/  IMAD.MOV.U32 R15, RZ, RZ, R13 ;  /* 0x000000ffff0f7224 */ /* 0x010fe200078e000d */
[----:B------:R-:W-:Y:S01]  /*7810*/  IADD3.X R18, PT, PT, R4, UR12, RZ, P6, !PT ;  /* 0x0000000c04127c10 */ /* 0x000fe2000b7fe4ff */
[----:B------:R-:W-:Y:S01]  /*7820*/  IMAD.MOV.U32 R13, RZ, RZ, R12 ;  /* 0x000000ffff0d7224 */ /* 0x000fe200078e000c */
[----:B------:R1:W4:Y:S01]  /*7830*/  @!P3 LDG.E.U8 R85, desc[UR18][R48.64] ;  /* 0x000000123055b981 */ /* 0x000322000c1e1100 */
[----:B------:R-:W-:Y:S02]  /*7840*/  IMAD.MOV.U32 R12, RZ, RZ, R11 ;  /* 0x000000ffff0c7224 */ /* 0x000fe400078e000b */
[----:B------:R-:W-:Y:S02]  /*7850*/  IMAD.MOV.U32 R11, RZ, RZ, R30 ;  /* 0x000000ffff0b7224 */ /* 0x000fe400078e001e */
[----:B0-----:R-:W-:Y:S01]  /*7860*/  IMAD.MOV.U32 R16, RZ, RZ, R14 ;  /* 0x000000ffff107224 */ /* 0x001fe200078e000e */
[----:B------:R-:W-:-:S02]  /*7870*/  IADD3 R14, P3, PT, R5, UR5, RZ ;  /* 0x00000005050e7c10 */ /* 0x000fc4000ff7e0ff */
[----:B------:R-:W-:Y:S01]  /*7880*/  SHF.R.U32.HI R30, RZ, 0xa, R29 ;  /* 0x0000000aff1e7819 */ /* 0x000fe2000001161d */
[----:B-1----:R-:W-:Y:S01]  /*7890*/  @!P2 IMAD.MOV.U32 R48, RZ, RZ, R17 ;  /* 0x000000ffff30a224 */ /* 0x002fe200078e0011 */
[----:B------:R-:W-:Y:S01]  /*78a0*/  ISETP.GE.AND P6, PT, R16, RZ, PT ;  /* 0x000000ff1000720c */ /* 0x000fe20003fc6270 */
[----:B------:R-:W-:Y:S01]  /*78b0*/  @!P2 IMAD.MOV.U32 R49, RZ, RZ, R18 ;  /* 0x000000ffff31a224 */ /* 0x000fe200078e0012 */
[----:B------:R-:W-:Y:S01]  /*78c0*/  IADD3.X R16, PT, PT, R6, UR12, RZ, P3, !PT ;  /* 0x0000000c06107c10 */ /* 0x000fe20009ffe4ff */
[----:B------:R-:W-:Y:S01]  /*78d0*/  UIMAD UR5, UR8, 0x15, URZ ;  /* 0x00000015080578a4 */ /* 0x000fe2000f8e02ff */
[----:B------:R-:W-:Y:S01]  /*78e0*/  LOP3.LUT P3, RZ, R30, 0x1, RZ, 0xc0, !PT ;  /* 0x000000011eff7812 */ /* 0x000fe2000786c0ff */
[----:B------:R-:W-:Y:S01]  /*78f0*/  STL [R1+0x640], R23 ;  /* 0x0006401701007387 */ /* 0x000fe20000100800 */
[----:B------:R-:W-:Y:S01]  /*7900*/  IMAD.MOV.U32 R30, RZ, RZ, R27 ;  /* 0x000000ffff1e7224 */ /* 0x000fe200078e001b */
[----:B------:R-:W-:Y:S02]  /*7910*/  USHF.R.S32.HI UR12, URZ, 0x1f, UR5 ;  /* 0x0000001fff0c7899 */ /* 0x000fe40008011405 */
[----:B------:R-:W-:Y:S01]  /*7920*/  STL [R1+0x63c], R24 ;  /* 0x00063c1801007387 */ /* 0x000fe20000100800 */
[----:B------:R-:W-:-:S03]  /*7930*/  @!P4 IMAD.MOV R30, RZ, RZ, -R30 ;  /* 0x000000ffff1ec224 */ /* 0x000fc600078e0a1e */
[----:B------:R0:W2:Y:S04]  /*7940*/  @!P2 LDG.E.U8 R79, desc[UR18][R48.64] ;  /* 0x00000012304fa981 */ /* 0x0000a8000c1e1100 */
[----:B------:R-:W-:Y:S04]  /*7950*/  STL [R1+0x648], R25 ;  /* 0x0006481901007387 */ /* 0x000fe80000100800 */
[----:B------:R-:W-:Y:S01]  /*7960*/  STL [R1+0x644], R26 ;  /* 0x0006441a01007387 */ /* 0x000fe20000100800 */
[----:B0-----:R-:W-:Y:S02]  /*7970*/  @!P2 IMAD.MOV.U32 R48, RZ, RZ, R14 ;  /* 0x000000ffff30a224 */ /* 0x001fe400078e000e */
[----:B------:R-:W-:Y:S01]  /*7980*/  @!P2 IMAD.MOV.U32 R49, RZ, RZ, R16 ;  /* 0x000000ffff31a224 */ /* 0x000fe200078e0010 */
[----:B------:R0:W-:Y:S04]  /*7990*/  STL [R1+0x15c], R17 ;  /* 0x00015c1101007387 */ /* 0x0001e80000100800 */
[----:B------:R1:W-:Y:S04]  /*79a0*/  STL [R1+0x164], R14 ;  /* 0x0001640e01007387 */ /* 0x0003e80000100800 */
[----:B------:R1:W2:Y:S01]  /*79b0*/  @!P2 LDG.E.U8 R78, desc[UR18][R48.64] ;  /* 0x00000012304ea981 */ /* 0x0002a2000c1e1100 */
[----:B0-----:R-:W-:-:S03]  /*79c0*/  IADD3 R17, P4, PT, R3, UR5, RZ ;  /* 0x0000000503117c10 */ /* 0x001fc6000ff9e0ff */
[----:B------:R0:W-:Y:S01]  /*79d0*/  STL [R1+0x158], R18 ;  /* 0x0001581201007387 */ /* 0x0001e20000100800 */
[----:B-1----:R-:W-:-:S03]  /*79e0*/  IADD3 R14, P2, PT, R5, UR5, RZ ;  /* 0x00000005050e7c10 */ /* 0x002fc6000ff5e0ff */
[----:B------:R1:W-:Y:S01]  /*79f0*/  STL [R1+0x160], R16 ;  /* 0x0001601001007387 */ /* 0x0003e20000100800 */
[----:B------:R-:W-:Y:S02]  /*7a00*/  SHF.R.U64 R48, R28, 0x1a, RZ ;  /* 0x0000001a1c307819 */ /* 0x000fe400000012ff */
[----:B0-----:R-:W-:Y:S02]  /*7a10*/  IADD3.X R18, PT, PT, R4, UR12, RZ, P4, !PT ;  /* 0x0000000c04127c10 */ /* 0x001fe4000a7fe4ff */
[----:B-1----:R-:W-:-:S03]  /*7a20*/  IADD3.X R16, PT, PT, R6, UR12, RZ, P2, !PT ;  /* 0x0000000c06107c10 */ /* 0x002fc600097fe4ff */
[----:B------:R-:W-:Y:S01]  /*7a30*/  @P3 IMAD.MOV.U32 R49, RZ, RZ, R18 ;  /* 0x000000ffff313224 */ /* 0x000fe200078e0012 */
[----:B------:R-:W-:Y:S01]  /*7a40*/  LOP3.LUT P2, RZ, R48, 0x1, RZ, 0xc0, !PT ;  /* 0x0000000130ff7812 */ /* 0x000fe2000784c0ff */
[----:B------:R-:W-:Y:S01]  /*7a50*/  @P3 IMAD.MOV.U32 R48, RZ, RZ, R17 ;  /* 0x000000ffff303224 */ /* 0x000fe200078e0011 */
[----:B------:R-:W-:Y:S01]  /*7a60*/  SHF.R.U32.HI R27, RZ, 0x2, R29 ;  /* 0x00000002ff1b7819 */ /* 0x000fe2000001161d */
[----:B------:R-:W-:-:S03]  /*7a70*/  UIMAD UR5, UR8, 0x1d, URZ ;  /* 0x0000001d080578a4 */ /* 0x000fc6000f8e02ff */
[----:B------:R0:W2:Y:S01]  /*7a80*/  @P3 LDG.E.U8 R77, desc[UR18][R48.64] ;  /* 0x00000012304d3981 */ /* 0x0000a2000c1e1100 */
[----:B------:R-:W-:Y:S01]  /*7a90*/  LOP3.LUT P4, RZ, R27, 0x1, RZ, 0xc0, !PT ;  /* 0x000000011bff7812 */ /* 0x000fe2000788c0ff */
[----:B------:R-:W-:Y:S02]  /*7aa0*/  USHF.R.S32.HI UR16, URZ, 0x1f, UR5 ;  /* 0x0000001fff107899 */ /* 0x000fe40008011405 */
[----:B------:R1:W-:Y:S01]  /*7ab0*/  STL [R1+0x1dc], R17 ;  /* 0x0001dc1101007387 */ /* 0x0003e20000100800 */
[----:B------:R-:W-:Y:S02]  /*7ac0*/  @!P6 IMAD.MOV R32, RZ, RZ, -R32 ;  /* 0x000000ffff20e224 */ /* 0x000fe400078e0a20 */
[----:B0-----:R-:W-:Y:S02]  /*7ad0*/  @P3 IMAD.MOV.U32 R48, RZ, RZ, R14 ;  /* 0x000000ffff303224 */ /* 0x001fe400078e000e */
[----:B------:R-:W-:Y:S01]  /*7ae0*/  @P3 IMAD.MOV.U32 R49, RZ, RZ, R16 ;  /* 0x000000ffff313224 */ /* 0x000fe200078e0010 */
[----:B------:R-:W-:Y:S01]  /*7af0*/  STL [R1+0x1e4], R14 ;  /* 0x0001e40e01007387 */ /* 0x000fe20000100800 */
[----:B------:R-:W-:Y:S01]  /*7b00*/  UIMAD UR12, UR8, 0x25, URZ ;  /* 0x00000025080c78a4 */ /* 0x000fe2000f8e02ff */
[----:B-1----:R-:W-:-:S02]  /*7b10*/  IADD3 R17, P6, PT, R3, UR5, RZ ;  /* 0x0000000503117c10 */ /* 0x002fc4000ffde0ff */
[----:B------:R0:W-:Y:S04]  /*7b20*/  STL [R1+0x1d8], R18 ;  /* 0x0001d81201007387 */ /* 0x0001e80000100800 */
[----:B------:R1:W2:Y:S01]  /*7b30*/  @P3 LDG.E.U8 R76, desc[UR18][R48.64] ;  /* 0x00000012304c3981 */ /* 0x0002a2000c1e1100 */
[----:B------:R-:W-:Y:S01]  /*7b40*/  SHF.R.U64 R27, R28, 0x12, RZ ;  /* 0x000000121c1b7819 */ /* 0x000fe200000012ff */
[----:B0-----:R-:W-:Y:S01]  /*7b50*/  IMAD.MOV.U32 R18, RZ, RZ, R13 ;  /* 0x000000ffff127224 */ /* 0x001fe200078e000d */
[----:B------:R-:W-:Y:S01]  /*7b60*/  IADD3 R13, P3, PT, R5, UR5, RZ ;  /* 0x00000005050d7c10 */ /* 0x000fe2000ff7e0ff */
[----:B------:R-:W-:Y:S01]  /*7b70*/  USHF.R.S32.HI UR5, URZ, 0x1f, UR12 ;  /* 0x0000001fff057899 */ /* 0x000fe2000801140c */
[----:B------:R-:W-:Y:S01]  /*7b80*/  IADD3.X R20, PT, PT, R4, UR16, RZ, P6, !PT ;  /* 0x0000001004147c10 */ /* 0x000fe2000b7fe4ff */
[----:B------:R0:W-:Y:S01]  /*7b90*/  STL [R1+0x1e0], R16 ;  /* 0x0001e01001007387 */ /* 0x0001e20000100800 */
[----:B------:R-:W-:Y:S01]  /*7ba0*/  IADD3.X R14, PT, PT, R6, UR16, RZ, P3, !PT ;  /* 0x00000010060e7c10 */ /* 0x000fe20009ffe4ff */
[----:B-1----:R-:W-:Y:S01]  /*7bb0*/  @P4 IMAD.MOV.U32 R48, RZ, RZ, R17 ;  /* 0x000000ffff304224 */ /* 0x002fe200078e0011 */
[----:B------:R-:W-:Y:S01]  /*7bc0*/  LOP3.LUT P6, RZ, R27, 0x1, RZ, 0xc0, !PT ;  /* 0x000000011bff7812 */ /* 0x000fe200078cc0ff */
[----:B------:R-:W-:Y:S01]  /*7bd0*/  @P4 IMAD.MOV.U32 R49, RZ, RZ, R20 ;  /* 0x000000ffff314224 */ /* 0x000fe200078e0014 */
[----:B------:R1:W-:Y:S01]  /*7be0*/  STL [R1+0x3fc], R17 ;  /* 0x0003fc1101007387 */ /* 0x0003e20000100800 */
[----:B0-----:R-:W-:-:S03]  /*7bf0*/  IADD3 R16, P3, PT, R3, UR12, RZ ;  /* 0x0000000c03107c10 */ /* 0x001fc6000ff7e0ff */
[----:B------:R-:W-:Y:S01]  /*7c00*/  STL [R1+0x404], R13 ;  /* 0x0004040d01007387 */ /* 0x000fe20000100800 */
[----:B------:R-:W-:Y:S01]  /*7c10*/  IADD3.X R19, PT, PT, R4, UR5, RZ, P3, !PT ;  /* 0x0000000504137c10 */ /* 0x000fe20009ffe4ff */
[----:B-1----:R-:W-:Y:S01]  /*7c20*/  IMAD.MOV.U32 R17, RZ, RZ, R15 ;  /* 0x000000ffff117224 */ /* 0x002fe200078e000f */
[----:B------:R-:W-:Y:S01]  /*7c30*/  IADD3 R15, P3, PT, R3, UR13, RZ ;  /* 0x0000000d030f7c10 */ /* 0x000fe2000ff7e0ff */
[----:B------:R-:W-:Y:S04]  /*7c40*/  STL [R1+0x3f8], R20 ;  /* 0x0003f81401007387 */ /* 0x000fe80000100800 */
[----:B------:R-:W-:Y:S04]  /*7c50*/  STL [R1+0x400], R14 ;  /* 0x0004000e01007387 */ /* 0x000fe80000100800 */
[----:B------:R0:W2:Y:S04]  /*7c60*/  @P4 LDG.E.U8 R72, desc[UR18][R48.64] ;  /* 0x0000001230484981 */ /* 0x0000a8000c1e1100 */
[----:B------:R1:W-:Y:S01]  /*7c70*/  STL [R1+0x45c], R16 ;  /* 0x00045c1001007387 */ /* 0x0003e20000100800 */
[----:B0-----:R-:W-:-:S02]  /*7c80*/  @P2 IMAD.MOV.U32 R48, RZ, RZ, R16 ;  /* 0x000000ffff302224 */ /* 0x001fc400078e0010 */
[----:B------:R-:W-:Y:S01]  /*7c90*/  @P2 IMAD.MOV.U32 R49, RZ, RZ, R19 ;  /* 0x000000ffff312224 */ /* 0x000fe200078e0013 */
[----:B-1----:R-:W-:Y:S02]  /*7ca0*/  IADD3.X R16, PT, PT, R4, UR17, RZ, P3, !PT ;  /* 0x0000001104107c10 */ /* 0x002fe40009ffe4ff */
[----:B------:R-:W-:Y:S02]  /*7cb0*/  ISETP.GE.AND P3, PT, R18, RZ, PT ;  /* 0x000000ff1200720c */ /* 0x000fe40003f66270 */
[----:B------:R0:W2:Y:S01]  /*7cc0*/  @P2 LDG.E.U8 R75, desc[UR18][R48.64] ;  /* 0x00000012304b2981 */ /* 0x0000a2000c1e1100 */
[----:B------:R-:W-:Y:S01]  /*7cd0*/  SHF.R.U64 R27, R28, 0xa, RZ ;  /* 0x0000000a1c1b7819 */ /* 0x000fe200000012ff */
[----:B0-----:R-:W-:Y:S02]  /*7ce0*/  @P6 IMAD.MOV.U32 R48, RZ, RZ, R15 ;  /* 0x000000ffff306224 */ /* 0x001fe400078e000f */
[----:B------:R-:W-:Y:S01]  /*7cf0*/  @P6 IMAD.MOV.U32 R49, RZ, RZ, R16 ;  /* 0x000000ffff316224 */ /* 0x000fe200078e0010 */
[----:B------:R-:W-:Y:S04]  /*7d00*/  STL [R1+0x458], R19 ;  /* 0x0004581301007387 */ /* 0x000fe80000100800 */
[----:B------:R0:W2:Y:S01]  /*7d10*/  @P6 LDG.E.U8 R73, desc[UR18][R48.64] ;  /* 0x0000001230496981 */ /* 0x0000a2000c1e1100 */
[----:B------:R-:W-:-:S03]  /*7d20*/  UIMAD UR16, UR8, 0x35, URZ ;  /* 0x00000035081078a4 */ /* 0x000fc6000f8e02ff */
[----:B------:R-:W-:Y:S01]  /*7d30*/  STL [R1+0x4bc], R15 ;  /* 0x0004bc0f01007387 */ /* 0x000fe20000100800 */
[----:B0-----:R-:W-:Y:S02]  /*7d40*/  @P4 IMAD.MOV.U32 R48, RZ, RZ, R13 ;  /* 0x000000ffff304224 */ /* 0x001fe400078e000d */
[----:B------:R-:W-:Y:S01]  /*7d50*/  @P4 IMAD.MOV.U32 R49, RZ, RZ, R14 ;  /* 0x000000ffff314224 */ /* 0x000fe200078e000e */
[----:B------:R0:W-:Y:S01]  /*7d60*/  STL [R1+0x4b8], R16 ;  /* 0x0004b81001007387 */ /* 0x0001e20000100800 */
[----:B------:R-:W-:Y:S01]  /*7d70*/  @!P3 IMAD.MOV R33, RZ, RZ, -R33 ;  /* 0x000000ffff21b224 */ /* 0x000fe200078e0a21 */
[----:B------:R-:W-:Y:S02]  /*7d80*/  LOP3.LUT P3, RZ, R27, 0x1, RZ, 0xc0, !PT ;  /* 0x000000011bff7812 */ /* 0x000fe4000786c0ff */
[----:B------:R1:W2:Y:S01]  /*7d90*/  @P4 LDG.E.U8 R69, desc[UR18][R48.64] ;  /* 0x0000001230454981 */ /* 0x0002a2000c1e1100 */
[----:B------:R-:W-:Y:S01]  /*7da0*/  USHF.R.S32.HI UR21, URZ, 0x1f, UR16 ;  /* 0x0000001fff157899 */ /* 0x000fe20008011410 */
[----:B0-----:R-:W-:Y:S01]  /*7db0*/  IMAD.MOV.U32 R16, RZ, RZ, R11 ;  /* 0x000000ffff107224 */ /* 0x001fe200078e000b */
[----:B------:R-:W-:-:S04]  /*7dc0*/  IADD3 R11, P4, PT, R5, UR12, RZ ;  /* 0x0000000c050b7c10 */ /* 0x000fc8000ff9e0ff */
[----:B------:R-:W-:Y:S02]  /*7dd0*/  IADD3.X R13, PT, PT, R6, UR5, RZ, P4, !PT ;  /* 0x00000005060d7c10 */ /* 0x000fe4000a7fe4ff */
[----:B------:R-:W-:-:S04]  /*7de0*/  IADD3 R14, P4, PT, R3, UR16, RZ ;  /* 0x00000010030e7c10 */ /* 0x000fc8000ff9e0ff */
[----:B------:R-:W-:Y:S02]  /*7df0*/  IADD3.X R15, PT, PT, R4, UR21, RZ, P4, !PT ;  /* 0x00000015040f7c10 */ /* 0x000fe4000a7fe4ff */
[----:B------:R-:W-:Y:S01]  /*7e00*/  ISETP.GE.AND P4, PT, R17, RZ, PT ;  /* 0x000000ff1100720c */ /* 0x000fe20003f86270 */
[----:B-1----:R-:W-:Y:S02]  /*7e10*/  @P3 IMAD.MOV.U32 R48, RZ, RZ, R14 ;  /* 0x000000ffff303224 */ /* 0x002fe400078e000e */
[----:B------:R-:W-:Y:S01]  /*7e20*/  @P3 IMAD.MOV.U32 R49, RZ, RZ, R15 ;  /* 0x000000ffff313224 */ /* 0x000fe200078e000f */
[----:B------:R-:W-:Y:S01]  /*7e30*/  STL [R1+0x464], R11 ;  /* 0x0004640b01007387 */ /* 0x000fe20000100800 */
[----:B------:R-:W-:-:S03]  /*7e40*/  SHF.R.U64 R27, R28, 0x2, RZ ;  /* 0x000000021c1b7819 */ /* 0x000fc600000012ff */
[----:B------:R0:W2:Y:S01]  /*7e50*/  @P3 LDG.E.U8 R68, desc[UR18][R48.64] ;  /* 0x0000001230443981 */ /* 0x0000a2000c1e1100 */
[----:B------:R-:W-:-:S03]  /*7e60*/  UIMAD UR12, UR8, 0x3d, URZ ;  /* 0x0000003d080c78a4 */ /* 0x000fc6000f8e02ff */
[----:B------:R-:W-:Y:S01]  /*7e70*/  STL [R1+0x460], R13 ;  /* 0x0004600d01007387 */ /* 0x000fe20000100800 */
[----:B------:R-:W-:Y:S02]  /*7e80*/  @!P4 IMAD.MOV R34, RZ, RZ, -R34 ;  /* 0x000000ffff22c224 */ /* 0x000fe400078e0a22 */
[----:B0-----:R-:W-:Y:S02]  /*7e90*/  @P2 IMAD.MOV.U32 R48, RZ, RZ, R11 ;  /* 0x000000ffff302224 */ /* 0x001fe400078e000b */
[----:B------:R-:W-:Y:S01]  /*7ea0*/  @P2 IMAD.MOV.U32 R49, RZ, RZ, R13 ;  /* 0x000000ffff312224 */ /* 0x000fe200078e000d */
[----:B------:R0:W-:Y:S01]  /*7eb0*/  STL [R1+0x4f4], R14 ;  /* 0x0004f40e01007387 */ /* 0x0001e20000100800 */
[----:B------:R-:W-:-:S03]  /*7ec0*/  USHF.R.S32.HI UR22, URZ, 0x1f, UR12 ;  /* 0x0000001fff167899 */ /* 0x000fc6000801140c */
[----:B------:R1:W2:Y:S01]  /*7ed0*/  @P2 LDG.E.U8 R66, desc[UR18][R48.64] ;  /* 0x0000001230422981 */ /* 0x0002a2000c1e1100 */
[----:B------:R-:W-:Y:S01]  /*7ee0*/  LOP3.LUT P2, RZ, R27, 0x1, RZ, 0xc0, !PT ;  /* 0x000000011bff7812 */ /* 0x000fe2000784c0ff */
[----:B0-----:R-:W-:Y:S01]  /*7ef0*/  IMAD.MOV.U32 R14, RZ, RZ, R8 ;  /* 0x000000ffff0e7224 */ /* 0x001fe200078e0008 */
[----:B------:R-:W-:-:S04]  /*7f00*/  IADD3 R8, P4, PT, R5, UR13, RZ ;  /* 0x0000000d05087c10 */ /* 0x000fc8000ff9e0ff */
[----:B------:R-:W-:Y:S01]  /*7f10*/  IADD3.X R11, PT, PT, R6, UR17, RZ, P4, !PT ;  /* 0x00000011060b7c10 */ /* 0x000fe2000a7fe4ff */
[----:B------:R0:W-:Y:S01]  /*7f20*/  STL [R1+0x4f0], R15 ;  /* 0x0004f00f01007387 */ /* 0x0001e20000100800 */
[----:B------:R-:W-:Y:S01]  /*7f30*/  IADD3 R13, P4, PT, R3, UR12, RZ ;  /* 0x0000000c030d7c10 */ /* 0x000fe2000ff9e0ff */
[----:B------:R-:W-:Y:S01]  /*7f40*/  VIADD R27, R89, 0xfffffff9 ;  /* 0xfffffff9591b7836 */ /* 0x000fe20000000000 */
[----:B------:R-:W-:Y:S01]  /*7f50*/  UIMAD UR5, UR8, 0x6, URZ ;  /* 0x00000006080578a4 */ /* 0x000fe2000f8e02ff */
[----:B------:R-:W-:Y:S01]  /*7f60*/  PRMT R62, RZ, 0x7610, R62 ;  /* 0x00007610ff3e7816 */ /* 0x000fe2000000003e */
[----:B------:R-:W3:Y:S01]  /*7f70*/  S2R R92, SR_TID.X ;  /* 0x00000000005c7919 */ /* 0x000ee20000002100 */
[----:B------:R-:W-:Y:S01]  /*7f80*/  IMAD.MOV.U32 R86, RZ, RZ, R70 ;  /* 0x000000ffff567224 */ /* 0x000fe200078e0046 */
[----:B------:R-:W2:Y:S01]  /*7f90*/  LDCU UR17, c[0x0][0x3b0] ;  /* 0x00007600ff1177ac */ /* 0x000ea20008000800 */
[----:B0-----:R-:W-:Y:S01]  /*7fa0*/  IADD3.X R15, PT, PT, R4, UR22, RZ, P4, !PT ;  /* 0x00000016040f7c10 */ /* 0x001fe2000a7fe4ff */
[----:B-1----:R-:W-:Y:S01]  /*7fb0*/  @P2 IMAD.MOV.U32 R48, RZ, RZ, R13 ;  /* 0x000000ffff302224 */ /* 0x002fe200078e000d */
[----:B------:R-:W-:-:S03]  /*7fc0*/  ISETP.GE.AND P4, PT, R16, RZ, PT ;  /* 0x000000ff1000720c */ /* 0x000fc60003f86270 */
[----:B------:R-:W-:-:S05]  /*7fd0*/  @P2 IMAD.MOV.U32 R49, RZ, RZ, R15 ;  /* 0x000000ffff312224 */ /* 0x000fca00078e000f */
[----:B------:R0:W2:Y:S04]  /*7fe0*/  @P2 LDG.E.U8 R67, desc[UR18][R48.64] ;  /* 0x0000001230432981 */ /* 0x0000a8000c1e1100 */
[----:B------:R1:W-:Y:S01]  /*7ff0*/  STL [R1+0x4c4], R8 ;  /* 0x0004c40801007387 */ /* 0x0003e20000100800 */
[----:B0-----:R-:W-:Y:S02]  /*8000*/  @P6 IMAD.MOV.U32 R48, RZ, RZ, R8 ;  /* 0x000000ffff306224 */ /* 0x001fe400078e0008 */
[----:B------:R-:W-:Y:S01]  /*8010*/  @P6 IMAD.MOV.U32 R49, RZ, RZ, R11 ;  /* 0x000000ffff316224 */ /* 0x000fe200078e000b */
[----:B------:R0:W-:Y:S01]  /*8020*/  STL [R1+0x4c0], R11 ;  /* 0x0004c00b01007387 */ /* 0x0001e20000100800 */
[----:B------:R-:W-:Y:S01]  /*8030*/  @!P4 IMAD.MOV R35, RZ, RZ, -R35 ;  /* 0x000000ffff23c224 */ /* 0x000fe200078e0a23 */
[----:B------:R-:W-:-:S02]  /*8040*/  ISETP.GE.U32.AND P4, PT, R27, 0x7fffffba, PT ;  /* 0x7fffffba1b00780c */ /* 0x000fc40003f86070 */
[----:B------:R3:W2:Y:S01]  /*8050*/  @P6 LDG.E.U8 R64, desc[UR18][R48.64] ;  /* 0x0000001230406981 */ /* 0x0006a2000c1e1100 */
[----:B------:R-:W-:Y:S01]  /*8060*/  USHF.R.S32.HI UR13, URZ, 0x1f, UR5 ;  /* 0x0000001fff0d7899 */ /* 0x000fe20008011405 */
[----:B-1----:R-:W-:Y:S01]  /*8070*/  IMAD.MOV.U32 R8, RZ, RZ, R71 ;  /* 0x000000ffff087224 */ /* 0x002fe200078e0047 */
[----:B0-----:R-:W-:Y:S01]  /*8080*/  IADD3 R11, P6, PT, R5, UR16, RZ ;  /* 0x00000010050b7c10 */ /* 0x001fe2000ffde0ff */
[----:B------:R0:W-:Y:S01]  /*8090*/  STL [R1+0x524], R13 ;  /* 0x0005240d01007387 */ /* 0x0001e20000100800 */
[----:B------:R-:W-:Y:S01]  /*80a0*/  IMAD.MOV.U32 R91, RZ, RZ, R0 ;  /* 0x000000ffff5b7224 */ /* 0x000fe200078e0000 */
[----:B---3--:R-:W-:Y:S01]  /*80b0*/  LOP3.LUT R92, R92, 0x7f, RZ, 0xc0, !PT ;  /* 0x0000007f5c5c7812 */ /* 0x008fe200078ec0ff */
[----:B------:R-:W1:Y:S01]  /*80c0*/  LDCU UR16, c[0x0][0x3b0] ;  /* 0x00007600ff1077ac */ /* 0x000e620008000800 */
[----:B0-----:R-:W-:Y:S01]  /*80d0*/  IADD3.X R13, PT, PT, R6, UR21, RZ, P6, !PT ;  /* 0x00000015060d7c10 */ /* 0x001fe2000b7fe4ff */
[----:B------:R-:W-:Y:S01]  /*80e0*/  STL [R1+0x520], R15 ;  /* 0x0005200f01007387 */ /* 0x000fe20000100800 */
[----:B------:R-:W-:Y:S01]  /*80f0*/  IADD3 R71, P6, PT, R3, UR5, RZ ;  /* 0x0000000503477c10 */ /* 0x000fe2000ffde0ff */
[----:B------:R-:W0:Y:S03]  /*8100*/  LDCU UR21, c[0x0][0x3b0] ;  /* 0x00007600ff1577ac */ /* 0x000e260008000800 */
[----:B------:R-:W-:-:S02]  /*8110*/  IADD3.X R27, PT, PT, R4, UR13, RZ, P6, !PT ;  /* 0x0000000d041b7c10 */ /* 0x000fc4000b7fe4ff */
[----:B------:R-:W-:Y:S01]  /*8120*/  ISETP.GE.AND P6, PT, R14, RZ, PT ;  /* 0x000000ff0e00720c */ /* 0x000fe20003fc6270 */
[----:B------:R-:W-:Y:S02]  /*8130*/  @!P4 IMAD.MOV.U32 R48, RZ, RZ, R71 ;  /* 0x000000ffff30c224 */ /* 0x000fe400078e0047 */
[----:B------:R-:W-:-:S05]  /*8140*/  @!P4 IMAD.MOV.U32 R49, RZ, RZ, R27 ;  /* 0x000000ffff31c224 */ /* 0x000fca00078e001b */
[----:B------:R3:W2:Y:S05]  /*8150*/  @!P4 LDG.E.U8 R65, desc[UR18][R48.64] ;  /* 0x000000123041c981 */ /* 0x0006aa000c1e1100 */
[----:B------:R-:W-:Y:S02]  /*8160*/  @!P6 IMAD.MOV R36, RZ, RZ, -R36 ;  /* 0x000000ffff24e224 */ /* 0x000fe400078e0a24 */
[----:B---3--:R-:W-:Y:S02]  /*8170*/  @P3 IMAD.MOV.U32 R48, RZ, RZ, R11 ;  /* 0x000000ffff303224 */ /* 0x008fe400078e000b */
[----:B------:R-:W-:Y:S01]  /*8180*/  @P3 IMAD.MOV.U32 R49, RZ, RZ, R13 ;  /* 0x000000ffff313224 */ /* 0x000fe200078e000d */
[----:B------:R-:W-:-:S04]  /*8190*/  ISETP.GE.AND P6, PT, R10, RZ, PT ;  /* 0x000000ff0a00720c */ /* 0x000fc80003fc6270 */
[----:B------:R3:W2:Y:S01]  /*81a0*/  @P3 LDG.E.U8 R63, desc[UR18][R48.64] ;  /* 0x00000012303f3981 */ /* 0x0006a2000c1e1100 */
[----:B------:R-:W-:-:S03]  /*81b0*/  IADD3 R10, P3, PT, R5, UR12, RZ ;  /* 0x0000000c050a7c10 */ /* 0x000fc6000ff7e0ff */
[----:B------:R0:W-:Y:S02]  /*81c0*/  STL [R1+0x4fc], R11 ;  /* 0x0004fc0b01007387 */ /* 0x0001e40000100800 */
[----:B0-----:R-:W-:Y:S01]  /*81d0*/  IADD3.X R11, PT, PT, R6, UR22, RZ, P3, !PT ;  /* 0x00000016060b7c10 */ /* 0x001fe20009ffe4ff */
[----:B---3--:R-:W-:Y:S01]  /*81e0*/  @P2 IMAD.MOV.U32 R48, RZ, RZ, R10 ;  /* 0x000000ffff302224 */ /* 0x008fe200078e000a */
[----:B------:R-:W-:Y:S01]  /*81f0*/  STL [R1+0x4f8], R13 ;  /* 0x0004f80d01007387 */ /* 0x000fe20000100800 */
[----:B------:R-:W-:Y:S01]  /*8200*/  @!P6 IMAD.MOV R38, RZ, RZ, -R38 ;  /* 0x000000ffff26e224 */ /* 0x000fe200078e0a26 */
[----:B------:R-:W-:Y:S01]  /*8210*/  UIMAD UR12, UR8, 0xe, URZ ;  /* 0x0000000e080c78a4 */ /* 0x000fe2000f8e02ff */
[----:B------:R-:W-:Y:S01]  /*8220*/  @P2 IMAD.MOV.U32 R49, RZ, RZ, R11 ;  /* 0x000000ffff312224 */ /* 0x000fe200078e000b */
[----:B------:R-:W-:Y:S01]  /*8230*/  STL [R1+0x650], R71 ;  /* 0x0006504701007387 */ /* 0x000fe20000100800 */
[----:B------:R-:W0:Y:S03]  /*8240*/  LDCU UR22, c[0x0][0x3b0] ;  /* 0x00007600ff1677ac */ /* 0x000e260008000800 */
[----:B------:R3:W2:Y:S01]  /*8250*/  @P2 LDG.E.U8 R62, desc[UR18][R48.64] ;  /* 0x00000012303e2981 */ /* 0x0006a2000c1e1100 */
[----:B------:R-:W-:-:S02]  /*8260*/  ISETP.NE.AND P2, PT, R31, RZ, PT ;  /* 0x000000ff1f00720c */ /* 0x000fc40003f45270 */
[----:B------:R-:W-:Y:S01]  /*8270*/  LOP3.LUT R31, RZ, R31, RZ, 0x33, !PT ;  /* 0x0000001fff1f7212 */ /* 0x000fe200078e33ff */
[----:B------:R-:W-:Y:S04]  /*8280*/  STL [R1+0x64c], R27 ;  /* 0x00064c1b01007387 */ /* 0x000fe80000100800 */
[----:B------:R0:W-:Y:S01]  /*8290*/  STL [R1+0x52c], R10 ;  /* 0x00052c0a01007387 */ /* 0x0001e20000100800 */
[----:B------:R-:W-:-:S03]  /*82a0*/  SEL R7, R31, R7, !P2 ;  /* 0x000000071f077207 */ /* 0x000fc60005000000 */
[----:B------:R-:W-:Y:S01]  /*82b0*/  STL [R1+0x528], R11 ;  /* 0x0005280b01007387 */ /* 0x000fe20000100800 */
[C---:B0-----:R-:W-:Y:S02]  /*82c0*/  SEL R10, R31.reuse, R8, !P2 ;  /* 0x000000081f0a7207 */ /* 0x041fe40005000000 */
[C---:B------:R-:W-:Y:S02]  /*82d0*/  SEL R8, R31.reuse, R9, !P2 ;  /* 0x000000091f087207 */ /* 0x040fe40005000000 */
[C---:B------:R-:W-:Y:S01]  /*82e0*/  SEL R9, R31.reuse, R93, !P2 ;  /* 0x0000005d1f097207 */ /* 0x040fe20005000000 */
[----:B------:R-:W-:Y:S04]  /*82f0*/  STL [R1+0x2b0], R10 ;  /* 0x0002b00a01007387 */ /* 0x000fe80000100800 */
[----:B------:R0:W-:Y:S04]  /*8300*/  STL [R1+0x2ac], R8 ;  /* 0x0002ac0801007387 */ /* 0x0001e80000100800 */
[----:B------:R1:W-:Y:S01]  /*8310*/  STL [R1+0x2a8], R7 ;  /* 0x0002a80701007387 */ /* 0x0003e20000100800 */
[----:B0-----:R-:W-:-:S03]  /*8320*/  SEL R8, R31, R61, !P2 ;  /* 0x0000003d1f087207 */ /* 0x001fc60005000000 */
[----:B------:R0:W-:Y:S01]  /*8330*/  STL [R1+0x2a4], R9 ;  /* 0x0002a40901007387 */ /* 0x0001e20000100800 */
[----:B-1----:R-:W-:-:S03]  /*8340*/  SEL R7, R31, R60, !P2 ;  /* 0x0000003c1f077207 */ /* 0x002fc60005000000 */
[----:B------:R1:W-:Y:S01]  /*8350*/  STL [R1+0x2a0], R8 ;  /* 0x0002a00801007387 */ /* 0x0003e20000100800 */
[----:B------:R-:W-:-:S03]  /*8360*/  SEL R71, R31, R58, !P2 ;  /* 0x0000003a1f477207 */ /* 0x000fc60005000000 */
[----:B------:R-:W2:Y:S04]  /*8370*/  LDL.LU R90, [R1+0x17c] ;  /* 0x00017c00015a7983 */ /* 0x000ea80000300800 */
[----:B------:R0:W-:Y:S04]  /*8380*/  STL [R1+0x29c], R7 ;  /* 0x00029c0701007387 */ /* 0x0001e80000100800 */
[----:B------:R-:W2:Y:S04]  /*8390*/  LDL.LU R58, [R1+0x174] ;  /* 0x00017400013a7983 */ /* 0x000ea80000300800 */
[----:B------:R-:W4:Y:S01]  /*83a0*/  LDL.LU R60, [R1+0x170] ;  /* 0x00017000013c7983 */ /* 0x000f220000300800 */
[----:B------:R-:W-:-:S02]  /*83b0*/  ISETP.GE.AND P3, PT, R12, RZ, PT ;  /* 0x000000ff0c00720c */ /* 0x000fc40003f66270 */
[C---:B------:R-:W-:Y:S01]  /*83c0*/  SEL R23, R31.reuse, R51, !P2 ;  /* 0x000000331f177207 */ /* 0x040fe20005000000 */
[----:B------:R-:W-:Y:S01]  /*83d0*/  IMAD.MOV.U32 R51, RZ, RZ, R80 ;  /* 0x000000ffff337224 */ /* 0x000fe200078e0050 */
[C---:B------:R-:W-:Y:S01]  /*83e0*/  SEL R12, R31.reuse, R30, !P2 ;  /* 0x0000001e1f0c7207 */ /* 0x040fe20005000000 */
[----:B------:R-:W-:Y:S01]  /*83f0*/  IMAD.MOV.U32 R61, RZ, RZ, R2 ;  /* 0x000000ffff3d7224 */ /* 0x000fe200078e0002 */
[----:B------:R-:W-:Y:S01]  /*8400*/  SHF.R.U32.HI R30, RZ, 0x1, R29 ;  /* 0x00000001ff1e7819 */ /* 0x000fe2000001161d */
[----:B---3--:R-:W-:Y:S01]  /*8410*/  IMAD.MOV.U32 R48, RZ, RZ, R74 ;  /* 0x000000ffff307224 */ /* 0x008fe200078e004a */
[----:B------:R-:W-:Y:S01]  /*8420*/  SEL R27, R31, R57, !P2 ;  /* 0x000000391f1b7207 */ /* 0x000fe20005000000 */
[----:B------:R-:W3:Y:S04]  /*8430*/  LDL.LU R49, [R1+0x184] ;  /* 0x0001840001317983 */ /* 0x000ee80000300800 */
[----:B------:R-:W-:Y:S01]  /*8440*/  @!P3 IMAD.MOV R37, RZ, RZ, -R37 ;  /* 0x000000ffff25b224 */ /* 0x000fe200078e0a25 */
[----:B------:R-:W-:-:S02]  /*8450*/  IADD3 R80, P3, PT, R5, UR5, RZ ;  /* 0x0000000505507c10 */ /* 0x000fc4000ff7e0ff */
[C---:B------:R-:W-:Y:S02]  /*8460*/  SEL R25, R31.reuse, R56, !P2 ;  /* 0x000000381f197207 */ /* 0x040fe40005000000 */
[C---:B------:R-:W-:Y:S02]  /*8470*/  SEL R70, R31.reuse, R55, !P2 ;  /* 0x000000371f467207 */ /* 0x040fe40005000000 */
[C---:B------:R-:W-:Y:S02]  /*8480*/  SEL R26, R31.reuse, R54, !P2 ;  /* 0x000000361f1a7207 */ /* 0x040fe40005000000 */
[C---:B------:R-:W-:Y:S02]  /*8490*/  SEL R24, R31.reuse, R53, !P2 ;  /* 0x000000351f187207 */ /* 0x040fe40005000000 */
[C---:B------:R-:W-:Y:S02]  /*84a0*/  SEL R22, R31.reuse, R50, !P2 ;  /* 0x000000321f167207 */ /* 0x040fe40005000000 */
[----:B------:R-:W-:-:S02]  /*84b0*/  SEL R21, R31, R47, !P2 ;  /* 0x0000002f1f157207 */ /* 0x000fc40005000000 */
        /* <DEDUP_REMOVED lines=10> */
[C---:B0-----:R-:W-:Y:S02]  /*8560*/  SEL R9, R31.reuse, R34, !P2 ;  /* 0x000000221f097207 */ /* 0x041fe40005000000 */
[----:B-1----:R-:W-:-:S02]  /*8570*/  SEL R8, R31, R35, !P2 ;  /* 0x000000231f087207 */ /* 0x002fc40005000000 */
[C---:B------:R-:W-:Y:S02]  /*8580*/  SEL R93, R31.reuse, R36, !P2 ;  /* 0x000000241f5d7207 */ /* 0x040fe40005000000 */
[C---:B------:R-:W-:Y:S02]  /*8590*/  SEL R7, R31.reuse, R38, !P2 ;  /* 0x000000261f077207 */ /* 0x040fe40005000000 */
[C---:B------:R-:W-:Y:S02]  /*85a0*/  SEL R2, R31.reuse, R37, !P2 ;  /* 0x000000251f027207 */ /* 0x040fe40005000000 */
[----:B------:R-:W-:Y:S02]  /*85b0*/  SEL R0, R31, R59, !P2 ;  /* 0x0000003b1f007207 */ /* 0x000fe40005000000 */
[----:B------:R-:W-:Y:S02]  /*85c0*/  LOP3.LUT P2, RZ, R30, 0x1, RZ, 0xc0, !PT ;  /* 0x000000011eff7812 */ /* 0x000fe4000784c0ff */
[----:B------:R-:W-:-:S02]  /*85d0*/  SHF.R.U32.HI R30, RZ, 0x8, R29 ;  /* 0x00000008ff1e7819 */ /* 0x000fc4000001161d */
[----:B------:R-:W-:Y:S02]  /*85e0*/  IADD3.X R74, PT, PT, R6, UR13, RZ, P3, !PT ;  /* 0x0000000d064a7c10 */ /* 0x000fe40009ffe4ff */
[----:B------:R-:W-:Y:S01]  /*85f0*/  LOP3.LUT P6, RZ, R30, 0x1, RZ, 0xc0, !PT ;  /* 0x000000011eff7812 */ /* 0x000fe200078cc0ff */
[----:B------:R-:W-:Y:S01]  /*8600*/  @!P4 IMAD.MOV.U32 R30, RZ, RZ, R80 ;  /* 0x000000ffff1ec224 */ /* 0x000fe200078e0050 */
[----:B------:R-:W-:Y:S01]  /*8610*/  PRMT R46, RZ, 0x7610, R46 ;  /* 0x00007610ff2e7816 */ /* 0x000fe2000000002e */
[----:B------:R-:W-:Y:S01]  /*8620*/  @!P4 IMAD.MOV.U32 R31, RZ, RZ, R74 ;  /* 0x000000ffff1fc224 */ /* 0x000fe200078e004a */
[----:B------:R-:W-:-:S04]  /*8630*/  @!UP1 UIADD3 UR4, UPT, UPT, -UR4, 0x100000, URZ ;  /* 0x0010000004049890 */ /* 0x000fc8000fffe1ff */
[----:B------:R-:W-:Y:S02]  /*8640*/  @!UP1 USHF.L.U32 UR5, UR4, 0xb, URZ ;  /* 0x0000000b04059899 */ /* 0x000fe400080006ff */
[----:B------:R-:W-:Y:S02]  /*8650*/  @!UP1 USHF.L.U32 UR4, UR4, 0x1, URZ ;  /* 0x0000000104049899 */ /* 0x000fe400080006ff */
[----:B------:R-:W-:Y:S01]  /*8660*/  USHF.R.S32.HI UR13, URZ, 0x1f, UR12 ;  /* 0x0000001fff0d7899 */ /* 0x000fe2000801140c */
[----:B------:R0:W3:Y:S01]  /*8670*/  @!P4 LDG.E.U8 R46, desc[UR18][R30.64] ;  /* 0x000000121e2ec981 */ /* 0x0000e2000c1e1100 */
[----:B------:R-:W-:Y:S01]  /*8680*/  IADD3 R50, P4, PT, R3, UR12, RZ ;  /* 0x0000000c03327c10 */ /* 0x000fe2000ff9e0ff */
[----:B------:R-:W-:-:S03]  /*8690*/  VOTEU.ALL UP1, P0 ;  /* 0x0000000000ff7886 */ /* 0x000fc60000020000 */
[----:B------:R-:W-:Y:S01]  /*86a0*/  IADD3.X R47, PT, PT, R4, UR13, RZ, P4, !PT ;  /* 0x0000000d042f7c10 */ /* 0x000fe2000a7fe4ff */
[----:B------:R-:W-:Y:S03]  /*86b0*/  STL [R1+0x16c], R50 ;  /* 0x00016c3201007387 */ /* 0x000fe60000100800 */
[----:B------:R1:W0:Y:S01]  /*86c0*/  @!UP1 SYNCS.EXCH.64 URZ, [UR6+0xa008], UR4 ;  /* 0x00a0080406ff95b2 */ /* 0x0002220008000100 */
[----:B------:R-:W-:Y:S04]  /*86d0*/  STL [R1+0x168], R47 ;  /* 0x0001682f01007387 */ /* 0x000fe80000100800 */
[----:B--2---:R2:W-:Y:S04]  /*86e0*/  STS.U8 [R92+UR6], R58 ;  /* 0x0000003a5c007988 */ /* 0x0045e80008000006 */
[----:B----4-:R4:W-:Y:S01]  /*86f0*/  STS.U8 [R92+UR6+0x2000], R60 ;  /* 0x0020003c5c007988 */ /* 0x0109e20008000006 */
[----:B--2---:R-:W-:-:S03]  /*8700*/  IMAD.MOV.U32 R58, RZ, RZ, R91 ;  /* 0x000000ffff3a7224 */ /* 0x004fc600078e005b */
[----:B----4-:R-:W2:Y:S04]  /*8710*/  LDL.LU R60, [R1+0x120] ;  /* 0x00012000013c7983 */ /* 0x010ea80000300800 */
[----:B------:R-:W4:Y:S01]  /*8720*/  LDL.LU R91, [R1+0x108] ;  /* 0x00010800015b7983 */ /* 0x000f220000300800 */
[----:B------:R-:W-:-:S04]  /*8730*/  SHF.R.U32.HI R29, RZ, 0x9, R29 ;  /* 0x00000009ff1d7819 */ /* 0x000fc8000001161d */
[----:B------:R-:W-:Y:S01]  /*8740*/  LOP3.LUT P3, RZ, R29, 0x1, RZ, 0xc0, !PT ;  /* 0x000000011dff7812 */ /* 0x000fe2000786c0ff */
[----:B------:R-:W-:-:S05]  /*8750*/  VIADD R29, R89, 0xfffffff1 ;  /* 0xfffffff1591d7836 */ /* 0x000fca0000000000 */
[----:B------:R-:W-:Y:S02]  /*8760*/  ISETP.GE.U32.AND P4, PT, R29, 0x7fffffb2, PT ;  /* 0x7fffffb21d00780c */ /* 0x000fe40003f86070 */
[----:B------:R-:W-:Y:S01]  /*8770*/  IADD3 R29, P1, PT, R5, UR12, RZ ;  /* 0x0000000c051d7c10 */ /* 0x000fe2000ff3e0ff */
[----:B------:R0:W-:Y:S01]  /*8780*/  STS.U8 [R92+UR6+0x400], R61 ;  /* 0x0004003d5c007988 */ /* 0x0001e20008000006 */
[----:B------:R-:W-:Y:S01]  /*8790*/  PRMT R42, RZ, 0x7610, R42 ;  /* 0x00007610ff2a7816 */ /* 0x000fe2000000002a */
[----:B-1----:R-:W-:Y:S01]  /*87a0*/  UIMAD UR4, UR8, 0x16, URZ ;  /* 0x00000016080478a4 */ /* 0x002fe2000f8e02ff */
[----:B------:R-:W-:Y:S01]  /*87b0*/  IADD3.X R43, PT, PT, R6, UR13, RZ, P1, !PT ;  /* 0x0000000d062b7c10 */ /* 0x000fe20008ffe4ff */
[----:B------:R-:W-:Y:S01]  /*87c0*/  STL [R1+0x174], R29 ;  /* 0x0001741d01007387 */ /* 0x000fe20000100800 */
[----:B------:R-:W-:Y:S01]  /*87d0*/  PRMT R41, RZ, 0x7610, R41 ;  /* 0x00007610ff297816 */ /* 0x000fe20000000029 */
[----:B------:R-:W1:Y:S02]  /*87e0*/  LDCU UR12, c[0x0][0x3b0] ;  /* 0x00007600ff0c77ac */ /* 0x000e640008000800 */
[----:B------:R-:W-:Y:S02]  /*87f0*/  STL [R1+0x170], R43 ;  /* 0x0001702b01007387 */ /* 0x000fe40000100800 */
[----:B0-----:R-:W-:-:S02]  /*8800*/  @!P4 IMAD.MOV.U32 R30, RZ, RZ, R50 ;  /* 0x000000ffff1ec224 */ /* 0x001fc400078e0032 */
[----:B------:R-:W-:Y:S01]  /*8810*/  @!P4 IMAD.MOV.U32 R31, RZ, RZ, R47 ;  /* 0x000000ffff1fc224 */ /* 0x000fe200078e002f */
[----:B------:R0:W-:Y:S01]  /*8820*/  STS.U8 [R92+UR6+0x2400], R48 ;  /* 0x002400305c007988 */ /* 0x0001e20008000006 */
[----:B------:R-:W-:Y:S01]  /*8830*/  USHF.R.S32.HI UR5, URZ, 0x1f, UR4 ;  /* 0x0000001fff057899 */ /* 0x000fe20008011404 */
[----:B------:R-:W-:Y:S01]  /*8840*/  PRMT R40, RZ, 0x7610, R40 ;  /* 0x00007610ff287816 */ /* 0x000fe20000000028 */
[----:B------:R-:W1:Y:S01]  /*8850*/  LDCU UR13, c[0x0][0x3b0] ;  /* 0x00007600ff0d77ac */ /* 0x000e620008000800 */
[----:B------:R-:W4:Y:S04]  /*8860*/  LDL.LU R61, [R1+0x11c] ;  /* 0x00011c00013d7983 */ /* 0x000f280000300800 */
[----:B------:R1:W4:Y:S04]  /*8870*/  @!P4 LDG.E.U8 R42, desc[UR18][R30.64] ;  /* 0x000000121e2ac981 */ /* 0x000328000c1e1100 */
[----:B0-----:R-:W4:Y:S01]  /*8880*/  LDL.LU R48, [R1+0x110] ;  /* 0x0001100001307983 */ /* 0x001f220000300800 */
[----:B-1----:R-:W-:-:S02]  /*8890*/  @!P4 IMAD.MOV.U32 R30, RZ, RZ, R29 ;  /* 0x000000ffff1ec224 */ /* 0x002fc400078e001d */
[----:B------:R-:W-:Y:S01]  /*88a0*/  @!P4 IMAD.MOV.U32 R31, RZ, RZ, R43 ;  /* 0x000000ffff1fc224 */ /* 0x000fe200078e002b */
[----:B---3--:R0:W-:Y:S04]  /*88b0*/  STS.U8 [R92+UR6+0x800], R49 ;  /* 0x000800315c007988 */ /* 0x0081e80008000006 */
[----:B------:R1:W3:Y:S01]  /*88c0*/  @!P4 LDG.E.U8 R41, desc[UR18][R30.64] ;  /* 0x000000121e29c981 */ /* 0x0002e2000c1e1100 */
[----:B------:R-:W-:-:S03]  /*88d0*/  IADD3 R29, P4, PT, R3, UR4, RZ ;  /* 0x00000004031d7c10 */ /* 0x000fc6000ff9e0ff */
[----:B------:R1:W-:Y:S04]  /*88e0*/  STS.U8 [R92+UR6+0x2800], R51 ;  /* 0x002800335c007988 */ /* 0x0003e80008000006 */
[----:B0-----:R-:W3:Y:S01]  /*88f0*/  LDL.LU R49, [R1+0x10c] ;  /* 0x00010c0001317983 */ /* 0x001ee20000300800 */
[----:B-1----:R-:W-:-:S03]  /*8900*/  IADD3.X R30, PT, PT, R4, UR5, RZ, P4, !PT ;  /* 0x00000005041e7c10 */ /* 0x002fc6000a7fe4ff */
[----:B------:R-:W3:Y:S04]  /*8910*/  LDL.LU R50, [R1+0x118] ;  /* 0x0001180001327983 */ /* 0x000ee80000300800 */
[----:B------:R0:W-:Y:S04]  /*8920*/  STS.U8 [R92+UR6+0xc00], R86 ;  /* 0x000c00565c007988 */ /* 0x0001e80008000006 */
[----:B------:R-:W3:Y:S04]  /*8930*/  LDL.LU R51, [R1+0x114] ;  /* 0x0001140001337983 */ /* 0x000ee80000300800 */
[----:B------:R1:W-:Y:S04]  /*8940*/  STS.U8 [R92+UR6+0x2c00], R90 ;  /* 0x002c005a5c007988 */ /* 0x0003e80008000006 */
[----:B0-----:R-:W3:Y:S04]  /*8950*/  LDL.LU R86, [R1+0x100] ;  /* 0x0001000001567983 */ /* 0x001ee80000300800 */
[----:B------:R0:W-:Y:S04]  /*8960*/  STS.U8 [R92+UR6+0x1000], R58 ;  /* 0x0010003a5c007988 */ /* 0x0001e80008000006 */
[----:B-1----:R-:W3:Y:S04]  /*8970*/  LDL.LU R90, [R1+0xf8] ;  /* 0x0000f800015a7983 */ /* 0x002ee80000300800 */
[----:B------:R-:W-:Y:S04]  /*8980*/  STL [R1+0x34c], R29 ;  /* 0x00034c1d01007387 */ /* 0x000fe80000100800 */
[----:B------:R-:W-:Y:S04]  /*8990*/  STL [R1+0x204], R30 ;  /* 0x0002041e01007387 */ /* 0x000fe80000100800 */
[----:B0-----:R-:W3:Y:S04]  /*89a0*/  LDL.LU R58, [R1+0xf0] ;  /* 0x0000f000013a7983 */ /* 0x001ee80000300800 */
[----:B--2---:R-:W-:Y:S04]  /*89b0*/  STS.U8 [R92+UR6+0x3000], R60 ;  /* 0x0030003c5c007988 */ /* 0x004fe80008000006 */
[----:B----4-:R0:W-:Y:S04]  /*89c0*/  STS.U8 [R92+UR6+0x1400], R91 ;  /* 0x0014005b5c007988 */ /* 0x0101e80008000006 */
[----:B0-----:R-:W2:Y:S01]  /*89d0*/  LDL.LU R91, [R1+0xec] ;  /* 0x0000ec00015b7983 */ /* 0x001ea20000300800 */
[----:B------:R-:W-:-:S02]  /*89e0*/  @P3 IMAD.MOV.U32 R31, RZ, RZ, R30 ;  /* 0x000000ffff1f3224 */ /* 0x000fc400078e001e */
[----:B------:R-:W-:Y:S01]  /*89f0*/  @P3 IMAD.MOV.U32 R30, RZ, RZ, R29 ;  /* 0x000000ffff1e3224 */ /* 0x000fe200078e001d */
[----:B------:R-:W-:-:S04]  /*8a00*/  IADD3 R29, P4, PT, R5, UR4, RZ ;  /* 0x00000004051d7c10 */ /* 0x000fc8000ff9e0ff */
[----:B------:R0:W4:Y:S01]  /*8a10*/  @P3 LDG.E.U8 R40, desc[UR18][R30.64] ;  /* 0x000000121e283981 */ /* 0x000122000c1e1100 */
[----:B------:R-:W-:Y:S01]  /*8a20*/  PRMT R39, RZ, 0x7610, R39 ;  /* 0x00007610ff277816 */ /* 0x000fe20000000027 */
[----:B------:R-:W-:Y:S02]  /*8a30*/  UIMAD UR4, UR8, 0x1e, URZ ;  /* 0x0000001e080478a4 */ /* 0x000fe4000f8e02ff */
[----:B------:R-:W-:Y:S01]  /*8a40*/  STL [R1+0x354], R29 ;  /* 0x0003541d01007387 */ /* 0x000fe20000100800 */
[----:B0-----:R-:W-:-:S05]  /*8a50*/  IADD3.X R30, PT, PT, R6, UR5, RZ, P4, !PT ;  /* 0x00000005061e7c10 */ /* 0x001fca000a7fe4ff */
[----:B------:R0:W-:Y:S01]  /*8a60*/  STL [R1+0x350], R30 ;  /* 0x0003501e01007387 */ /* 0x0001e20000100800 */
[----:B------:R-:W-:Y:S01]  /*8a70*/  @P3 IMAD.MOV.U32 R31, RZ, RZ, R30 ;  /* 0x000000ffff1f3224 */ /* 0x000fe200078e001e */
[----:B------:R-:W-:Y:S02]  /*8a80*/  USHF.R.S32.HI UR5, URZ, 0x1f, UR4 ;  /* 0x0000001fff057899 */ /* 0x000fe40008011404 */
[----:B------:R-:W4:Y:S01]  /*8a90*/  LDL.LU R60, [R1+0xe8] ;  /* 0x0000e800013c7983 */ /* 0x000f220000300800 */
[----:B0-----:R-:W-:-:S05]  /*8aa0*/  @P3 IMAD.MOV.U32 R30, RZ, RZ, R29 ;  /* 0x000000ffff1e3224 */ /* 0x001fca00078e001d */
[----:B------:R0:W4:Y:S01]  /*8ab0*/  @P3 LDG.E.U8 R39, desc[UR18][R30.64] ;  /* 0x000000121e273981 */ /* 0x000122000c1e1100 */
[----:B------:R-:W-:-:S03]  /*8ac0*/  IADD3 R29, P3, PT, R3, UR4, RZ ;  /* 0x00000004031d7c10 */ /* 0x000fc6000ff7e0ff */
[----:B------:R1:W-:Y:S01]  /*8ad0*/  STS.U8 [R92+UR6+0x3400], R61 ;  /* 0x0034003d5c007988 */ /* 0x0003e20008000006 */
[----:B0-----:R-:W-:-:S03]  /*8ae0*/  IADD3.X R30, PT, PT, R4, UR5, RZ, P3, !PT ;  /* 0x00000005041e7c10 */ /* 0x001fc60009ffe4ff */
[----:B------:R-:W-:Y:S04]  /*8af0*/  STL [R1+0x38c], R29 ;  /* 0x00038c1d01007387 */ /* 0x000fe80000100800 */
[----:B------:R-:W-:Y:S04]  /*8b00*/  STL [R1+0x388], R30 ;  /* 0x0003881e01007387 */ /* 0x000fe80000100800 */
[----:B------:R0:W-:Y:S04]  /*8b10*/  STS.U8 [R92+UR6+0x1800], R48 ;  /* 0x001800305c007988 */ /* 0x0001e80008000006 */
[----:B-1----:R-:W4:Y:S04]  /*8b20*/  LDL.LU R61, [R1+0x104] ;  /* 0x00010400013d7983 */ /* 0x002f280000300800 */
[----:B0-----:R-:W4:Y:S01]  /*8b30*/  LDL.LU R48, [R1+0xe4] ;  /* 0x0000e40001307983 */ /* 0x001f220000300800 */
[----:B------:R-:W-:Y:S01]  /*8b40*/  PRMT R38, RZ, 0x7610, R38 ;  /* 0x00007610ff267816 */ /* 0x000fe20000000026 */
[----:B------:R-:W-:Y:S01]  /*8b50*/  @P2 IMAD.MOV.U32 R31, RZ, RZ, R30 ;  /* 0x000000ffff1f2224 */ /* 0x000fe200078e001e */
[----:B------:R-:W-:Y:S01]  /*8b60*/  LOP3.LUT R43, R92, 0x10, RZ, 0x3c, !PT ;  /* 0x000000105c2b7812 */ /* 0x000fe200078e3cff */
[----:B------:R-:W-:Y:S01]  /*8b70*/  @P2 IMAD.MOV.U32 R30, RZ, RZ, R29 ;  /* 0x000000ffff1e2224 */ /* 0x000fe200078e001d */
[----:B------:R-:W-:Y:S01]  /*8b80*/  IADD3 R29, P3, PT, R5, UR4, RZ ;  /* 0x00000004051d7c10 */ /* 0x000fe2000ff7e0ff */
[----:B---3--:R0:W-:Y:S04]  /*8b90*/  STS.U8 [R92+UR6+0x3800], R49 ;  /* 0x003800315c007988 */ /* 0x0081e80008000006 */
[----:B------:R-:W-:Y:S04]  /*8ba0*/  STS.U8 [R92+UR6+0x1c00], R50 ;  /* 0x001c00325c007988 */ /* 0x000fe80008000006 */
[----:B------:R1:W3:Y:S04]  /*8bb0*/  @P2 LDG.E.U8 R38, desc[UR18][R30.64] ;  /* 0x000000121e262981 */ /* 0x0002e8000c1e1100 */
[----:B------:R-:W-:Y:S04]  /*8bc0*/  STS.U8 [R92+UR6+0x3c00], R51 ;  /* 0x003c00335c007988 */ /* 0x000fe80008000006 */
[----:B0-----:R-:W3:Y:S01]  /*8bd0*/  LDL.LU R49, [R1+0xdc] ;  /* 0x0000dc0001317983 */ /* 0x001ee20000300800 */
[----:B-1----:R-:W-:-:S03]  /*8be0*/  IADD3.X R30, PT, PT, R6, UR5, RZ, P3, !PT ;  /* 0x00000005061e7c10 */ /* 0x002fc60009ffe4ff */
[----:B------:R0:W-:Y:S04]  /*8bf0*/  STS.U8 [R43+UR6+0x80], R86 ;  /* 0x000080562b007988 */ /* 0x0001e80008000006 */
[----:B------:R1:W-:Y:S04]  /*8c00*/  STS.U8 [R43+UR6+0x2080], R90 ;  /* 0x0020805a2b007988 */ /* 0x0003e80008000006 */
[----:B0-----:R-:W3:Y:S04]  /*8c10*/  LDL.LU R86, [R1+0xd8] ;  /* 0x0000d80001567983 */ /* 0x001ee80000300800 */
[----:B-1----:R-:W3:Y:S04]  /*8c20*/  LDL.LU R90, [R1+0xd0] ;  /* 0x0000d000015a7983 */ /* 0x002ee80000300800 */
[----:B------:R-:W-:Y:S04]  /*8c30*/  STL [R1+0x394], R29 ;  /* 0x0003941d01007387 */ /* 0x000fe80000100800 */
[----:B------:R-:W-:Y:S04]  /*8c40*/  STS.U8 [R43+UR6+0x480], R58 ;  /* 0x0004803a2b007988 */ /* 0x000fe80008000006 */
[----:B------:R-:W-:Y:S04]  /*8c50*/  STL [R1+0x390], R30 ;  /* 0x0003901e01007387 */ /* 0x000fe80000100800 */
[----:B--2---:R0:W-:Y:S04]  /*8c60*/  STS.U8 [R43+UR6+0x2480], R91 ;  /* 0x0024805b2b007988 */ /* 0x0041e80008000006 */
[----:B0-----:R-:W2:Y:S01]  /*8c70*/  LDL.LU R91, [R1+0xc8] ;  /* 0x0000c800015b7983 */ /* 0x001ea20000300800 */
[----:B------:R-:W-:Y:S01]  /*8c80*/  PRMT R37, RZ, 0x7610, R37 ;  /* 0x00007610ff257816 */ /* 0x000fe20000000025 */
[----:B------:R-:W-:-:S02]  /*8c90*/  @P2 IMAD.MOV.U32 R31, RZ, RZ, R30 ;  /* 0x000000ffff1f2224 */ /* 0x000fc400078e001e */
[----:B------:R-:W-:Y:S01]  /*8ca0*/  @P2 IMAD.MOV.U32 R30, RZ, RZ, R29 ;  /* 0x000000ffff1e2224 */ /* 0x000fe200078e001d */
[----:B------:R-:W-:Y:S01]  /*8cb0*/  SHF.R.U64 R29, R28, 0x19, RZ ;  /* 0x000000191c1d7819 */ /* 0x000fe200000012ff */
[----:B------:R-:W-:-:S03]  /*8cc0*/  UIMAD UR4, UR8, 0x26, URZ ;  /* 0x00000026080478a4 */ /* 0x000fc6000f8e02ff */
[----:B------:R0:W2:Y:S01]  /*8cd0*/  @P2 LDG.E.U8 R37, desc[UR18][R30.64] ;  /* 0x000000121e252981 */ /* 0x0000a2000c1e1100 */
[----:B------:R-:W-:Y:S01]  /*8ce0*/  LOP3.LUT P2, RZ, R29, 0x1, RZ, 0xc0, !PT ;  /* 0x000000011dff7812 */ /* 0x000fe2000784c0ff */
[----:B------:R-:W-:Y:S02]  /*8cf0*/  USHF.R.S32.HI UR5, URZ, 0x1f, UR4 ;  /* 0x0000001fff057899 */ /* 0x000fe40008011404 */
[----:B------:R-:W-:Y:S02]  /*8d00*/  IADD3 R29, P3, PT, R3, UR4, RZ ;  /* 0x00000004031d7c10 */ /* 0x000fe4000ff7e0ff */
[----:B------:R-:W-:Y:S02]  /*8d10*/  PRMT R36, RZ, 0x7610, R36 ;  /* 0x00007610ff247816 */ /* 0x000fe40000000024 */
[----:B0-----:R-:W-:Y:S01]  /*8d20*/  IADD3.X R30, PT, PT, R4, UR5, RZ, P3, !PT ;  /* 0x00000005041e7c10 */ /* 0x001fe20009ffe4ff */
[----:B------:R-:W-:Y:S04]  /*8d30*/  STL [R1+0x39c], R29 ;  /* 0x00039c1d01007387 */ /* 0x000fe80000100800 */
[----:B------:R0:W-:Y:S01]  /*8d40*/  STL [R1+0x398], R30 ;  /* 0x0003981e01007387 */ /* 0x0001e20000100800 */
[----:B------:R-:W-:-:S03]  /*8d50*/  @P2 IMAD.MOV.U32 R31, RZ, RZ, R30 ;  /* 0x000000ffff1f2224 */ /* 0x000fc600078e001e */
[----:B------:R-:W2:Y:S04]  /*8d60*/  LDL.LU R50, [R1+0xd4] ;  /* 0x0000d40001327983 */ /* 0x000ea80000300800 */
[----:B----4-:R1:W-:Y:S01]  /*8d70*/  STS.U8 [R43+UR6+0x880], R60 ;  /* 0x0008803c2b007988 */ /* 0x0103e20008000006 */
[----:B0-----:R-:W-:Y:S01]  /*8d80*/  @P2 IMAD.MOV.U32 R30, RZ, RZ, R29 ;  /* 0x000000ffff1e2224 */ /* 0x001fe200078e001d */
[----:B------:R-:W-:Y:S02]  /*8d90*/  IADD3 R29, P3, PT, R5, UR4, RZ ;  /* 0x00000004051d7c10 */ /* 0x000fe4000ff7e0ff */
[----:B------:R-:W4:Y:S04]  /*8da0*/  LDL.LU R58, [R1+0xc0] ;  /* 0x0000c000013a7983 */ /* 0x000f280000300800 */
[----:B------:R0:W4:Y:S04]  /*8db0*/  @P2 LDG.E.U8 R36, desc[UR18][R30.64] ;  /* 0x000000121e242981 */ /* 0x000128000c1e1100 */
[----:B-1----:R-:W4:Y:S01]  /*8dc0*/  LDL.LU R60, [R1+0xbc] ;  /* 0x0000bc00013c7983 */ /* 0x002f220000300800 */
[----:B------:R-:W-:-:S02]  /*8dd0*/  PRMT R35, RZ, 0x7610, R35 ;  /* 0x00007610ff237816 */ /* 0x000fc40000000023 */
[----:B0-----:R-:W-:Y:S01]  /*8de0*/  IADD3.X R30, PT, PT, R6, UR5, RZ, P3, !PT ;  /* 0x00000005061e7c10 */ /* 0x001fe20009ffe4ff */
[----:B------:R0:W-:Y:S01]  /*8df0*/  STS.U8 [R43+UR6+0x2880], R61 ;  /* 0x0028803d2b007988 */ /* 0x0001e20008000006 */
[----:B------:R-:W-:-:S03]  /*8e00*/  UIMAD UR4, UR8, 0x2e, URZ ;  /* 0x0000002e080478a4 */ /* 0x000fc6000f8e02ff */
[----:B------:R1:W-:Y:S01]  /*8e10*/  STS.U8 [R43+UR6+0xc80], R48 ;  /* 0x000c80302b007988 */ /* 0x0003e20008000006 */
[----:B------:R-:W-:-:S03]  /*8e20*/  @P2 IMAD.MOV.U32 R31, RZ, RZ, R30 ;  /* 0x000000ffff1f2224 */ /* 0x000fc600078e001e */
[----:B0-----:R-:W4:Y:S04]  /*8e30*/  LDL.LU R61, [R1+0xb8] ;  /* 0x0000b800013d7983 */ /* 0x001f280000300800 */
[----:B-1----:R-:W4:Y:S04]  /*8e40*/  LDL.LU R48, [R1+0xa8] ;  /* 0x0000a80001307983 */ /* 0x002f280000300800 */
[----:B------:R-:W-:Y:S04]  /*8e50*/  STL [R1+0x3a4], R29 ;  /* 0x0003a41d01007387 */ /* 0x000fe80000100800 */
[----:B------:R0:W-:Y:S01]  /*8e60*/  STL [R1+0x3a0], R30 ;  /* 0x0003a01e01007387 */ /* 0x0001e20000100800 */
[----:B------:R-:W-:Y:S01]  /*8e70*/  USHF.R.S32.HI UR5, URZ, 0x1f, UR4 ;  /* 0x0000001fff057899 */ /* 0x000fe20008011404 */
[----:B0-----:R-:W-:Y:S01]  /*8e80*/  @P2 IMAD.MOV.U32 R30, RZ, RZ, R29 ;  /* 0x000000ffff1e2224 */ /* 0x001fe200078e001d */
[----:B------:R-:W-:-:S04]  /*8e90*/  SHF.R.U64 R29, R28, 0x11, RZ ;  /* 0x000000111c1d7819 */ /* 0x000fc800000012ff */
[----:B------:R0:W4:Y:S01]  /*8ea0*/  @P2 LDG.E.U8 R35, desc[UR18][R30.64] ;  /* 0x000000121e232981 */ /* 0x000122000c1e1100 */
[----:B------:R-:W-:Y:S02]  /*8eb0*/  LOP3.LUT P2, RZ, R29, 0x1, RZ, 0xc0, !PT ;  /* 0x000000011dff7812 */ /* 0x000fe4000784c0ff */
[----:B------:R-:W-:Y:S01]  /*8ec0*/  IADD3 R29, P3, PT, R3, UR4, RZ ;  /* 0x00000004031d7c10 */ /* 0x000fe2000ff7e0ff */
[----:B---3--:R1:W-:Y:S04]  /*8ed0*/  STS.U8 [R43+UR6+0x2c80], R49 ;  /* 0x002c80312b007988 */ /* 0x0083e80008000006 */
[----:B------:R3:W-:Y:S01]  /*8ee0*/  STS.U8 [R43+UR6+0x1080], R86 ;  /* 0x001080562b007988 */ /* 0x0007e20008000006 */
[----:B0-----:R-:W-:-:S03]  /*8ef0*/  IADD3.X R30, PT, PT, R4, UR5, RZ, P3, !PT ;  /* 0x00000005041e7c10 */ /* 0x001fc60009ffe4ff */
[----:B-1----:R-:W4:Y:S04]  /*8f00*/  LDL.LU R49, [R1+0xb4] ;  /* 0x0000b40001317983 */ /* 0x002f280000300800 */
[----:B---3--:R-:W3:Y:S04]  /*8f10*/  LDL.LU R86, [R1+0xb0] ;  /* 0x0000b00001567983 */ /* 0x008ee80000300800 */
[----:B------:R-:W-:Y:S04]  /*8f20*/  STL [R1+0x3ac], R29 ;  /* 0x0003ac1d01007387 */ /* 0x000fe80000100800 */
[----:B------:R-:W-:Y:S04]  /*8f30*/  STL [R1+0x3a8], R30 ;  /* 0x0003a81e01007387 */ /* 0x000fe80000100800 */
[----:B------:R0:W-:Y:S04]  /*8f40*/  STS.U8 [R43+UR6+0x3080], R90 ;  /* 0x0030805a2b007988 */ /* 0x0001e80008000006 */
[----:B------:R-:W3:Y:S04]  /*8f50*/  LDL.LU R51, [R1+0xac] ;  /* 0x0000ac0001337983 */ /* 0x000ee80000300800 */
[----:B0-----:R-:W3:Y:S04]  /*8f60*/  LDL.LU R90, [R1+0xa4] ;  /* 0x0000a400015a7983 */ /* 0x001ee80000300800 */
[----:B--2---:R0:W-:Y:S04]  /*8f70*/  STS.U8 [R43+UR6+0x1480], R91 ;  /* 0x0014805b2b007988 */ /* 0x0041e80008000006 */
[----:B0-----:R-:W2:Y:S01]  /*8f80*/  LDL.LU R91, [R1+0x9c] ;  /* 0x00009c00015b7983 */ /* 0x001ea20000300800 */
[----:B------:R-:W-:Y:S01]  /*8f90*/  PRMT R34, RZ, 0x7610, R34 ;  /* 0x00007610ff227816 */ /* 0x000fe20000000022 */
[----:B------:R-:W-:-:S02]  /*8fa0*/  @P2 IMAD.MOV.U32 R31, RZ, RZ, R30 ;  /* 0x000000ffff1f2224 */ /* 0x000fc400078e001e */
[----:B------:R-:W-:Y:S01]  /*8fb0*/  @P2 IMAD.MOV.U32 R30, RZ, RZ, R29 ;  /* 0x000000ffff1e2224 */ /* 0x000fe200078e001d */
[----:B------:R-:W-:-:S04]  /*8fc0*/  IADD3 R29, P3, PT, R5, UR4, RZ ;  /* 0x00000004051d7c10 */ /* 0x000fc8000ff7e0ff */
[----:B------:R0:W2:Y:S01]  /*8fd0*/  @P2 LDG.E.U8 R34, desc[UR18][R30.64] ;  /* 0x000000121e222981 */ /* 0x0000a2000c1e1100 */
[----:B------:R-:W-:-:S03]  /*8fe0*/  PRMT R33, RZ, 0x7610, R33 ;  /* 0x00007610ff217816 */ /* 0x000fc60000000021 */
[----:B------:R-:W-:Y:S01]  /*8ff0*/  STL [R1+0x3b4], R29 ;  /* 0x0003b41d01007387 */ /* 0x000fe20000100800 */
[----:B0-----:R-:W-:-:S03]  /*9000*/  IADD3.X R30, PT, PT, R6, UR5, RZ, P3, !PT ;  /* 0x00000005061e7c10 */ /* 0x001fc60009ffe4ff */
[----:B------:R-:W-:Y:S01]  /*9010*/  STS.U8 [R43+UR6+0x3480], R50 ;  /* 0x003480322b007988 */ /* 0x000fe20008000006 */
[----:B------:R-:W-:-:S03]  /*9020*/  UIMAD UR4, UR8, 0x36, URZ ;  /* 0x00000036080478a4 */ /* 0x000fc6000f8e02ff */
[----:B------:R0:W-:Y:S01]  /*9030*/  STL [R1+0x3b0], R30 ;  /* 0x0003b01e01007387 */ /* 0x0001e20000100800 */
[----:B------:R-:W-:-:S03]  /*9040*/  @P2 IMAD.MOV.U32 R31, RZ, RZ, R30 ;  /* 0x000000ffff1f2224 */ /* 0x000fc600078e001e */
[----:B----4-:R1:W-:Y:S01]  /*9050*/  STS.U8 [R43+UR6+0x1880], R58 ;  /* 0x0018803a2b007988 */ /* 0x0103e20008000006 */
[----:B------:R-:W-:Y:S01]  /*9060*/  USHF.R.S32.HI UR5, URZ, 0x1f, UR4 ;  /* 0x0000001fff057899 */ /* 0x000fe20008011404 */
[----:B0-----:R-:W-:Y:S02]  /*9070*/  @P2 IMAD.MOV.U32 R30, RZ, RZ, R29 ;  /* 0x000000ffff1e2224 */ /* 0x001fe400078e001d */
[----:B------:R0:W-:Y:S01]  /*9080*/  STS.U8 [R43+UR6+0x3880], R60 ;  /* 0x0038803c2b007988 */ /* 0x0001e20008000006 */
[----:B------:R-:W-:-:S03]  /*9090*/  SHF.R.U64 R29, R28, 0x9, RZ ;  /* 0x000000091c1d7819 */ /* 0x000fc600000012ff */
[----:B-1----:R-:W4:Y:S01]  /*90a0*/  LDL.LU R58, [R1+0xa0] ;  /* 0x0000a000013a7983 */ /* 0x002f220000300800 */
[----:B------:R-:W-:-:S03]  /*90b0*/  LOP3.LUT R47, R92, 0x20, RZ, 0x3c, !PT ;  /* 0x000000205c2f7812 */ /* 0x000fc600078e3cff */
[----:B------:R1:W4:Y:S04]  /*90c0*/  @P2 LDG.E.U8 R33, desc[UR18][R30.64] ;  /* 0x000000121e212981 */ /* 0x000328000c1e1100 */
[----:B0-----:R-:W4:Y:S04]  /*90d0*/  LDL.LU R60, [R1+0x88] ;  /* 0x00008800013c7983 */ /* 0x001f280000300800 */
[----:B------:R0:W-:Y:S01]  /*90e0*/  STS.U8 [R43+UR6+0x1c80], R61 ;  /* 0x001c803d2b007988 */ /* 0x0001e20008000006 */
[----:B------:R-:W-:Y:S02]  /*90f0*/  LOP3.LUT P2, RZ, R29, 0x1, RZ, 0xc0, !PT ;  /* 0x000000011dff7812 */ /* 0x000fe4000784c0ff */
[----:B------:R-:W-:Y:S01]  /*9100*/  IADD3 R29, P3, PT, R3, UR4, RZ ;  /* 0x00000004031d7c10 */ /* 0x000fe2000ff7e0ff */
[----:B0-----:R-:W4:Y:S03]  /*9110*/  LDL.LU R61, [R1+0x94] ;  /* 0x00009400013d7983 */ /* 0x001f260000300800 */
[----:B-1----:R-:W-:Y:S01]  /*9120*/  IADD3.X R30, PT, PT, R4, UR5, RZ, P3, !PT ;  /* 0x00000005041e7c10 */ /* 0x002fe20009ffe4ff */
[----:B------:R0:W-:Y:S04]  /*9130*/  STS.U8 [R43+UR6+0x3c80], R48 ;  /* 0x003c80302b007988 */ /* 0x0001e80008000006 */
[----:B0-----:R-:W4:Y:S04]  /*9140*/  LDL.LU R48, [R1+0x8c] ;  /* 0x00008c0001307983 */ /* 0x001f280000300800 */
[----:B------:R0:W-:Y:S04]  /*9150*/  STS.U8 [R47+UR6+0x100], R49 ;  /* 0x000100312f007988 */ /* 0x0001e80008000006 */
[----:B---3--:R1:W-:Y:S04]  /*9160*/  STS.U8 [R47+UR6+0x2100], R86 ;  /* 0x002100562f007988 */ /* 0x0083e80008000006 */
[----:B0-----:R-:W3:Y:S04]  /*9170*/  LDL.LU R49, [R1+0x84] ;  /* 0x0000840001317983 */ /* 0x001ee80000300800 */
[----:B-1----:R-:W3:Y:S04]  /*9180*/  LDL.LU R86, [R1+0x7c] ;  /* 0x00007c0001567983 */ /* 0x002ee80000300800 */
[----:B------:R-:W-:Y:S04]  /*9190*/  STL [R1+0x3bc], R29 ;  /* 0x0003bc1d01007387 */ /* 0x000fe80000100800 */
[----:B------:R-:W-:Y:S04]  /*91a0*/  STS.U8 [R47+UR6+0x500], R51 ;  /* 0x000500332f007988 */ /* 0x000fe80008000006 */
[----:B------:R-:W-:Y:S04]  /*91b0*/  STL [R1+0x3b8], R30 ;  /* 0x0003b81e01007387 */ /* 0x000fe80000100800 */
[----:B------:R0:W-:Y:S04]  /*91c0*/  STS.U8 [R47+UR6+0x2500], R90 ;  /* 0x0025005a2f007988 */ /* 0x0001e80008000006 */
[----:B0-----:R-:W3:Y:S04]  /*91d0*/  LDL.LU R90, [R1+0x80] ;  /* 0x00008000015a7983 */ /* 0x001ee80000300800 */
[----:B--2---:R0:W-:Y:S04]  /*91e0*/  STS.U8 [R47+UR6+0x900], R91 ;  /* 0x0009005b2f007988 */ /* 0x0041e80008000006 */
[----:B0-----:R-:W2:Y:S01]  /*91f0*/  LDL.LU R91, [R1+0x78] ;  /* 0x00007800015b7983 */ /* 0x001ea20000300800 */
[----:B------:R-:W-:-:S02]  /*9200*/  @P2 IMAD.MOV.U32 R31, RZ, RZ, R30 ;  /* 0x000000ffff1f2224 */ /* 0x000fc400078e001e */
[----:B------:R-:W-:Y:S01]  /*9210*/  @P2 IMAD.MOV.U32 R30, RZ, RZ, R29 ;  /* 0x000000ffff1e2224 */ /* 0x000fe200078e001d */
[----:B------:R-:W-:Y:S02]  /*9220*/  IADD3 R29, P3, PT, R5, UR4, RZ ;  /* 0x00000004051d7c10 */ /* 0x000fe4000ff7e0ff */
[----:B------:R-:W-:Y:S02]  /*9230*/  PRMT R32, RZ, 0x7610, R32 ;  /* 0x00007610ff207816 */ /* 0x000fe40000000020 */
[----:B------:R-:W-:Y:S01]  /*9240*/  IADD3.X R43, PT, PT, R6, UR5, RZ, P3, !PT ;  /* 0x00000005062b7c10 */ /* 0x000fe20009ffe4ff */
[----:B------:R0:W-:Y:S01]  /*9250*/  STL [R1+0x3c4], R29 ;  /* 0x0003c41d01007387 */ /* 0x0001e20000100800 */
[----:B------:R-:W-:-:S03]  /*9260*/  @P2 IMAD.MOV.U32 R44, RZ, RZ, R29 ;  /* 0x000000ffff2c2224 */ /* 0x000fc600078e001d */
[----:B------:R1:W-:Y:S01]  /*9270*/  STL [R1+0x3c0], R43 ;  /* 0x0003c02b01007387 */ /* 0x0003e20000100800 */
[----:B------:R-:W-:-:S03]  /*9280*/  @P2 IMAD.MOV.U32 R45, RZ, RZ, R43 ;  /* 0x000000ffff2d2224 */ /* 0x000fc600078e002b */
[----:B------:R1:W2:Y:S04]  /*9290*/  @P2 LDG.E.U8 R32, desc[UR18][R30.64] ;  /* 0x000000121e202981 */ /* 0x0002a8000c1e1100 */
[----:B------:R-:W2:Y:S01]  /*92a0*/  LDL.LU R59, [R1+0x74] ;  /* 0x00007400013b7983 */ /* 0x000ea20000300800 */
[----:B0-----:R-:W-:-:S03]  /*92b0*/  SHF.R.U64 R29, R28, 0x1, RZ ;  /* 0x000000011c1d7819 */ /* 0x001fc600000012ff */
[----:B------:R-:W2:Y:S01]  /*92c0*/  LDL.LU R50, [R1+0x70] ;  /* 0x0000700001327983 */ /* 0x000ea20000300800 */
[----:B-1----:R-:W-:Y:S01]  /*92d0*/  PRMT R31, RZ, 0x7610, R31 ;  /* 0x00007610ff1f7816 */ /* 0x002fe2000000001f */
[----:B------:R-:W-:-:S04]  /*92e0*/  UIMAD UR4, UR8, 0x3e, URZ ;  /* 0x0000003e080478a4 */ /* 0x000fc8000f8e02ff */
[----:B------:R-:W-:Y:S01]  /*92f0*/  USHF.R.S32.HI UR5, URZ, 0x1f, UR4 ;  /* 0x0000001fff057899 */ /* 0x000fe20008011404 */
[----:B------:R0:W2:Y:S01]  /*9300*/  @P2 LDG.E.U8 R31, desc[UR18][R44.64] ;  /* 0x000000122c1f2981 */ /* 0x0000a2000c1e1100 */
[----:B------:R-:W-:Y:S02]  /*9310*/  LOP3.LUT P2, RZ, R29, 0x1, RZ, 0xc0, !PT ;  /* 0x000000011dff7812 */ /* 0x000fe4000784c0ff */
[----:B------:R-:W-:Y:S01]  /*9320*/  IADD3 R43, P3, PT, R3, UR4, RZ ;  /* 0x00000004032b7c10 */ /* 0x000fe2000ff7e0ff */
[----:B----4-:R-:W-:Y:S03]  /*9330*/  STS.U8 [R47+UR6+0x2900], R58 ;  /* 0x0029003a2f007988 */ /* 0x010fe60008000006 */
[----:B0-----:R-:W-:Y:S01]  /*9340*/  IADD3.X R44, PT, PT, R4, UR5, RZ, P3, !PT ;  /* 0x00000005042c7c10 */ /* 0x001fe20009ffe4ff */
[----:B------:R-:W-:Y:S01]  /*9350*/  STL [R1+0x3cc], R43 ;  /* 0x0003cc2b01007387 */ /* 0x000fe20000100800 */
[----:B------:R-:W-:-:S03]  /*9360*/  PRMT R30, RZ, 0x7610, R30 ;  /* 0x00007610ff1e7816 */ /* 0x000fc6000000001e */
[----:B------:R0:W-:Y:S02]  /*9370*/  STL [R1+0x3c8], R44 ;  /* 0x0003c82c01007387 */ /* 0x0001e40000100800 */
[----:B------:R-:W-:Y:S02]  /*9380*/  @P2 IMAD.MOV.U32 R45, RZ, RZ, R44 ;  /* 0x000000ffff2d2224 */ /* 0x000fe400078e002c */
[----:B------:R-:W4:Y:S04]  /*9390*/  LDL.LU R51, [R1+0x58] ;  /* 0x0000580001337983 */ /* 0x000f280000300800 */
[----:B------:R1:W-:Y:S01]  /*93a0*/  STS.U8 [R47+UR6+0xd00], R60 ;  /* 0x000d003c2f007988 */ /* 0x0003e20008000006 */
[----:B0-----:R-:W-:-:S03]  /*93b0*/  @P2 IMAD.MOV.U32 R44, RZ, RZ, R43 ;  /* 0x000000ffff2c2224 */ /* 0x001fc600078e002b */
[----:B------:R-:W4:Y:S01]  /*93c0*/  LDL.LU R58, [R1+0x24] ;  /* 0x00002400013a7983 */ /* 0x000f220000300800 */
[----:B------:R-:W-:-:S03]  /*93d0*/  IADD3 R43, P3, PT, R5, UR4, RZ ;  /* 0x00000004052b7c10 */ /* 0x000fc6000ff7e0ff */
[----:B------:R0:W-:Y:S04]  /*93e0*/  STS.U8 [R47+UR6+0x2d00], R61 ;  /* 0x002d003d2f007988 */ /* 0x0001e80008000006 */
[----:B-1----:R-:W4:Y:S04]  /*93f0*/  LDL.LU R60, [R1+0x68] ;  /* 0x00006800013c7983 */ /* 0x002f280000300800 */
[----:B------:R1:W4:Y:S04]  /*9400*/  @P2 LDG.E.U8 R30, desc[UR18][R44.64] ;  /* 0x000000122c1e2981 */ /* 0x000328000c1e1100 */
[----:B0-----:R-:W4:Y:S01]  /*9410*/  LDL.LU R61, [R1+0x64] ;  /* 0x00006400013d7983 */ /* 0x001f220000300800 */
[----:B-1----:R-:W-:-:S03]  /*9420*/  IADD3.X R44, PT, PT, R6, UR5, RZ, P3, !PT ;  /* 0x00000005062c7c10 */ /* 0x002fc60009ffe4ff */
[----:B------:R-:W-:Y:S04]  /*9430*/  STS.U8 [R47+UR6+0x1100], R48 ;  /* 0x001100302f007988 */ /* 0x000fe80008000006 */
[----:B------:R-:W-:Y:S04]  /*9440*/  STL [R1+0x3d4], R43 ;  /* 0x0003d42b01007387 */ /* 0x000fe80000100800 */
[----:B------:R-:W-:Y:S04]  /*9450*/  STL [R1+0x3d0], R44 ;  /* 0x0003d02c01007387 */ /* 0x000fe80000100800 */
[----:B---3--:R-:W-:Y:S04]  /*9460*/  STS.U8 [R47+UR6+0x3100], R49 ;  /* 0x003100312f007988 */ /* 0x008fe80008000006 */
[----:B------:R0:W-:Y:S04]  /*9470*/  STS.U8 [R47+UR6+0x1500], R86 ;  /* 0x001500562f007988 */ /* 0x0001e80008000006 */
[----:B0-----:R-:W3:Y:S04]  /*9480*/  LDL.LU R86, [R1+0x44] ;  /* 0x0000440001567983 */ /* 0x001ee80000300800 */
[----:B------:R0:W-:Y:S04]  /*9490*/  STS.U8 [R47+UR6+0x3500], R90 ;  /* 0x0035005a2f007988 */ /* 0x0001e80008000006 */
[----:B0-----:R-:W3:Y:S04]  /*94a0*/  LDL.LU R90, [R1+0x60] ;  /* 0x00006000015a7983 */ /* 0x001ee80000300800 */
[----:B--2---:R0:W-:Y:S04]  /*94b0*/  STS.U8 [R47+UR6+0x1900], R91 ;  /* 0x0019005b2f007988 */ /* 0x0041e80008000006 */
[----:B0-----:R-:W2:Y:S01]  /*94c0*/  LDL.LU R91, [R1+0x40] ;  /* 0x00004000015b7983 */ /* 0x001ea20000300800 */
[----:B------:R-:W-:Y:S01]  /*94d0*/  PRMT R29, RZ, 0x7610, R29 ;  /* 0x00007610ff1d7816 */ /* 0x000fe2000000001d */
[----:B------:R-:W-:-:S02]  /*94e0*/  @P2 IMAD.MOV.U32 R45, RZ, RZ, R44 ;  /* 0x000000ffff2d2224 */ /* 0x000fc400078e002c */
[----:B------:R-:W-:Y:S02]  /*94f0*/  @P2 IMAD.MOV.U32 R44, RZ, RZ, R43 ;  /* 0x000000ffff2c2224 */ /* 0x000fe400078e002b */
[----:B------:R-:W-:Y:S01]  /*9500*/  VIADD R43, R89, 0xfffffff8 ;  /* 0xfffffff8592b7836 */ /* 0x000fe20000000000 */
[----:B------:R-:W-:Y:S02]  /*9510*/  UIMAD UR4, UR8, 0x7, URZ ;  /* 0x00000007080478a4 */ /* 0x000fe4000f8e02ff */
[----:B------:R0:W2:Y:S02]  /*9520*/  @P2 LDG.E.U8 R29, desc[UR18][R44.64] ;  /* 0x000000122c1d2981 */ /* 0x0000a4000c1e1100 */
[----:B------:R-:W-:Y:S01]  /*9530*/  ISETP.GE.U32.AND P2, PT, R43, 0x7fffffb9, PT ;  /* 0x7fffffb92b00780c */ /* 0x000fe20003f46070 */
[----:B------:R-:W-:Y:S02]  /*9540*/  USHF.R.S32.HI UR5, URZ, 0x1f, UR4 ;  /* 0x0000001fff057899 */ /* 0x000fe40008011404 */
[----:B------:R-:W-:Y:S01]  /*9550*/  IADD3 R48, P3, PT, R3, UR4, RZ ;  /* 0x0000000403307c10 */ /* 0x000fe2000ff7e0ff */
[----:B------:R1:W-:Y:S04]  /*9560*/  STS.U8 [R47+UR6+0x3900], R82 ;  /* 0x003900522f007988 */ /* 0x0003e80008000006 */
[----:B------:R-:W-:Y:S01]  /*9570*/  STS.U8 [R47+UR6+0x1d00], R59 ;  /* 0x001d003b2f007988 */ /* 0x000fe20008000006 */
[----:B0-----:R-:W-:-:S02]  /*9580*/  PRMT R45, RZ, 0x7610, R45 ;  /* 0x00007610ff2d7816 */ /* 0x001fc4000000002d */
[----:B-1----:R-:W-:Y:S02]  /*9590*/  IADD3.X R82, PT, PT, R4, UR5, RZ, P3, !PT ;  /* 0x0000000504527c10 */ /* 0x002fe40009ffe4ff */
[----:B------:R-:W-:Y:S01]  /*95a0*/  IADD3 R43, P3, PT, R5, UR4, RZ ;  /* 0x00000004052b7c10 */ /* 0x000fe2000ff7e0ff */
[----:B------:R0:W-:Y:S02]  /*95b0*/  STS.U8 [R47+UR6+0x3d00], R50 ;  /* 0x003d00322f007988 */ /* 0x0001e40008000006 */
[----:B------:R-:W-:Y:S01]  /*95c0*/  @!P2 IMAD.MOV.U32 R49, RZ, RZ, R82 ;  /* 0x000000ffff31a224 */ /* 0x000fe200078e0052 */
[----:B------:R-:W-:Y:S01]  /*95d0*/  PRMT R44, RZ, 0x7610, R44 ;  /* 0x00007610ff2c7816 */ /* 0x000fe2000000002c */
[----:B------:R1:W-:Y:S04]  /*95e0*/  STL [R1+0x1c], R48 ;  /* 0x00001c3001007387 */ /* 0x0003e80000100800 */
[----:B------:R1:W2:Y:S01]  /*95f0*/  @!P2 LDG.E.U8 R45, desc[UR18][R48.64] ;  /* 0x00000012302da981 */ /* 0x0002a2000c1e1100 */
[----:B0-----:R-:W-:-:S03]  /*9600*/  IADD3.X R47, PT, PT, R6, UR5, RZ, P3, !PT ;  /* 0x00000005062f7c10 */ /* 0x001fc60009ffe4ff */
[----:B------:R0:W-:Y:S01]  /*9610*/  STL [R1+0x58], R43 ;  /* 0x0000582b01007387 */ /* 0x0001e20000100800 */
[----:B------:R-:W-:Y:S01]  /*9620*/  UIMAD UR4, UR8, 0xf, URZ ;  /* 0x0000000f080478a4 */ /* 0x000fe2000f8e02ff */
[----:B-1----:R-:W-:Y:S02]  /*9630*/  @!P2 IMAD.MOV.U32 R48, RZ, RZ, R43 ;  /* 0x000000ffff30a224 */ /* 0x002fe400078e002b */
[----:B------:R-:W-:Y:S02]  /*9640*/  @!P2 IMAD.MOV.U32 R49, RZ, RZ, R47 ;  /* 0x000000ffff31a224 */ /* 0x000fe400078e002f */
[----:B0-----:R-:W-:-:S03]  /*9650*/  VIADD R43, R89, 0xfffffff0 ;  /* 0xfffffff0592b7836 */ /* 0x001fc60000000000 */
[----:B------:R0:W2:Y:S02]  /*9660*/  @!P2 LDG.E.U8 R44, desc[UR18][R48.64] ;  /* 0x00000012302ca981 */ /* 0x0000a4000c1e1100 */
[----:B------:R-:W-:Y:S01]  /*9670*/  ISETP.GE.U32.AND P2, PT, R43, 0x7fffffb1, PT ;  /* 0x7fffffb12b00780c */ /* 0x000fe20003f46070 */
[----:B------:R-:W-:Y:S01]  /*9680*/  USHF.R.S32.HI UR5, URZ, 0x1f, UR4 ;  /* 0x0000001fff057899 */ /* 0x000fe20008011404 */
[----:B------:R-:W-:Y:S01]  /*9690*/  LOP3.LUT R92, R92, 0x30, RZ, 0x3c, !PT ;  /* 0x000000305c5c7812 */ /* 0x000fe200078e3cff */
[----:B------:R1:W-:Y:S04]  /*96a0*/  STL [R1+0x24], R47 ;  /* 0x0000242f01007387 */ /* 0x0003e80000100800 */
[----:B----4-:R-:W-:Y:S01]  /*96b0*/  STS.U8 [R92+UR6+0x180], R51 ;  /* 0x000180335c007988 */ /* 0x010fe20008000006 */
[----:B-1----:R-:W-:-:S03]  /*96c0*/  IADD3 R47, P3, PT, R3, UR4, RZ ;  /* 0x00000004032f7c10 */ /* 0x002fc6000ff7e0ff */
[----:B------:R-:W-:Y:S01]  /*96d0*/  STS.U8 [R92+UR6+0x2180], R58 ;  /* 0x0021803a5c007988 */ /* 0x000fe20008000006 */
[----:B0-----:R-:W-:-:S03]  /*96e0*/  IADD3.X R48, PT, PT, R4, UR5, RZ, P3, !PT ;  /* 0x0000000504307c10 */ /* 0x001fc60009ffe4ff */
[----:B------:R-:W-:Y:S01]  /*96f0*/  STS.U8 [R92+UR6+0x580], R60 ;  /* 0x0005803c5c007988 */ /* 0x000fe20008000006 */
[----:B------:R-:W-:-:S03]  /*9700*/  PRMT R43, RZ, 0x7610, R43 ;  /* 0x00007610ff2b7816 */ /* 0x000fc6000000002b */
[----:B------:R0:W-:Y:S01]  /*9710*/  STS.U8 [R92+UR6+0x2580], R61 ;  /* 0x0025803d5c007988 */ /* 0x0001e20008000006 */
[----:B------:R-:W-:-:S03]  /*9720*/  @!P2 IMAD.MOV.U32 R49, RZ, RZ, R48 ;  /* 0x000000ffff31a224 */ /* 0x000fc600078e0030 */
[----:B------:R-:W4:Y:S01]  /*9730*/  LDL.LU R59, [R1+0x6c] ;  /* 0x00006c00013b7983 */ /* 0x000f220000300800 */
[----:B------:R-:W-:-:S03]  /*9740*/  IADD3 R50, P3, PT, R5, UR4, RZ ;  /* 0x0000000405327c10 */ /* 0x000fc6000ff7e0ff */
[----:B0-----:R-:W4:Y:S04]  /*9750*/  LDL.LU R61, [R1+0x50] ;  /* 0x00005000013d7983 */ /* 0x001f280000300800 */
[----:B------:R-:W-:Y:S04]  /*9760*/  STL [R1+0x17c], R47 ;  /* 0x00017c2f01007387 */ /* 0x000fe80000100800 */
[----:B------:R0:W-:Y:S01]  /*9770*/  STL [R1+0x178], R48 ;  /* 0x0001783001007387 */ /* 0x0001e20000100800 */
[----:B------:R-:W-:-:S03]  /*9780*/  IADD3.X R51, PT, PT, R6, UR5, RZ, P3, !PT ;  /* 0x0000000506337c10 */ /* 0x000fc60009ffe4ff */
[----:B------:R-:W4:Y:S01]  /*9790*/  LDL.LU R89, [R1+0x218] ;  /* 0x0002180001597983 */ /* 0x000f220000300800 */
[----:B0-----:R-:W-:-:S03]  /*97a0*/  @!P2 IMAD.MOV.U32 R48, RZ, RZ, R47 ;  /* 0x000000ffff30a224 */ /* 0x001fc600078e002f */
[----:B---3--:R0:W-:Y:S04]  /*97b0*/  STS.U8 [R92+UR6+0x980], R86 ;  /* 0x000980565c007988 */ /* 0x0081e80008000006 */
[----:B------:R1:W3:Y:S04]  /*97c0*/  @!P2 LDG.E.U8 R43, desc[UR18][R48.64] ;  /* 0x00000012302ba981 */ /* 0x0002e8000c1e1100 */
[----:B0-----:R-:W3:Y:S01]  /*97d0*/  LDL.LU R86, [R1+0x4c] ;  /* 0x00004c0001567983 */ /* 0x001ee20000300800 */
[----:B-1----:R-:W-:-:S03]  /*97e0*/  PRMT R48, RZ, 0x7610, R48 ;  /* 0x00007610ff307816 */ /* 0x002fc60000000030 */
[----:B------:R-:W-:Y:S04]  /*97f0*/  STL [R1+0x184], R50 ;  /* 0x0001843201007387 */ /* 0x000fe80000100800 */
[----:B------:R0:W-:Y:S04]  /*9800*/  STS.U8 [R92+UR6+0x2980], R90 ;  /* 0x0029805a5c007988 */ /* 0x0001e80008000006 */
[----:B------:R-:W-:Y:S04]  /*9810*/  STL [R1+0x180], R51 ;  /* 0x0001803301007387 */ /* 0x000fe80000100800 */
[----:B------:R1:W3:Y:S04]  /*9820*/  @!P2 LDG.E.U8 R48, desc[UR18][R50.64] ;  /* 0x000000123230a981 */ /* 0x0002e8000c1e1100 */
[----:B0-----:R-:W3:Y:S04]  /*9830*/  LDL.LU R90, [R1+0x38] ;  /* 0x00003800015a7983 */ /* 0x001ee80000300800 */
[----:B--2---:R0:W-:Y:S04]  /*9840*/  STS.U8 [R92+UR6+0xd80], R91 ;  /* 0x000d805b5c007988 */ /* 0x0041e80008000006 */
[----:B0-----:R-:W2:Y:S04]  /*9850*/  LDL.LU R91, [R1+0x30] ;  /* 0x00003000015b7983 */ /* 0x001ea80000300800 */
[----:B------:R-:W2:Y:S01]  /*9860*/  LDL.LU R51, [R1+0x54] ;  /* 0x0000540001337983 */ /* 0x000ea20000300800 */
[----:B------:R-:W-:Y:S01]  /*9870*/  UIMAD UR4, UR8, 0x17, URZ ;  /* 0x00000017080478a4 */ /* 0x000fe2000f8e02ff */
[----:B------:R-:W-:-:S03]  /*9880*/  SHF.R.U64 R47, R28, 0x18, RZ ;  /* 0x000000181c2f7819 */ /* 0x000fc600000012ff */
[----:B------:R-:W-:Y:S02]  /*9890*/  USHF.R.S32.HI UR5, URZ, 0x1f, UR4 ;  /* 0x0000001fff057899 */ /* 0x000fe40008011404 */
[----:B------:R-:W-:Y:S02]  /*98a0*/  IADD3 R58, P1, PT, R3, UR4, RZ ;  /* 0x00000004033a7c10 */ /* 0x000fe4000ff3e0ff */
[----:B------:R-:W-:Y:S02]  /*98b0*/  LOP3.LUT P4, RZ, R47, 0x1, RZ, 0xc0, !PT ;  /* 0x000000012fff7812 */ /* 0x000fe4000788c0ff */
[----:B------:R-:W-:Y:S02]  /*98c0*/  SHF.R.U64 R47, R28, 0x10, RZ ;  /* 0x000000101c2f7819 */ /* 0x000fe400000012ff */
[----:B------:R-:W-:Y:S02]  /*98d0*/  IADD3.X R60, PT, PT, R4, UR5, RZ, P1, !PT ;  /* 0x00000005043c7c10 */ /* 0x000fe40008ffe4ff */
[----:B------:R-:W-:Y:S01]  /*98e0*/  LOP3.LUT P3, RZ, R47, 0x1, RZ, 0xc0, !PT ;  /* 0x000000012fff7812 */ /* 0x000fe2000786c0ff */
[----:B-1----:R-:W-:Y:S01]  /*98f0*/  @P6 IMAD.MOV.U32 R50, RZ, RZ, R58 ;  /* 0x000000ffff326224 */ /* 0x002fe200078e003a */
[----:B------:R-:W-:Y:S01]  /*9900*/  PRMT R47, RZ, 0x7610, R47 ;  /* 0x00007610ff2f7816 */ /* 0x000fe2000000002f */
[----:B----4-:R0:W-:Y:S04]  /*9910*/  STS.U8 [R92+UR6+0x2d80], R59 ;  /* 0x002d803b5c007988 */ /* 0x0101e80008000006 */
[----:B0-----:R-:W4:Y:S04]  /*9920*/  LDL.LU R59, [R1+0x20] ;  /* 0x00002000013b7983 */ /* 0x001f280000300800 */
[----:B------:R0:W-:Y:S04]  /*9930*/  STL [R1+0x20c], R58 ;  /* 0x00020c3a01007387 */ /* 0x0001e80000100800 */
[----:B------:R-:W-:Y:S04]  /*9940*/  STL [R1+0x208], R60 ;  /* 0x0002083c01007387 */ /* 0x000fe80000100800 */
[----:B0-----:R-:W4:Y:S04]  /*9950*/  LDL.LU R58, [R1+0x18] ;  /* 0x00001800013a7983 */ /* 0x001f280000300800 */
[----:B--2---:R0:W-:Y:S02]  /*9960*/  STS.U8 [R92+UR6+0x1180], R51 ;  /* 0x001180335c007988 */ /* 0x0041e40008000006 */
[----:B0-----:R-:W-:-:S02]  /*9970*/  @P6 IMAD.MOV.U32 R51, RZ, RZ, R60 ;  /* 0x000000ffff336224 */ /* 0x001fc400078e003c */
[----:B------:R-:W2:Y:S04]  /*9980*/  LDL.LU R60, [R1+0x14] ;  /* 0x00001400013c7983 */ /* 0x000ea80000300800 */
[----:B------:R0:W2:Y:S04]  /*9990*/  @P6 LDG.E.U8 R47, desc[UR18][R50.64] ;  /* 0x00000012322f6981 */ /* 0x0000a8000c1e1100 */
[----:B------:R-:W2:Y:S04]  /*99a0*/  LDL.LU R50, [R1+0x48] ;  /* 0x0000480001327983 */ /* 0x000ea80000300800 */
[----:B------:R-:W4:Y:S01]  /*99b0*/  LDL.LU R51, [R1+0x3c] ;  /* 0x00003c0001337983 */ /* 0x000f220000300800 */
[----:B------:R-:W-:-:S04]  /*99c0*/  SHF.R.U64 R28, R28, 0x8, RZ ;  /* 0x000000081c1c7819 */ /* 0x000fc800000012ff */
[----:B------:R-:W-:Y:S02]  /*99d0*/  LOP3.LUT P2, RZ, R28, 0x1, RZ, 0xc0, !PT ;  /* 0x000000011cff7812 */ /* 0x000fe4000784c0ff */
[----:B------:R-:W-:Y:S01]  /*99e0*/  IADD3 R28, P1, PT, R5, UR4, RZ ;  /* 0x00000004051c7c10 */ /* 0x000fe2000ff3e0ff */
[----:B------:R1:W-:Y:S01]  /*99f0*/  STS.U8 [R92+UR6+0x3180], R61 ;  /* 0x0031803d5c007988 */ /* 0x0003e20008000006 */
[----:B------:R-:W-:-:S03]  /*9a00*/  PRMT R57, RZ, 0x7610, R57 ;  /* 0x00007610ff397816 */ /* 0x000fc60000000039 */
[----:B---3--:R3:W-:Y:S01]  /*9a10*/  STS.U8 [R92+UR6+0x1580], R86 ;  /* 0x001580565c007988 */ /* 0x0087e20008000006 */
[----:B-1----:R-:W-:Y:S02]  /*9a20*/  IADD3.X R61, PT, PT, R6, UR5, RZ, P1, !PT ;  /* 0x00000005063d7c10 */ /* 0x002fe40008ffe4ff */
[----:B------:R-:W-:Y:S02]  /*9a30*/  ISETP.NE.AND P1, PT, R89, RZ, PT ;  /* 0x000000ff5900720c */ /* 0x000fe40003f25270 */
[----:B------:R-:W4:Y:S04]  /*9a40*/  LDL.LU R89, [R1+0x664] ;  /* 0x0006640001597983 */ /* 0x000f280000300800 */
[----:B---3--:R-:W3:Y:S04]  /*9a50*/  LDL.LU R86, [R1+0x660] ;  /* 0x0006600001567983 */ /* 0x008ee80000300800 */
[----:B------:R-:W-:Y:S04]  /*9a60*/  STL [R1+0x214], R28 ;  /* 0x0002141c01007387 */ /* 0x000fe80000100800 */
[----:B------:R-:W-:Y:S04]  /*9a70*/  STL [R1+0x210], R61 ;  /* 0x0002103d01007387 */ /* 0x000fe80000100800 */
[----:B--2---:R0:W-:Y:S04]  /*9a80*/  STS.U8 [R92+UR6+0x3580], R50 ;  /* 0x003580325c007988 */ /* 0x0041e80008000006 */
[----:B----4-:R1:W-:Y:S01]  /*9a90*/  STS.U8 [R92+UR6+0x1980], R51 ;  /* 0x001980335c007988 */ /* 0x0103e20008000006 */
[----:B0-----:R-:W-:-:S02]  /*9aa0*/  @P6 IMAD.MOV.U32 R50, RZ, RZ, R28 ;  /* 0x000000ffff326224 */ /* 0x001fc400078e001c */
[----:B-1----:R-:W-:Y:S02]  /*9ab0*/  @P6 IMAD.MOV.U32 R51, RZ, RZ, R61 ;  /* 0x000000ffff336224 */ /* 0x002fe400078e003d */
[----:B------:R-:W2:Y:S04]  /*9ac0*/  LDL.LU R61, [R1+0x10] ;  /* 0x00001000013d7983 */ /* 0x000ea80000300800 */
[----:B------:R0:W4:Y:S04]  /*9ad0*/  @P6 LDG.E.U8 R57, desc[UR18][R50.64] ;  /* 0x0000001232396981 */ /* 0x000128000c1e1100 */
[----:B------:R-:W2:Y:S04]  /*9ae0*/  LDL.LU R50, [R1+0x2c] ;  /* 0x00002c0001327983 */ /* 0x000ea80000300800 */
[----:B------:R-:W3:Y:S01]  /*9af0*/  LDL.LU R51, [R1+0x28] ;  /* 0x0000280001337983 */ /* 0x000ee20000300800 */
[----:B------:R-:W1:Y:S01]  /*9b00*/  S2R R28, SR_TID.X ;  /* 0x00000000001c7919 */ /* 0x000e620000002100 */
[----:B------:R-:W-:-:S02]  /*9b10*/  UIMAD UR4, UR8, 0x1f, URZ ;  /* 0x0000001f080478a4 */ /* 0x000fc4000f8e02ff */
[----:B------:R0:W-:Y:S02]  /*9b20*/  STS.U8 [R92+UR6+0x3980], R90 ;  /* 0x0039805a5c007988 */ /* 0x0001e40008000006 */
[----:B------:R-:W-:Y:S02]  /*9b30*/  USHF.R.S32.HI UR5, URZ, 0x1f, UR4 ;  /* 0x0000001fff057899 */ /* 0x000fe40008011404 */
[----:B------:R0:W-:Y:S01]  /*9b40*/  STS.U8 [R92+UR6+0x1d80], R91 ;  /* 0x001d805b5c007988 */ /* 0x0001e20008000006 */
[----:B------:R-:W-:-:S03]  /*9b50*/  PRMT R56, RZ, 0x7610, R56 ;  /* 0x00007610ff387816 */ /* 0x000fc60000000038 */
[----:B0-----:R-:W4:Y:S04]  /*9b60*/  LDL.LU R90, [R1+0x65c] ;  /* 0x00065c00015a7983 */ /* 0x001f280000300800 */
[----:B------:R-:W4:Y:S01]  /*9b70*/  LDL.LU R91, [R1+0x658] ;  /* 0x00065800015b7983 */ /* 0x000f220000300800 */
[----:B-1----:R-:W-:-:S04]  /*9b80*/  LOP3.LUT R28, R28, 0x7f, RZ, 0xc0, !PT ;  /* 0x0000007f1c1c7812 */ /* 0x002fc800078ec0ff */
[----:B------:R-:W-:Y:S01]  /*9b90*/  LOP3.LUT R28, R28, 0x40, RZ, 0x3c, !PT ;  /* 0x000000401c1c7812 */ /* 0x000fe200078e3cff */
[----:B--2---:R0:W-:Y:S04]  /*9ba0*/  STS.U8 [R92+UR6+0x3d80], R50 ;  /* 0x003d80325c007988 */ /* 0x0041e80008000006 */
[----:B---3--:R1:W-:Y:S01]  /*9bb0*/  STS.U8 [R28+UR6+0x200], R51 ;  /* 0x000200331c007988 */ /* 0x0083e20008000006 */
[----:B0-----:R-:W-:-:S03]  /*9bc0*/  IADD3 R50, P6, PT, R3, UR4, RZ ;  /* 0x0000000403327c10 */ /* 0x001fc6000ffde0ff */
[----:B------:R-:W2:Y:S01]  /*9bd0*/  LDL.LU R92, [R1+0x654] ;  /* 0x00065400015c7983 */ /* 0x000ea20000300800 */
[----:B-1----:R-:W-:-:S03]  /*9be0*/  IADD3.X R51, PT, PT, R4, UR5, RZ, P6, !PT ;  /* 0x0000000504337c10 */ /* 0x002fc6000b7fe4ff */
[----:B------:R-:W-:Y:S04]  /*9bf0*/  STL [R1+0x21c], R50 ;  /* 0x00021c3201007387 */ /* 0x000fe80000100800 */
[----:B------:R0:W-:Y:S04]  /*9c00*/  STL [R1+0x218], R51 ;  /* 0x0002183301007387 */ /* 0x0001e80000100800 */
[----:B------:R1:W3:Y:S04]  /*9c10*/  @!P5 LDG.E.U8 R56, desc[UR18][R50.64] ;  /* 0x000000123238d981 */ /* 0x0002e8000c1e1100 */
[----:B0-----:R-:W2:Y:S01]  /*9c20*/  LDL.LU R51, [R1+0x34] ;  /* 0x0000340001337983 */ /* 0x001ea20000300800 */
[----:B-1----:R-:W-:Y:S01]  /*9c30*/  IADD3 R50, P6, PT, R5, UR4, RZ ;  /* 0x0000000405327c10 */ /* 0x002fe2000ffde0ff */
[----:B------:R-:W-:Y:S01]  /*9c40*/  UIMAD UR4, UR8, 0x27, URZ ;  /* 0x00000027080478a4 */ /* 0x000fe2000f8e02ff */
[----:B------:R-:W-:-:S03]  /*9c50*/  PRMT R55, RZ, 0x7610, R55 ;  /* 0x00007610ff377816 */ /* 0x000fc60000000037 */
[----:B------:R-:W-:Y:S01]  /*9c60*/  STL [R1+0x224], R50 ;  /* 0x0002243201007387 */ /* 0x000fe20000100800 */
[----:B------:R-:W-:Y:S02]  /*9c70*/  PRMT R54, RZ, 0x7610, R54 ;  /* 0x00007610ff367816 */ /* 0x000fe40000000036 */
[----:B------:R-:W-:Y:S02]  /*9c80*/  PRMT R53, RZ, 0x7610, R53 ;  /* 0x00007610ff357816 */ /* 0x000fe40000000035 */
[----:B------:R-:W-:Y:S01]  /*9c90*/  PRMT R49, RZ, 0x7610, R49 ;  /* 0x00007610ff317816 */ /* 0x000fe20000000031 */
[----:B--2---:R0:W-:Y:S02]  /*9ca0*/  STS.U8 [R28+UR6+0x2200], R51 ;  /* 0x002200331c007988 */ /* 0x0041e40008000006 */
[----:B0-----:R-:W-:Y:S01]  /*9cb0*/  IADD3.X R51, PT, PT, R6, UR5, RZ, P6, !PT ;  /* 0x0000000506337c10 */ /* 0x001fe2000b7fe4ff */
[----:B------:R-:W-:-:S04]  /*9cc0*/  USHF.R.S32.HI UR5, URZ, 0x1f, UR4 ;  /* 0x0000001fff057899 */ /* 0x000fc80008011404 */
[----:B------:R0:W2:Y:S04]  /*9cd0*/  @!P5 LDG.E.U8 R55, desc[UR18][R50.64] ;  /* 0x000000123237d981 */ /* 0x0000a8000c1e1100 */
[----:B------:R1:W-:Y:S01]  /*9ce0*/  STL [R1+0x220], R51 ;  /* 0x0002203301007387 */ /* 0x0003e20000100800 */
[----:B0-----:R-:W-:-:S04]  /*9cf0*/  IADD3 R50, P5, PT, R3, UR4, RZ ;  /* 0x0000000403327c10 */ /* 0x001fc8000ffbe0ff */
[----:B-1----:R-:W-:Y:S01]  /*9d00*/  IADD3.X R51, PT, PT, R4, UR5, RZ, P5, !PT ;  /* 0x0000000504337c10 */ /* 0x002fe2000affe4ff */
[----:B------:R0:W-:Y:S04]  /*9d10*/  STL [R1+0x22c], R50 ;  /* 0x00022c3201007387 */ /* 0x0001e80000100800 */
[----:B------:R0:W2:Y:S04]  /*9d20*/  @P4 LDG.E.U8 R54, desc[UR18][R50.64] ;  /* 0x0000001232364981 */ /* 0x0000a8000c1e1100 */
[----:B------:R-:W-:Y:S01]  /*9d30*/  STS.U8 [R28+UR6+0x600], R59 ;  /* 0x0006003b1c007988 */ /* 0x000fe20008000006 */
[----:B0-----:R-:W-:-:S03]  /*9d40*/  IADD3 R50, P5, PT, R5, UR4, RZ ;  /* 0x0000000405327c10 */ /* 0x001fc6000ffbe0ff */
[----:B------:R-:W-:Y:S01]  /*9d50*/  STS.U8 [R28+UR6+0x2600], R92 ;  /* 0x0026005c1c007988 */ /* 0x000fe20008000006 */
[----:B------:R-:W-:-:S03]  /*9d60*/  UIMAD UR4, UR8, 0x2f, URZ ;  /* 0x0000002f080478a4 */ /* 0x000fc6000f8e02ff */
[----:B------:R0:W-:Y:S04]  /*9d70*/  STL [R1+0x228], R51 ;  /* 0x0002283301007387 */ /* 0x0001e80000100800 */
[----:B------:R1:W-:Y:S04]  /*9d80*/  STS.U8 [R28+UR6+0xa00], R58 ;  /* 0x000a003a1c007988 */ /* 0x0003e80008000006 */
[----:B------:R-:W-:Y:S01]  /*9d90*/  STS.U8 [R28+UR6+0x2a00], R60 ;  /* 0x002a003c1c007988 */ /* 0x000fe20008000006 */
[----:B0-----:R-:W-:-:S03]  /*9da0*/  IADD3.X R51, PT, PT, R6, UR5, RZ, P5, !PT ;  /* 0x0000000506337c10 */ /* 0x001fc6000affe4ff */
[----:B----4-:R0:W-:Y:S01]  /*9db0*/  STS.U8 [R28+UR6+0xe00], R91 ;  /* 0x000e005b1c007988 */ /* 0x0101e20008000006 */
[----:B------:R-:W-:-:S03]  /*9dc0*/  USHF.R.S32.HI UR5, URZ, 0x1f, UR4 ;  /* 0x0000001fff057899 */ /* 0x000fc60008011404 */
[----:B------:R4:W2:Y:S01]  /*9dd0*/  @P4 LDG.E.U8 R53, desc[UR18][R50.64] ;  /* 0x0000001232354981 */ /* 0x0008a2000c1e1100 */
[----:B-1----:R-:W-:Y:S01]  /*9de0*/  IADD3 R58, P4, PT, R3, UR4, RZ ;  /* 0x00000004033a7c10 */ /* 0x002fe2000ff9e0ff */
[----:B0-----:R-:W0:Y:S03]  /*9df0*/  S2R R91, SR_TID.X ;  /* 0x00000000005b7919 */ /* 0x001e260000002100 */
[----:B------:R-:W-:Y:S01]  /*9e00*/  IADD3.X R59, PT, PT, R4, UR5, RZ, P4, !PT ;  /* 0x00000005043b7c10 */ /* 0x000fe2000a7fe4ff */
[----:B------:R-:W-:Y:S04]  /*9e10*/  STS.U8 [R28+UR6+0x2e00], R61 ;  /* 0x002e003d1c007988 */ /* 0x000fe80008000006 */
[----:B------:R-:W-:Y:S04]  /*9e20*/  STS.U8 [R28+UR6+0x1200], R90 ;  /* 0x0012005a1c007988 */ /* 0x000fe80008000006 */
[----:B------:R-:W-:Y:S04]  /*9e30*/  STS.U8 [R28+UR6+0x3200], R86 ;  /* 0x003200561c007988 */ /* 0x000fe80008000006 */
[----:B------:R-:W-:Y:S04]  /*9e40*/  STS.U8 [R28+UR6+0x1600], R89 ;  /* 0x001600591c007988 */ /* 0x000fe80008000006 */
[----:B------:R-:W-:Y:S04]  /*9e50*/  STS.U8 [R28+UR6+0x3600], R88 ;  /* 0x003600581c007988 */ /* 0x000fe80008000006 */
[----:B------:R4:W-:Y:S04]  /*9e60*/  STL [R1+0x234], R50 ;  /* 0x0002343201007387 */ /* 0x0009e80000100800 */
[----:B------:R1:W-:Y:S04]  /*9e70*/  STS.U8 [R28+UR6+0x1a00], R52 ;  /* 0x001a00341c007988 */ /* 0x0003e80008000006 */
[----:B------:R0:W-:Y:S01]  /*9e80*/  STL [R1+0x230], R51 ;  /* 0x0002303301007387 */ /* 0x0001e20000100800 */
[----:B----4-:R-:W-:Y:S01]  /*9e90*/  @P3 IMAD.MOV.U32 R50, RZ, RZ, R58 ;  /* 0x000000ffff323224 */ /* 0x010fe200078e003a */
[----:B-1----:R-:W-:-:S02]  /*9ea0*/  PRMT R52, RZ, 0x7610, R52 ;  /* 0x00007610ff347816 */ /* 0x002fc40000000034 */
[----:B------:R1:W-:Y:S01]  /*9eb0*/  STL [R1+0x23c], R58 ;  /* 0x00023c3a01007387 */ /* 0x0003e20000100800 */
[----:B0-----:R-:W-:-:S03]  /*9ec0*/  @P3 IMAD.MOV.U32 R51, RZ, RZ, R59 ;  /* 0x000000ffff333224 */ /* 0x001fc600078e003b */
[----:B------:R0:W-:Y:S04]  /*9ed0*/  STL [R1+0x238], R59 ;  /* 0x0002383b01007387 */ /* 0x0001e80000100800 */
[----:B------:R4:W2:Y:S01]  /*9ee0*/  @P3 LDG.E.U8 R52, desc[UR18][R50.64] ;  /* 0x0000001232343981 */ /* 0x0008a2000c1e1100 */
[----:B-1----:R-:W-:Y:S01]  /*9ef0*/  IADD3 R58, P4, PT, R5, UR4, RZ ;  /* 0x00000004053a7c10 */ /* 0x002fe2000ff9e0ff */
[----:B------:R-:W-:-:S03]  /*9f00*/  UIMAD UR4, UR8, 0x37, URZ ;  /* 0x00000037080478a4 */ /* 0x000fc6000f8e02ff */
[----:B0-----:R-:W-:Y:S02]  /*9f10*/  IADD3.X R59, PT, PT, R6, UR5, RZ, P4, !PT ;  /* 0x00000005063b7c10 */ /* 0x001fe4000a7fe4ff */
[----:B----4-:R-:W-:Y:S01]  /*9f20*/  PRMT R51, RZ, 0x7610, R51 ;  /* 0x00007610ff337816 */ /* 0x010fe20000000033 */
[----:B------:R-:W-:Y:S01]  /*9f30*/  USHF.R.S32.HI UR5, URZ, 0x1f, UR4 ;  /* 0x0000001fff057899 */ /* 0x000fe20008011404 */
[----:B------:R0:W-:Y:S04]  /*9f40*/  STL [R1+0x244], R58 ;  /* 0x0002443a01007387 */ /* 0x0001e80000100800 */
[----:B------:R0:W4:Y:S01]  /*9f50*/  @P3 LDG.E.U8 R51, desc[UR18][R58.64] ;  /* 0x000000123a333981 */ /* 0x000122000c1e1100 */
[----:B------:R-:W-:-:S03]  /*9f60*/  IADD3 R60, P3, PT, R3, UR4, RZ ;  /* 0x00000004033c7c10 */ /* 0x000fc6000ff7e0ff */
[----:B------:R1:W-:Y:S01]  /*9f70*/  STL [R1+0x240], R59 ;  /* 0x0002403b01007387 */ /* 0x0003e20000100800 */
[----:B------:R-:W-:-:S03]  /*9f80*/  IADD3.X R61, PT, PT, R4, UR5, RZ, P3, !PT ;  /* 0x00000005043d7c10 */ /* 0x000fc60009ffe4ff */
[----:B------:R3:W-:Y:S01]  /*9f90*/  STL [R1+0x24c], R60 ;  /* 0x00024c3c01007387 */ /* 0x0007e20000100800 */
[----:B0-----:R-:W-:Y:S01]  /*9fa0*/  @P2 IMAD.MOV.U32 R58, RZ, RZ, R60 ;  /* 0x000000ffff3a2224 */ /* 0x001fe200078e003c */
[----:B------:R-:W-:Y:S02]  /*9fb0*/  LOP3.LUT R92, R91, 0x7f, RZ, 0xc0, !PT ;  /* 0x0000007f5b5c7812 */ /* 0x000fe400078ec0ff */
[----:B------:R-:W-:Y:S01]  /*9fc0*/  STS.U8 [R28+UR6+0x3a00], R87 ;  /* 0x003a00571c007988 */ /* 0x000fe20008000006 */
[----:B------:R-:W-:Y:S01]  /*9fd0*/  PRMT R50, RZ, 0x7610, R50 ;  /* 0x00007610ff327816 */ /* 0x000fe20000000032 */
[----:B-1----:R-:W-:Y:S01]  /*9fe0*/  @P2 IMAD.MOV.U32 R59, RZ, RZ, R61 ;  /* 0x000000ffff3b2224 */ /* 0x002fe200078e003d */
[----:B---3--:R-:W-:Y:S01]  /*9ff0*/  IADD3 R60, P3, PT, R5, UR4, RZ ;  /* 0x00000004053c7c10 */ /* 0x008fe2000ff7e0ff */
[----:B------:R-:W-:Y:S04]  /*a000*/  STS.U8 [R28+UR6+0x1e00], R84 ;  /* 0x001e00541c007988 */ /* 0x000fe80008000006 */
[----:B------:R0:W-:Y:S04]  /*a010*/  STL [R1+0x248], R61 ;  /* 0x0002483d01007387 */ /* 0x0001e80000100800 */
[----:B------:R1:W-:Y:S01]  /*a020*/  STS.U8 [R28+UR6+0x3e00], R83 ;  /* 0x003e00531c007988 */ /* 0x0003e20008000006 */
[----:B------:R-:W-:-:S03]  /*a030*/  UIMAD UR4, UR8, 0x3f, URZ ;  /* 0x0000003f080478a4 */ /* 0x000fc6000f8e02ff */
[----:B------:R3:W4:Y:S01]  /*a040*/  @P2 LDG.E.U8 R50, desc[UR18][R58.64] ;  /* 0x000000123a322981 */ /* 0x000722000c1e1100 */
[----:B0-----:R-:W-:Y:S02]  /*a050*/  IADD3.X R61, PT, PT, R6, UR5, RZ, P3, !PT ;  /* 0x00000005063d7c10 */ /* 0x001fe40009ffe4ff */
[----:B-1----:R-:W-:Y:S01]  /*a060*/  LOP3.LUT R28, R92, 0x50, RZ, 0x3c, !PT ;  /* 0x000000505c1c7812 */ /* 0x002fe200078e3cff */
[----:B---3--:R-:W-:-:S04]  /*a070*/  @P2 IMAD.MOV.U32 R58, RZ, RZ, R60 ;  /* 0x000000ffff3a2224 */ /* 0x008fc800078e003c */
[----:B------:R-:W-:Y:S01]  /*a080*/  STS.U8 [R28+UR6+0x280], R81 ;  /* 0x000280511c007988 */ /* 0x000fe20008000006 */
[----:B------:R-:W-:Y:S01]  /*a090*/  @P2 IMAD.MOV.U32 R59, RZ, RZ, R61 ;  /* 0x000000ffff3b2224 */ /* 0x000fe200078e003d */
[----:B------:R-:W-:Y:S02]  /*a0a0*/  USHF.R.S32.HI UR5, URZ, 0x1f, UR4 ;  /* 0x0000001fff057899 */ /* 0x000fe40008011404 */
[----:B------:R-:W-:Y:S04]  /*a0b0*/  STS.U8 [R28+UR6+0x2280], R85 ;  /* 0x002280551c007988 */ /* 0x000fe80008000006 */
[----:B------:R-:W-:Y:S04]  /*a0c0*/  STS.U8 [R28+UR6+0x680], R79 ;  /* 0x0006804f1c007988 */ /* 0x000fe80008000006 */
[----:B------:R-:W-:Y:S04]  /*a0d0*/  STS.U8 [R28+UR6+0x2680], R78 ;  /* 0x0026804e1c007988 */ /* 0x000fe80008000006 */
[----:B------:R-:W-:Y:S04]  /*a0e0*/  STS.U8 [R28+UR6+0xa80], R77 ;  /* 0x000a804d1c007988 */ /* 0x000fe80008000006 */
[----:B------:R0:W-:Y:S04]  /*a0f0*/  STL [R1+0x254], R60 ;  /* 0x0002543c01007387 */ /* 0x0001e80000100800 */
[----:B------:R1:W3:Y:S04]  /*a100*/  @P2 LDG.E.U8 R49, desc[UR18][R58.64] ;  /* 0x000000123a312981 */ /* 0x0002e8000c1e1100 */
[----:B------:R-:W-:Y:S01]  /*a110*/  STS.U8 [R28+UR6+0x2a80], R76 ;  /* 0x002a804c1c007988 */ /* 0x000fe20008000006 */
[----:B0-----:R-:W-:-:S03]  /*a120*/  IADD3 R60, P2, PT, R3, UR4, RZ ;  /* 0x00000004033c7c10 */ /* 0x001fc6000ff5e0ff */
[----:B------:R-:W-:Y:S04]  /*a130*/  STS.U8 [R28+UR6+0xe80], R72 ;  /* 0x000e80481c007988 */ /* 0x000fe80008000006 */
[----:B------:R-:W-:Y:S04]  /*a140*/  STS.U8 [R28+UR6+0x2e80], R69 ;  /* 0x002e80451c007988 */ /* 0x000fe80008000006 */
[----:B------:R0:W-:Y:S04]  /*a150*/  STL [R1+0x250], R61 ;  /* 0x0002503d01007387 */ /* 0x0001e80000100800 */
[----:B------:R-:W-:Y:S04]  /*a160*/  STS.U8 [R28+UR6+0x1280], R75 ;  /* 0x0012804b1c007988 */ /* 0x000fe80008000006 */
[----:B------:R1:W-:Y:S01]  /*a170*/  STS.U8 [R28+UR6+0x3280], R66 ;  /* 0x003280421c007988 */ /* 0x0003e20008000006 */
[----:B0-----:R-:W-:-:S03]  /*a180*/  IADD3.X R61, PT, PT, R4, UR5, RZ, P2, !PT ;  /* 0x00000005043d7c10 */ /* 0x001fc600097fe4ff */
[----:B------:R0:W-:Y:S01]  /*a190*/  STL [R1+0x25c], R60 ;  /* 0x00025c3c01007387 */ /* 0x0001e20000100800 */
[----:B-1----:R-:W-:-:S03]  /*a1a0*/  IADD3 R66, P2, PT, R5, UR4, RZ ;  /* 0x0000000405427c10 */ /* 0x002fc6000ff5e0ff */
[----:B------:R1:W-:Y:S01]  /*a1b0*/  STL [R1+0x258], R61 ;  /* 0x0002583d01007387 */ /* 0x0003e20000100800 */
[----:B------:R-:W-:Y:S01]  /*a1c0*/  PRMT R59, RZ, 0x7610, R59 ;  /* 0x00007610ff3b7816 */ /* 0x000fe2000000003b */
[----:B------:R-:W0:Y:S01]  /*a1d0*/  LDCU UR4, c[0x0][0x3b0] ;  /* 0x00007600ff0477ac */ /* 0x000e220008000800 */
[----:B------:R-:W-:Y:S01]  /*a1e0*/  IADD3.X R69, PT, PT, R6, UR5, RZ, P2, !PT ;  /* 0x0000000506457c10 */ /* 0x000fe200097fe4ff */
[----:B------:R-:W-:Y:S01]  /*a1f0*/  STL [R1+0x264], R66 ;  /* 0x0002644201007387 */ /* 0x000fe20000100800 */
[----:B------:R-:W-:Y:S01]  /*a200*/  PRMT R58, RZ, 0x7610, R58 ;  /* 0x00007610ff3a7816 */ /* 0x000fe2000000003a */
[----:B------:R-:W0:Y:S02]  /*a210*/  LDCU UR5, c[0x0][0x3b0] ;  /* 0x00007600ff0577ac */ /* 0x000e240008000800 */
[----:B------:R-:W-:Y:S04]  /*a220*/  STL [R1+0x260], R69 ;  /* 0x0002604501007387 */ /* 0x000fe80000100800 */
[----:B------:R-:W3:Y:S04]  /*a230*/  LDL.LU R84, [R1+0x2b0] ;  /* 0x0002b00001547983 */ /* 0x000ee80000300800 */
[----:B------:R-:W3:Y:S04]  /*a240*/  LDL.LU R87, [R1+0x2ac] ;  /* 0x0002ac0001577983 */ /* 0x000ee80000300800 */
[----:B------:R-:W3:Y:S04]  /*a250*/  LDL.LU R88, [R1+0x2a8] ;  /* 0x0002a80001587983 */ /* 0x000ee80000300800 */
[----:B------:R-:W3:Y:S04]  /*a260*/  LDL.LU R89, [R1+0x2a4] ;  /* 0x0002a40001597983 */ /* 0x000ee80000300800 */
[----:B------:R-:W3:Y:S04]  /*a270*/  LDL.LU R86, [R1+0x2a0] ;  /* 0x0002a00001567983 */ /* 0x000ee80000300800 */
[----:B------:R-:W3:Y:S04]  /*a280*/  LDL.LU R90, [R1+0x29c] ;  /* 0x00029c00015a7983 */ /* 0x000ee80000300800 */
[----:B------:R0:W3:Y:S02]  /*a290*/  @!P1 LDG.E.U8 R59, desc[UR18][R60.64] ;  /* 0x000000123c3b9981 */ /* 0x0000e4000c1e1100 */
[----:B0-----:R-:W-:-:S02]  /*a2a0*/  @!P1 IMAD.MOV.U32 R60, RZ, RZ, R66 ;  /* 0x000000ffff3c9224 */ /* 0x001fc400078e0042 */
[----:B-1----:R-:W-:-:S05]  /*a2b0*/  @!P1 IMAD.MOV.U32 R61, RZ, RZ, R69 ;  /* 0x000000ffff3d9224 */ /* 0x002fca00078e0045 */
[----:B------:R0:W3:Y:S04]  /*a2c0*/  @!P1 LDG.E.U8 R58, desc[UR18][R60.64] ;  /* 0x000000123c3a9981 */ /* 0x0000e8000c1e1100 */
[----:B------:R-:W-:Y:S04]  /*a2d0*/  STS.U8 [R28+UR6+0x1680], R73 ;  /* 0x001680491c007988 */ /* 0x000fe80008000006 */
[----:B------:R-:W-:Y:S04]  /*a2e0*/  STS.U8 [R28+UR6+0x3680], R64 ;  /* 0x003680401c007988 */ /* 0x000fe80008000006 */
[----:B------:R-:W-:Y:S04]  /*a2f0*/  STS.U8 [R28+UR6+0x1a80], R68 ;  /* 0x001a80441c007988 */ /* 0x000fe80008000006 */
[----:B------:R-:W-:Y:S04]  /*a300*/  STS.U8 [R28+UR6+0x3a80], R63 ;  /* 0x003a803f1c007988 */ /* 0x000fe80008000006 */
[----:B------:R-:W-:Y:S04]  /*a310*/  STS.U8 [R28+UR6+0x1e80], R67 ;  /* 0x001e80431c007988 */ /* 0x000fe80008000006 */
[----:B------:R1:W-:Y:S02]  /*a320*/  STS.U8 [R28+UR6+0x3e80], R62 ;  /* 0x003e803e1c007988 */ /* 0x0003e40008000006 */
[----:B-1----:R-:W-:-:S05]  /*a330*/  LOP3.LUT R28, R92, 0x60, RZ, 0x3c, !PT ;  /* 0x000000605c1c7812 */ /* 0x002fca00078e3cff */
[----:B------:R-:W-:Y:S04]  /*a340*/  STS.U8 [R28+UR6+0x300], R65 ;  /* 0x000300411c007988 */ /* 0x000fe80008000006 */
        /* <DEDUP_REMOVED lines=13> */
[----:B------:R1:W-:Y:S04]  /*a420*/  STS.U8 [R28+UR6+0x1f00], R30 ;  /* 0x001f001e1c007988 */ /* 0x0003e80008000006 */
[----:B------:R0:W-:Y:S01]  /*a430*/  STS.U8 [R28+UR6+0x3f00], R29 ;  /* 0x003f001d1c007988 */ /* 0x0001e20008000006 */
[----:B-1----:R-:W-:-:S02]  /*a440*/  LOP3.LUT R30, R92, 0x70, RZ, 0x3c, !PT ;  /* 0x000000705c1e7812 */ /* 0x002fc400078e3cff */
[----:B0-----:R-:W-:-:S03]  /*a450*/  LOP3.LUT R28, R91, 0x3f, RZ, 0xc0, !PT ;  /* 0x0000003f5b1c7812 */ /* 0x001fc600078ec0ff */
[----:B------:R-:W-:Y:S04]  /*a460*/  STS.U8 [R30+UR6+0x380], R45 ;  /* 0x0003802d1e007988 */ /* 0x000fe80008000006 */
[----:B------:R-:W-:Y:S04]  /*a470*/  STS.U8 [R30+UR6+0x2380], R44 ;  /* 0x0023802c1e007988 */ /* 0x000fe80008000006 */
[----:B------:R-:W-:Y:S01]  /*a480*/  STS.U8 [R30+UR6+0x780], R43 ;  /* 0x0007802b1e007988 */ /* 0x000fe20008000006 */
[----:B------:R-:W-:-:S03]  /*a490*/  IMAD R28, R28, UR9, RZ ;  /* 0x000000091c1c7c24 */ /* 0x000fc6000f8e02ff */
[----:B------:R-:W-:Y:S04]  /*a4a0*/  STS.U8 [R30+UR6+0x2780], R48 ;  /* 0x002780301e007988 */ /* 0x000fe80008000006 */
[----:B------:R-:W-:Y:S04]  /*a4b0*/  STS.U8 [R30+UR6+0xb80], R47 ;  /* 0x000b802f1e007988 */ /* 0x000fe80008000006 */
[----:B------:R-:W-:Y:S04]  /*a4c0*/  STS.U8 [R30+UR6+0x2b80], R57 ;  /* 0x002b80391e007988 */ /* 0x000fe80008000006 */
[----:B------:R-:W-:Y:S04]  /*a4d0*/  STS.U8 [R30+UR6+0xf80], R56 ;  /* 0x000f80381e007988 */ /* 0x000fe80008000006 */
[----:B--2---:R-:W-:Y:S01]  /*a4e0*/  STS.U8 [R30+UR6+0x2f80], R55 ;  /* 0x002f80371e007988 */ /* 0x004fe20008000006 */
[C---:B------:R-:W-:Y:S01]  /*a4f0*/  IADD3 R29, P1, PT, R28.reuse, UR14, RZ ;  /* 0x0000000e1c1d7c10 */ /* 0x040fe2000ff3e0ff */
[----:B------:R-:W0:Y:S02]  /*a500*/  LDCU UR14, c[0x0][0x3b0] ;  /* 0x00007600ff0e77ac */ /* 0x000e240008000800 */
[----:B------:R1:W-:Y:S04]  /*a510*/  STS.U8 [R30+UR6+0x1380], R54 ;  /* 0x001380361e007988 */ /* 0x0003e80008000006 */
[----:B------:R-:W-:Y:S04]  /*a520*/  STS.U8 [R30+UR6+0x3380], R53 ;  /* 0x003380351e007988 */ /* 0x000fe80008000006 */
[----:B------:R-:W-:Y:S04]  /*a530*/  STS.U8 [R30+UR6+0x1780], R52 ;  /* 0x001780341e007988 */ /* 0x000fe80008000006 */
[----:B----4-:R2:W-:Y:S01]  /*a540*/  STS.U8 [R30+UR6+0x3780], R51 ;  /* 0x003780331e007988 */ /* 0x0105e20008000006 */
[----:B-1----:R-:W-:Y:S01]  /*a550*/  IMAD R54, R11, UR27, RZ ;  /* 0x0000001b0b367c24 */ /* 0x002fe2000f8e02ff */
[----:B------:R-:W-:Y:S01]  /*a560*/  LEA.HI.X.SX32 R28, R28, UR15, 0x1, P1 ;  /* 0x0000000f1c1c7c11 */ /* 0x000fe200088f0eff */
[----:B------:R-:W-:Y:S01]  /*a570*/  IMAD R43, R22, UR5, RZ ;  /* 0x00000005162b7c24 */ /* 0x000fe2000f8e02ff */
[----:B------:R-:W1:Y:S01]  /*a580*/  LDCU UR15, c[0x0][0x3b0] ;  /* 0x00007600ff0f77ac */ /* 0x000e620008000800 */
[----:B------:R-:W-:-:S02]  /*a590*/  IMAD R40, R26, UR4, RZ ;  /* 0x000000041a287c24 */ /* 0x000fc4000f8e02ff */
[----:B------:R-:W-:Y:S02]  /*a5a0*/  IMAD R61, R7, UR30, RZ ;  /* 0x0000001e073d7c24 */ /* 0x000fe4000f8e02ff */
[----:B--2---:R-:W-:Y:S02]  /*a5b0*/  IMAD R51, R14, UR24, RZ ;  /* 0x000000180e337c24 */ /* 0x004fe4000f8e02ff */
[----:B------:R-:W-:Y:S01]  /*a5c0*/  IMAD R46, R19, UR16, RZ ;  /* 0x00000010132e7c24 */ /* 0x000fe2000f8e02ff */
[----:B------:R-:W-:Y:S01]  /*a5d0*/  STS.U8 [R30+UR6+0x1b80], R50 ;  /* 0x001b80321e007988 */ /* 0x000fe20008000006 */
[----:B------:R-:W-:Y:S02]  /*a5e0*/  IMAD R52, R13, UR25, RZ ;  /* 0x000000190d347c24 */ /* 0x000fe4000f8e02ff */
[----:B------:R-:W-:Y:S02]  /*a5f0*/  IMAD R55, R10, UR28, RZ ;  /* 0x0000001c0a377c24 */ /* 0x000fe4000f8e02ff */
[----:B------:R-:W-:-:S02]  /*a600*/  IMAD R36, R71, UR4, RZ ;  /* 0x0000000447247c24 */ /* 0x000fc4000f8e02ff */
[----:B------:R-:W-:Y:S01]  /*a610*/  IMAD R37, R27, UR4, RZ ;  /* 0x000000041b257c24 */ /* 0x000fe2000f8e02ff */
[----:B------:R-:W5:Y:S01]  /*a620*/  LDL.LU R71, [R1+0x650] ;  /* 0x0006500001477983 */ /* 0x000f620000300800 */
[----:B------:R-:W-:Y:S02]  /*a630*/  IMAD R47, R18, UR17, RZ ;  /* 0x00000011122f7c24 */ /* 0x000fe4000f8e02ff */
[----:B------:R-:W-:Y:S01]  /*a640*/  IMAD R48, R17, UR21, RZ ;  /* 0x0000001511307c24 */ /* 0x000fe2000f8e02ff */
[----:B------:R-:W5:Y:S01]  /*a650*/  LDL.LU R27, [R1+0x64c] ;  /* 0x00064c00011b7983 */ /* 0x000f620000300800 */
[----:B------:R-:W-:Y:S01]  /*a660*/  IMAD R63, R0, UR32, RZ ;  /* 0x00000020003f7c24 */ /* 0x000fe2000f8e02ff */
[-C--:B------:R-:W-:Y:S01]  /*a670*/  IADD3 R0, P2, PT, R36, R29.reuse, RZ ;  /* 0x0000001d24007210 */ /* 0x080fe20007f5e0ff */
[----:B------:R-:W-:Y:S01]  /*a680*/  IMAD R39, R70, UR4, RZ ;  /* 0x0000000446277c24 */ /* 0x000fe2000f8e02ff */
[----:B---3--:R2:W-:Y:S01]  /*a690*/  STS.U8 [R30+UR6+0x3b80], R49 ;  /* 0x003b80311e007988 */ /* 0x0085e20008000006 */
[----:B------:R-:W-:Y:S01]  /*a6a0*/  IMAD R62, R2, UR31, RZ ;  /* 0x0000001f023e7c24 */ /* 0x000fe2000f8e02ff */
[----:B------:R-:W-:Y:S01]  /*a6b0*/  LEA.HI.X.SX32 R2, R36, R28, 0x1, P2 ;  /* 0x0000001c24027211 */ /* 0x000fe200010f0eff */
[----:B--2---:R-:W-:Y:S01]  /*a6c0*/  IMAD R49, R16, UR22, RZ ;  /* 0x0000001610317c24 */ /* 0x004fe2000f8e02ff */
[----:B------:R-:W-:Y:S01]  /*a6d0*/  IADD3 R36, P2, PT, R40, R29, RZ ;  /* 0x0000001d28247210 */ /* 0x000fe20007f5e0ff */
[----:B0-----:R-:W-:-:S02]  /*a6e0*/  IMAD R57, R8, UR14, RZ ;  /* 0x0000000e08397c24 */ /* 0x001fc4000f8e02ff */
[----:B------:R-:W-:Y:S02]  /*a6f0*/  IMAD R41, R24, UR4, RZ ;  /* 0x0000000418297c24 */ /* 0x000fe4000f8e02ff */
[----:B------:R-:W-:Y:S02]  /*a700*/  IMAD R42, R23, UR4, RZ ;  /* 0x00000004172a7c24 */ /* 0x000fe4000f8e02ff */
[----:B------:R-:W-:Y:S02]  /*a710*/  IMAD R53, R12, UR26, RZ ;  /* 0x0000001a0c357c24 */ /* 0x000fe4000f8e02ff */
[----:B------:R-:W-:Y:S02]  /*a720*/  IMAD R44, R21, UR12, RZ ;  /* 0x0000000c152c7c24 */ /* 0x000fe4000f8e02ff */
[----:B-1----:R-:W-:Y:S02]  /*a730*/  IMAD R60, R93, UR15, RZ ;  /* 0x0000000f5d3c7c24 */ /* 0x002fe4000f8e02ff */
[----:B------:R-:W-:-:S02]  /*a740*/  IMAD R30, R84, UR4, RZ ;  /* 0x00000004541e7c24 */ /* 0x000fc4000f8e02ff */
[----:B------:R-:W-:-:S03]  /*a750*/  IMAD R31, R87, UR4, RZ ;  /* 0x00000004571f7c24 */ /* 0x000fc6000f8e02ff */
[----:B------:R-:W-:Y:S01]  /*a760*/  IADD3 R26, P1, PT, R30, R29, RZ ;  /* 0x0000001d1e1a7210 */ /* 0x000fe20007f3e0ff */
[----:B------:R-:W-:-:S05]  /*a770*/  IMAD R35, R90, UR4, RZ ;  /* 0x000000045a237c24 */ /* 0x000fca000f8e02ff */
[----:B------:R-:W-:-:S04]  /*a780*/  IADD3 R11, P3, PT, R35, R29, RZ ;  /* 0x0000001d230b7210 */ /* 0x000fc80007f7e0ff */
[-C--:B------:R-:W-:Y:S02]  /*a790*/  LEA.HI.X.SX32 R14, R35, R28.reuse, 0x1, P3 ;  /* 0x0000001c230e7211 */ /* 0x080fe400018f0eff */
[-C--:B------:R-:W-:Y:S02]  /*a7a0*/  IADD3 R7, P3, PT, R43, R29.reuse, RZ ;  /* 0x0000001d2b077210 */ /* 0x080fe40007f7e0ff */
[-C--:B------:R-:W-:Y:S02]  /*a7b0*/  LEA.HI.X.SX32 R30, R30, R28.reuse, 0x1, P1 ;  /* 0x0000001c1e1e7211 */ /* 0x080fe400008f0eff */
[-C--:B------:R-:W-:Y:S02]  /*a7c0*/  IADD3 R13, P1, PT, R31, R29.reuse, RZ ;  /* 0x0000001d1f0d7210 */ /* 0x080fe40007f3e0ff */
[----:B------:R-:W-:Y:S02]  /*a7d0*/  LEA.HI.X.SX32 R10, R43, R28, 0x1, P3 ;  /* 0x0000001c2b0a7211 */ /* 0x000fe400018f0eff */
[----:B------:R-:W-:-:S02]  /*a7e0*/  IADD3 R18, P3, PT, R46, R29, RZ ;  /* 0x0000001d2e127210 */ /* 0x000fc40007f7e0ff */
[-C--:B------:R-:W-:Y:S02]  /*a7f0*/  LEA.HI.X.SX32 R16, R31, R28.reuse, 0x1, P1 ;  /* 0x0000001c1f107211 */ /* 0x080fe400008f0eff */
[-C--:B------:R-:W-:Y:S02]  /*a800*/  IADD3 R81, P1, PT, R37, R29.reuse, RZ ;  /* 0x0000001d25517210 */ /* 0x080fe40007f3e0ff */
[-C--:B------:R-:W-:Y:S02]  /*a810*/  LEA.HI.X.SX32 R17, R46, R28.reuse, 0x1, P3 ;  /* 0x0000001c2e117211 */ /* 0x080fe400018f0eff */
[-C--:B------:R-:W-:Y:S01]  /*a820*/  IADD3 R73, P3, PT, R49, R29.reuse, RZ ;  /* 0x0000001d31497210 */ /* 0x080fe20007f7e0ff */
[----:B------:R-:W-:Y:S01]  /*a830*/  IMAD R34, R86, UR4, RZ ;  /* 0x0000000456227c24 */ /* 0x000fe2000f8e02ff */
[----:B------:R-:W-:Y:S02]  /*a840*/  LEA.HI.X.SX32 R83, R37, R28, 0x1, P1 ;  /* 0x0000001c25537211 */ /* 0x000fe400008f0eff */
[----:B------:R-:W-:-:S02]  /*a850*/  IADD3 R8, P1, PT, R39, R29, RZ ;  /* 0x0000001d27087210 */ /* 0x000fc40007f3e0ff */
[-C--:B------:R-:W-:Y:S02]  /*a860*/  LEA.HI.X.SX32 R75, R49, R28.reuse, 0x1, P3 ;  /* 0x0000001c314b7211 */ /* 0x080fe400018f0eff */
[-C--:B------:R-:W-:Y:S01]  /*a870*/  IADD3 R90, P3, PT, R52, R29.reuse, RZ ;  /* 0x0000001d345a7210 */ /* 0x080fe20007f7e0ff */
[----:B------:R-:W-:Y:S01]  /*a880*/  IMAD R45, R20, UR13, RZ ;  /* 0x0000000d142d7c24 */ /* 0x000fe2000f8e02ff */
[-C--:B------:R-:W-:Y:S02]  /*a890*/  LEA.HI.X.SX32 R12, R39, R28.reuse, 0x1, P1 ;  /* 0x0000001c270c7211 */ /* 0x080fe400008f0eff */
[----:B------:R-:W-:Y:S02]  /*a8a0*/  LEA.HI.X.SX32 R37, R40, R28, 0x1, P2 ;  /* 0x0000001c28257211 */ /* 0x000fe400010f0eff */
[-C--:B------:R-:W-:Y:S02]  /*a8b0*/  IADD3 R24, P4, PT, R34, R29.reuse, RZ ;  /* 0x0000001d22187210 */ /* 0x080fe40007f9e0ff */
[----:B------:R-:W-:-:S02]  /*a8c0*/  IADD3 R78, P1, PT, R41, R29, RZ ;  /* 0x0000001d294e7210 */ /* 0x000fc40007f3e0ff */
[-C--:B------:R-:W-:Y:S02]  /*a8d0*/  IADD3 R21, P2, PT, R42, R29.reuse, RZ ;  /* 0x0000001d2a157210 */ /* 0x080fe40007f5e0ff */
[-C--:B------:R-:W-:Y:S02]  /*a8e0*/  LEA.HI.X.SX32 R93, R52, R28.reuse, 0x1, P3 ;  /* 0x0000001c345d7211 */ /* 0x080fe400018f0eff */
[----:B------:R-:W0:Y:S01]  /*a8f0*/  LDC R52, c[0x0][0x3a0] ;  /* 0x0000e800ff347b82 */ /* 0x000e220000000800 */
[-C--:B------:R-:W-:Y:S02]  /*a900*/  LEA.HI.X.SX32 R23, R34, R28.reuse, 0x1, P4 ;  /* 0x0000001c22177211 */ /* 0x080fe400020f0eff */
[-C--:B------:R-:W-:Y:S02]  /*a910*/  LEA.HI.X.SX32 R79, R41, R28.reuse, 0x1, P1 ;  /* 0x0000001c294f7211 */ /* 0x080fe400008f0eff */
[----:B------:R-:W-:Y:S02]  /*a920*/  LEA.HI.X.SX32 R19, R42, R28, 0x1, P2 ;  /* 0x0000001c2a137211 */ /* 0x000fe400010f0eff */
[----:B------:R-:W-:-:S02]  /*a930*/  IADD3 R34, P1, PT, R44, R29, RZ ;  /* 0x0000001d2c227210 */ /* 0x000fc40007f3e0ff */
[-C--:B------:R-:W-:Y:S01]  /*a940*/  IADD3 R76, P2, PT, R45, R29.reuse, RZ ;  /* 0x0000001d2d4c7210 */ /* 0x080fe20007f5e0ff */
[----:B------:R-:W-:Y:S01]  /*a950*/  IMAD R32, R88, UR4, RZ ;  /* 0x0000000458207c24 */ /* 0x000fe2000f8e02ff */
[-C--:B------:R-:W-:Y:S01]  /*a960*/  LEA.HI.X.SX32 R35, R44, R28.reuse, 0x1, P1 ;  /* 0x0000001c2c237211 */ /* 0x080fe200008f0eff */
[----:B------:R-:W-:Y:S01]  /*a970*/  IMAD R50, R15, UR23, RZ ;  /* 0x000000170f327c24 */ /* 0x000fe2000f8e02ff */
[-C--:B------:R-:W-:Y:S02]  /*a980*/  LEA.HI.X.SX32 R77, R45, R28.reuse, 0x1, P2 ;  /* 0x0000001c2d4d7211 */ /* 0x080fe400010f0eff */
[-C--:B------:R-:W-:Y:S01]  /*a990*/  IADD3 R45, P1, PT, R47, R29.reuse, RZ ;  /* 0x0000001d2f2d7210 */ /* 0x080fe20007f3e0ff */
[----:B------:R-:W-:Y:S01]  /*a9a0*/  IMAD R33, R89, UR4, RZ ;  /* 0x0000000459217c24 */ /* 0x000fe2000f8e02ff */
[----:B------:R-:W-:Y:S02]  /*a9b0*/  IADD3 R70, P6, PT, R32, R29, RZ ;  /* 0x0000001d20467210 */ /* 0x000fe40007fde0ff */
[----:B------:R-:W-:-:S02]  /*a9c0*/  LEA.HI.X.SX32 R46, R47, R28, 0x1, P1 ;  /* 0x0000001c2f2e7211 */ /* 0x000fc400008f0eff */
[-C--:B------:R-:W-:Y:S01]  /*a9d0*/  IADD3 R15, P1, PT, R50, R29.reuse, RZ ;  /* 0x0000001d320f7210 */ /* 0x080fe20007f3e0ff */
[----:B------:R-:W-:Y:S01]  /*a9e0*/  IMAD R56, R9, UR29, RZ ;  /* 0x0000001d09387c24 */ /* 0x000fe2000f8e02ff */
[-C--:B------:R-:W-:Y:S02]  /*a9f0*/  IADD3 R84, P5, PT, R33, R29.reuse, RZ ;  /* 0x0000001d21547210 */ /* 0x080fe40007fbe0ff */
[-C--:B------:R-:W-:Y:S02]  /*aa00*/  LEA.HI.X.SX32 R9, R32, R28.reuse, 0x1, P6 ;  /* 0x0000001c20097211 */ /* 0x080fe400030f0eff */
[----:B------:R-:W-:Y:S02]  /*aa10*/  LEA.HI.X.SX32 R50, R50, R28, 0x1, P1 ;  /* 0x0000001c32327211 */ /* 0x000fe400008f0eff */
[-C--:B------:R-:W-:Y:S02]  /*aa20*/  IADD3 R32, P2, PT, R48, R29.reuse, RZ ;  /* 0x0000001d30207210 */ /* 0x080fe40007f5e0ff */
[----:B------:R-:W-:-:S02]  /*aa30*/  IADD3 R69, P1, PT, R53, R29, RZ ;  /* 0x0000001d35457210 */ /* 0x000fc40007f3e0ff */
[-C--:B------:R-:W-:Y:S01]  /*aa40*/  LEA.HI.X.SX32 R85, R33, R28.reuse, 0x1, P5 ;  /* 0x0000001c21557211 */ /* 0x080fe200028f0eff */
[----:B0-----:R-:W-:Y:S01]  /*aa50*/  VIADD R64, R52, 0x3f ;  /* 0x0000003f34407836 */ /* 0x001fe20000000000 */
[-C--:B------:R-:W-:Y:S02]  /*aa60*/  LEA.HI.X.SX32 R33, R48, R28.reuse, 0x1, P2 ;  /* 0x0000001c30217211 */ /* 0x080fe400010f0eff */
[-C--:B------:R-:W-:Y:S02]  /*aa70*/  LEA.HI.X.SX32 R72, R53, R28.reuse, 0x1, P1 ;  /* 0x0000001c35487211 */ /* 0x080fe400008f0eff */
[-C--:B------:R-:W-:Y:S02]  /*aa80*/  IADD3 R43, P2, PT, R51, R29.reuse, RZ ;  /* 0x0000001d332b7210 */ /* 0x080fe40007f5e0ff */
[C---:B------:R-:W-:Y:S01]  /*aa90*/  IADD3 R88, P1, PT, R56.reuse, R29, RZ ;  /* 0x0000001d38587210 */ /* 0x040fe20007f3e0ff */
[----:B------:R-:W-:Y:S01]  /*aaa0*/  IMAD R38, R25, UR4, RZ ;  /* 0x0000000419267c24 */ /* 0x000fe2000f8e02ff */
[-C--:B------:R-:W-:Y:S01]  /*aab0*/  LEA.HI.X.SX32 R44, R51, R28.reuse, 0x1, P2 ;  /* 0x0000001c332c7211 */ /* 0x080fe200010f0eff */
[----:B------:R-:W5:Y:S01]  /*aac0*/  LDL.LU R25, [R1+0x648] ;  /* 0x0006480001197983 */ /* 0x000f620000300800 */
[----:B------:R-:W-:-:S02]  /*aad0*/  LEA.HI.X.SX32 R89, R56, R28, 0x1, P1 ;  /* 0x0000001c38597211 */ /* 0x000fc400008f0eff */
[----:B------:R-:W-:Y:S02]  /*aae0*/  LOP3.LUT R51, R91, 0x3f, RZ, 0xc0, !PT ;  /* 0x0000003f5b337812 */ /* 0x000fe400078ec0ff */
[----:B------:R-:W-:Y:S02]  /*aaf0*/  ISETP.GT.AND P1, PT, R64, 0x3f, PT ;  /* 0x0000003f4000780c */ /* 0x000fe40003f24270 */
[CC--:B------:R-:W-:Y:S02]  /*ab00*/  IADD3 R22, P6, PT, R38.reuse, R29.reuse, RZ ;  /* 0x0000001d26167210 */ /* 0x0c0fe40007fde0ff */
[----:B------:R-:W-:Y:S02]  /*ab10*/  ISETP.LT.AND P1, PT, R51, R52, P1 ;  /* 0x000000343300720c */ /* 0x000fe40000f21270 */
[----:B------:R-:W-:Y:S02]  /*ab20*/  LEA.HI.X.SX32 R20, R38, R28, 0x1, P6 ;  /* 0x0000001c26147211 */ /* 0x000fe400030f0eff */
[----:B------:R-:W-:-:S02]  /*ab30*/  IADD3 R38, P2, PT, R54, R29, RZ ;  /* 0x0000001d36267210 */ /* 0x000fc40007f5e0ff */
[CC--:B------:R-:W-:Y:S02]  /*ab40*/  IADD3 R41, P3, PT, R55.reuse, R29.reuse, RZ ;  /* 0x0000001d37297210 */ /* 0x0c0fe40007f7e0ff */
[----:B------:R-:W-:Y:S02]  /*ab50*/  LOP3.LUT R31, R92, 0x70, RZ, 0x3c, !PT ;  /* 0x000000705c1f7812 */ /* 0x000fe400078e3cff */
[-C--:B------:R-:W-:Y:S02]  /*ab60*/  LEA.HI.X.SX32 R49, R54, R28.reuse, 0x1, P2 ;  /* 0x0000001c36317211 */ /* 0x080fe400010f0eff */
[----:B------:R-:W-:Y:S02]  /*ab70*/  LEA.HI.X.SX32 R42, R55, R28, 0x1, P3 ;  /* 0x0000001c372a7211 */ /* 0x000fe400018f0eff */
[-C--:B------:R-:W-:Y:S02]  /*ab80*/  IADD3 R67, P2, PT, R57, R29.reuse, RZ ;  /* 0x0000001d39437210 */ /* 0x080fe40007f5e0ff */
[----:B------:R-:W-:-:S02]  /*ab90*/  IADD3 R47, P3, PT, R60, R29, RZ ;  /* 0x0000001d3c2f7210 */ /* 0x000fc40007f7e0ff */
[-C--:B------:R-:W-:Y:S02]  /*aba0*/  IADD3 R39, P4, PT, R61, R29.reuse, RZ ;  /* 0x0000001d3d277210 */ /* 0x080fe40007f9e0ff */
[-C--:B------:R-:W-:Y:S02]  /*abb0*/  IADD3 R86, P5, PT, R62, R29.reuse, RZ ;  /* 0x0000001d3e567210 */ /* 0x080fe40007fbe0ff */
[----:B------:R-:W-:Y:S01]  /*abc0*/  IADD3 R65, P6, PT, R63, R29, RZ ;  /* 0x0000001d3f417210 */ /* 0x000fe20007fde0ff */
[----:B------:R-:W-:Y:S01]  /*abd0*/  STS.U8 [R31+UR6+0x1f80], R59 ;  /* 0x001f803b1f007988 */ /* 0x000fe20008000006 */
[-C--:B------:R-:W-:Y:S02]  /*abe0*/  LEA.HI.X.SX32 R68, R57, R28.reuse, 0x1, P2 ;  /* 0x0000001c39447211 */ /* 0x080fe400010f0eff */
[-C--:B------:R-:W-:Y:S01]  /*abf0*/  LEA.HI.X.SX32 R48, R60, R28.reuse, 0x1, P3 ;  /* 0x0000001c3c307211 */ /* 0x080fe200018f0eff */
[----:B------:R-:W-:Y:S01]  /*ac00*/  STL [R1+0x26c], R26 ;  /* 0x00026c1a01007387 */ /* 0x000fe20000100800 */
[----:B------:R-:W-:-:S02]  /*ac10*/  LEA.HI.X.SX32 R40, R61, R28, 0x1, P4 ;  /* 0x0000001c3d287211 */ /* 0x000fc400020f0eff */
[-C--:B------:R-:W-:Y:S01]  /*ac20*/  LEA.HI.X.SX32 R87, R62, R28.reuse, 0x1, P5 ;  /* 0x0000001c3e577211 */ /* 0x080fe200028f0eff */
[----:B------:R0:W-:Y:S01]  /*ac30*/  STS.U8 [R31+UR6+0x3f80], R58 ;  /* 0x003f803a1f007988 */ /* 0x0001e20008000006 */
[----:B------:R-:W-:Y:S02]  /*ac40*/  LEA.HI.X.SX32 R66, R63, R28, 0x1, P6 ;  /* 0x0000001c3f427211 */ /* 0x000fe400030f0eff */
[----:B------:R-:W-:Y:S01]  /*ac50*/  PRMT R28, RZ, 0x7610, R28 ;  /* 0x00007610ff1c7816 */ /* 0x000fe2000000001c */
[----:B------:R1:W-:Y:S01]  /*ac60*/  STL [R1+0x268], R30 ;  /* 0x0002681e01007387 */ /* 0x0003e20000100800 */
[----:B0-----:R-:W-:Y:S02]  /*ac70*/  @P1 IMAD.MOV.U32 R31, RZ, RZ, R30 ;  /* 0x000000ffff1f1224 */ /* 0x001fe400078e001e */
[----:B-1----:R-:W-:-:S05]  /*ac80*/  @P1 IMAD.MOV.U32 R30, RZ, RZ, R26 ;  /* 0x000000ffff1e1224 */ /* 0x002fca00078e001a */
[----:B------:R0:W2:Y:S02]  /*ac90*/  @P1 LDG.E.U8 R28, desc[UR18][R30.64] ;  /* 0x000000121e1c1981 */ /* 0x0000a4000c1e1100 */
[----:B0-----:R-:W-:Y:S02]  /*aca0*/  @P1 IMAD.MOV.U32 R30, RZ, RZ, R24 ;  /* 0x000000ffff1e1224 */ /* 0x001fe400078e0018 */
[----:B------:R-:W-:Y:S01]  /*acb0*/  @P1 IMAD.MOV.U32 R31, RZ, RZ, R23 ;  /* 0x000000ffff1f1224 */ /* 0x000fe200078e0017 */
[----:B--2---:R0:W-:Y:S02]  /*acc0*/  STS.U8 [R92+UR6+0x8000], R28 ;  /* 0x0080001c5c007988 */ /* 0x0041e40008000006 */
[----:B0-----:R-:W-:-:S06]  /*acd0*/  PRMT R28, RZ, 0x7610, R28 ;  /* 0x00007610ff1c7816 */ /* 0x001fcc000000001c */
        /* <DEDUP_REMOVED lines=30> */
[----:B------:R0:W2:Y:S01]  /*aec0*/  @P1 LDG.E.U8 R28, desc[UR18][R30.64] ;  /* 0x000000121e1c1981 */ /* 0x0000a2000c1e1100 */
[----:B------:R-:W-:Y:S01]  /*aed0*/  PRMT R29, RZ, 0x7610, R29 ;  /* 0x00007610ff1d7816 */ /* 0x000fe2000000001d */
[----:B0-----:R-:W-:Y:S02]  /*aee0*/  @P1 IMAD.MOV.U32 R30, RZ, RZ, R13 ;  /* 0x000000ffff1e1224 */ /* 0x001fe400078e000d */
[----:B------:R-:W-:-:S05]  /*aef0*/  @P1 IMAD.MOV.U32 R31, RZ, RZ, R16 ;  /* 0x000000ffff1f1224 */ /* 0x000fca00078e0010 */
[----:B------:R0:W3:Y:S02]  /*af00*/  @P1 LDG.E.U8 R29, desc[UR18][R30.64] ;  /* 0x000000121e1d1981 */ /* 0x0000e4000c1e1100 */
[----:B0-----:R-:W-:Y:S02]  /*af10*/  @P1 IMAD.MOV.U32 R30, RZ, RZ, R11 ;  /* 0x000000ffff1e1224 */ /* 0x001fe400078e000b */
[----:B------:R-:W-:Y:S01]  /*af20*/  @P1 IMAD.MOV.U32 R31, RZ, RZ, R14 ;  /* 0x000000ffff1f1224 */ /* 0x000fe200078e000e */
        /* <DEDUP_REMOVED lines=11> */
[----:B--2---:R0:W-:Y:S02]  /*afe0*/  STS.U8 [R92+UR6+0x8e00], R28 ;  /* 0x008e001c5c007988 */ /* 0x0041e40008000006 */
[----:B0-----:R-:W-:-:S06]  /*aff0*/  PRMT R28, RZ, 0x7610, R28 ;  /* 0x00007610ff1c7816 */ /* 0x001fcc000000001c */
[----:B------:R0:W2:Y:S04]  /*b000*/  @P1 LDG.E.U8 R28, desc[UR18][R30.64] ;  /* 0x000000121e1c1981 */ /* 0x0000a8000c1e1100 */
        /* <DEDUP_REMOVED lines=33> */
[----:B------:R1:W-:Y:S02]  /*b220*/  STL [R1+0x32c], R38 ;  /* 0x00032c2601007387 */ /* 0x0003e40000100800 */
[----:B-1----:R-:W1:Y:S01]  /*b230*/  S2R R38, SR_TID.X ;  /* 0x0000000000267919 */ /* 0x002e620000002100 */
[----:B0-----:R-:W-:-:S02]  /*b240*/  @P1 IMAD.MOV.U32 R30, RZ, RZ, R8 ;  /* 0x000000ffff1e1224 */ /* 0x001fc400078e0008 */
[----:B------:R-:W-:Y:S01]  /*b250*/  @P1 IMAD.MOV.U32 R31, RZ, RZ, R12 ;  /* 0x000000ffff1f1224 */ /* 0x000fe200078e000c */
[----:B-1----:R-:W-:-:S04]  /*b260*/  LOP3.LUT R38, R38, 0x7f, RZ, 0xc0, !PT ;  /* 0x0000007f26267812 */ /* 0x002fc800078ec0ff */
[----:B------:R-:W-:-:S05]  /*b270*/  LOP3.LUT R38, R38, 0x10, RZ, 0x3c, !PT ;  /* 0x0000001026267812 */ /* 0x000fca00078e3cff */
[----:B---3--:R-:W-:Y:S04]  /*b280*/  STS.U8 [R38+UR6+0x8080], R29 ;  /* 0x0080801d26007988 */ /* 0x008fe80008000006 */
        /* <DEDUP_REMOVED lines=34> */
[----:B--2---:R0:W-:Y:S02]  /*b4b0*/  STS.U8 [R38+UR6+0x8e80], R28 ;  /* 0x008e801c26007988 */ /* 0x0041e40008000006 */
[----:B0-----:R-:W-:-:S06]  /*b4c0*/  PRMT R28, RZ, 0x7610, R28 ;  /* 0x00007610ff1c7816 */ /* 0x001fcc000000001c */
[----:B------:R0:W2:Y:S01]  /*b4d0*/  @P1 LDG.E.U8 R28, desc[UR18][R30.64] ;  /* 0x000000121e1c1981 */ /* 0x0000a2000c1e1100 */
[----:B------:R-:W-:-:S04]  /*b4e0*/  LOP3.LUT R91, R91, 0x7f, RZ, 0xc0, !PT ;  /* 0x0000007f5b5b7812 */ /* 0x000fc800078ec0ff */
[----:B------:R-:W-:-:S05]  /*b4f0*/  LOP3.LUT R91, R91, 0x20, RZ, 0x3c, !PT ;  /* 0x000000205b5b7812 */ /* 0x000fca00078e3cff */
[----:B---3--:R-:W-:Y:S01]  /*b500*/  STS.U8 [R91+UR6+0x8100], R29 ;  /* 0x0081001d5b007988 */ /* 0x008fe20008000006 */
        /* <DEDUP_REMOVED lines=56> */
[----:B------:R-:W-:Y:S01]  /*b890*/  @P1 IMAD.MOV.U32 R29, RZ, RZ, R72 ;  /* 0x000000ffff1d1224 */ /* 0x000fe200078e0048 */
[----:B0-----:R-:W-:Y:S01]  /*b8a0*/  PRMT R30, RZ, 0x7610, R30 ;  /* 0x00007610ff1e7816 */ /* 0x001fe2000000001e */
[----:B------:R-:W-:Y:S02]  /*b8b0*/  @P1 IMAD.MOV.U32 R32, RZ, RZ, R67 ;  /* 0x000000ffff201224 */ /* 0x000fe400078e0043 */
        /* <DEDUP_REMOVED lines=18> */
[----:B------:R-:W5:Y:S04]  /*b9e0*/  LDL.LU R26, [R1+0x644] ;  /* 0x00064400011a7983 */ /* 0x000f680000300800 */
        /* <DEDUP_REMOVED lines=21> */
[----:B--2---:R0:W-:Y:S02]  /*bb40*/  STS.U8 [R92+UR6+0x8980], R28 ;  /* 0x0089801c5c007988 */ /* 0x0041e40008000006 */
[----:B0-----:R-:W-:-:S05]  /*bb50*/  @P1 IMAD.MOV.U32 R28, RZ, RZ, R69 ;  /* 0x000000ffff1c1224 */ /* 0x001fca00078e0045 */
[----:B------:R0:W2:Y:S02]  /*bb60*/  @P1 LDG.E.U8 R30, desc[UR18][R28.64] ;  /* 0x000000121c1e1981 */ /* 0x0000a4000c1e1100 */
[----:B0-----:R-:W-:Y:S02]  /*bb70*/  PRMT R29, RZ, 0x7610, R29 ;  /* 0x00007610ff1d7816 */ /* 0x001fe4000000001d */
[----:B------:R-:W-:-:S04]  /*bb80*/  PRMT R28, RZ, 0x7610, R28 ;  /* 0x00007610ff1c7816 */ /* 0x000fc8000000001c */
[----:B------:R0:W3:Y:S02]  /*bb90*/  @P1 LDG.E.U8 R29, desc[UR18][R32.64] ;  /* 0x00000012201d1981 */ /* 0x0000e4000c1e1100 */
[----:B0-----:R-:W-:Y:S02]  /*bba0*/  @P1 IMAD.MOV.U32 R32, RZ, RZ, R65 ;  /* 0x000000ffff201224 */ /* 0x001fe400078e0041 */
[----:B------:R-:W-:-:S05]  /*bbb0*/  @P1 IMAD.MOV.U32 R33, RZ, RZ, R66 ;  /* 0x000000ffff211224 */ /* 0x000fca00078e0042 */
[----:B------:R-:W4:Y:S01]  /*bbc0*/  @P1 LDG.E.U8 R28, desc[UR18][R32.64] ;  /* 0x00000012201c1981 */ /* 0x000f22000c1e1100 */
[----:B------:R-:W0:Y:S01]  /*bbd0*/  S2R R34, SR_TID.X ;  /* 0x0000000000227919 */ /* 0x000e220000002100 */
[----:B------:R-:W-:Y:S02]  /*bbe0*/  ISETP.GE.AND P3, PT, R64, 0x80, PT ;  /* 0x000000804000780c */ /* 0x000fe40003f66270 */
[----:B0-----:R-:W-:-:S04]  /*bbf0*/  SHF.R.U32.HI R91, RZ, 0x5, R34 ;  /* 0x00000005ff5b7819 */ /* 0x001fc80000011622 */
[----:B------:R-:W-:-:S04]  /*bc00*/  LOP3.LUT P1, RZ, R91, UR11, RZ, 0xfc, !PT ;  /* 0x0000000b5bff7c12 */ /* 0x000fc8000f82fcff */
[----:B------:R-:W-:Y:S01]  /*bc10*/  ISETP.LT.OR P2, PT, R64, 0x40, P1 ;  /* 0x000000404000780c */ /* 0x000fe20000f41670 */
[----:B--2---:R0:W-:Y:S04]  /*bc20*/  STS.U8 [R92+UR6+0x8b80], R30 ;  /* 0x008b801e5c007988 */ /* 0x0041e80008000006 */
[----:B---3--:R0:W-:Y:S04]  /*bc30*/  STS.U8 [R92+UR6+0x8d80], R29 ;  /* 0x008d801d5c007988 */ /* 0x0081e80008000006 */
[----:B----4-:R0:W-:Y:S01]  /*bc40*/  STS.U8 [R92+UR6+0x8f80], R28 ;  /* 0x008f801c5c007988 */ /* 0x0101e20008000006 */
[----:B------:R1:W-:Y:S06]  /*bc50*/  MEMBAR.ALL.CTA ;  /* 0x0000000000007992 */ /* 0x0003ec0000008000 */
[----:B-1----:R-:W1:Y:S02]  /*bc60*/  FENCE.VIEW.ASYNC.S ;  /* 0x00000000000073c6 */ /* 0x002e640000000000 */
[----:B-1----:R-:W-:Y:S06]  /*bc70*/  BAR.SYNC.DEFER_BLOCKING 0x0 ;  /* 0x0000000000007b1d */ /* 0x002fec0000010000 */
[----:B------:R-:W-:-:S00]  /*bc80*/  MEMBAR.ALL.CTA ;  /* 0x0000000000007992 */ /* 0x000fc00000008000 */
[----:B------:R-:W-:Y:S06]  /*bc90*/  MEMBAR.ALL.GPU ;  /* 0x0000000000007992 */ /* 0x000fec000000a000 */
[----:B------:R-:W-:-:S00]  /*bca0*/  ERRBAR ;  /* 0x00000000000079ab */ /* 0x000fc00000000000 */
[----:B------:R-:W-:Y:S08]  /*bcb0*/  CGAERRBAR ;  /* 0x00000000000075ab */ /* 0x000ff00000000000 */
[----:B------:R-:W-:Y:S06]  /*bcc0*/  UCGABAR_ARV ;  /* 0x00000000000079c7 */ /* 0x000fec0008000000 */
[----:B------:R-:W-:Y:S01]  /*bcd0*/  UCGABAR_WAIT ;  /* 0x0000000000007dc7 */ /* 0x000fe20008000000 */
[----:B------:R-:W-:Y:S01]  /*bce0*/  CCTL.IVALL ;  /* 0x00000000ff00798f */ /* 0x000fe20002000000 */
[----:B0-----:R-:W-:Y:S05]  /*bcf0*/  @P2 BRA `(.L_x_12) ;  /* 0x0000000000802947 */ /* 0x001fea0003800000 */
[----:B------:R-:W-:Y:S02]  /*bd00*/  USHF.R.U32.HI UR14, URZ, 0x4, UR6 ;  /* 0x00000004ff0e7899 */ /* 0x000fe40008011606 */
[----:B------:R-:W-:Y:S02]  /*bd10*/  UIADD3 UR4, UPT, UPT, UR6, 0x8000, URZ ;  /* 0x0000800006047890 */ /* 0x000fe4000fffe0ff */
[----:B------:R-:W-:Y:S02]  /*bd20*/  USGXT.U32 UR14, UR14, 0xe ;  /* 0x0000000e0e0e789a */ /* 0x000fe40008000000 */
[----:B------:R-:W-:Y:S02]  /*bd30*/  USHF.R.U32.HI UR4, URZ, 0x4, UR4 ;  /* 0x00000004ff047899 */ /* 0x000fe40008011604 */
[----:B------:R-:W-:Y:S01]  /*bd40*/  UIADD3 UR24, UP1, UPT, UR14, 0x100, URZ ;  /* 0x000001000e187890 */ /* 0x000fe2000ff3e0ff */
[----:B------:R-:W-:Y:S01]  /*bd50*/  UMOV UR5, URZ ;  /* 0x000000ff00057c82 */ /* 0x000fe20008000000 */
[----:B------:R-:W-:-:S02]  /*bd60*/  USGXT.U32 UR4, UR4, 0xe ;  /* 0x0000000e0404789a */ /* 0x000fc40008000000 */
[----:B------:R-:W-:Y:S01]  /*bd70*/  UIADD3.X UR25, UPT, UPT, UR5, 0x40004040, URZ, UP1, !UPT ;  /* 0x4000404005197890 */ /* 0x000fe20008ffe4ff */
[----:B------:R-:W-:Y:S01]  /*bd80*/  UMOV UR12, 0xfffffffe ;  /* 0xfffffffe000c7882 */ /* 0x000fe20000000000 */
[----:B------:R-:W-:Y:S01]  /*bd90*/  UMOV UR13, 0x7fffbfdf ;  /* 0x7fffbfdf000d7882 */ /* 0x000fe20000000000 */
[----:B------:R-:W-:Y:S02]  /*bda0*/  UIADD3 UR11, UPT, UPT, UR20, 0x80, URZ ;  /* 0x00000080140b7890 */ /* 0x000fe4000fffe0ff */
[----:B------:R-:W-:Y:S02]  /*bdb0*/  UIADD3.64 UR12, UPT, UPT, UR4, -UR12, URZ ;  /* 0x8000000c040c7297 */ /* 0x000fe4000fffe0ff */
[----:B------:R-:W-:Y:S02]  /*bdc0*/  UIADD3.64 UR16, UPT, UPT, UR24, 0x100, URZ ;  /* 0x0000010018107897 */ /* 0x000fe4000fffe0ff */
[----:B------:R-:W-:Y:S02]  /*bdd0*/  UIADD3 UR21, UPT, UPT, UR20, 0x80, URZ ;  /* 0x0000008014157890 */ /* 0x000fe4000fffe0ff */
[----:B------:R-:W-:Y:S01]  /*bde0*/  UIADD3.64 UR22, UPT, UPT, UR24, 0x200, URZ ;  /* 0x0000020018167897 */ /* 0x000fe2000fffe0ff */
[----:B------:R-:W-:Y:S01]  /*bdf0*/  UMOV UR26, 0x0 ;  /* 0x00000000001a7882 */ /* 0x000fe20000000000 */
[----:B------:R-:W-:Y:S01]  /*be00*/  UMOV UR27, 0x10208010 ;  /* 0x10208010001b7882 */ /* 0x000fe20000000000 */
[----:B------:R-:W-:Y:S01]  /*be10*/  UMOV UR15, 0x40004040 ;  /* 0x40004040000f7882 */ /* 0x000fe20000000000 */
[----:B------:R-:W-:Y:S01]  /*be20*/  UMOV UR5, 0x80004020 ;  /* 0x8000402000057882 */ /* 0x000fe20000000000 */
[----:B------:R-:W-:Y:S01]  /*be30*/  UMOV UR28, 0x0 ;  /* 0x00000000001c7882 */ /* 0x000fe20000000000 */
[----:B------:R-:W-:Y:S01]  /*be40*/  UMOV UR29, 0x10208010 ;  /* 0x10208010001d7882 */ /* 0x000fe20000000000 */
[----:B------:R-:W-:Y:S01]  /*be50*/  UMOV UR30, 0x0 ;  /* 0x00000000001e7882 */ /* 0x000fe20000000000 */
[----:B------:R-:W-:Y:S01]  /*be60*/  UMOV UR31, 0x10208010 ;  /* 0x10208010001f7882 */ /* 0x000fe20000000000 */
[----:B------:R0:W-:Y:S01]  /*be70*/  UTCQMMA.2CTA gdesc[UR14], gdesc[UR4], tmem[UR20], tmem[UR26], idesc[UR27], !UPT ;  /* 0x00ff1a040e0075ea */ /* 0x0001e2000fa00314 */
[----:B------:R-:W-:Y:S01]  /*be80*/  UMOV UR32, 0x0 ;  /* 0x0000000000207882 */ /* 0x000fe20000000000 */
[----:B------:R-:W-:Y:S01]  /*be90*/  UMOV UR33, 0x10208010 ;  /* 0x1020801000217882 */ /* 0x000fe20000000000 */
[----:B------:R0:W-:Y:S01]  /*bea0*/  UTCQMMA.2CTA gdesc[UR24], gdesc[UR12], tmem[UR20], tmem[UR28], idesc[UR29], UPT ;  /* 0x00ff1c0c180075ea */ /* 0x0001e2000ba00314 */
[----:B------:R-:W-:Y:S01]  /*beb0*/  UMOV UR34, 0x3 ;  /* 0x0000000300227882 */ /* 0x000fe20000000000 */
[----:B------:R0:W-:Y:S01]  /*bec0*/  UTCQMMA.2CTA gdesc[UR16], gdesc[UR4], tmem[UR11], tmem[UR30], idesc[UR31], !UPT ;  /* 0x00ff1e04100075ea */ /* 0x0001e2000fa0030b */
[----:B------:R0:W-:Y:S01]  /*bed0*/  UTCQMMA.2CTA gdesc[UR22], gdesc[UR12], tmem[UR21], tmem[UR32], idesc[UR33], UPT ;  /* 0x00ff200c160075ea */ /* 0x0001e2000ba00315 */
[----:B------:R0:W-:Y:S01]  /*bee0*/  UTCBAR.2CTA.MULTICAST [UR10], URZ, UR34 ;  /* 0x000000ff0a0073e9 */ /* 0x0001e20008200822 */
[----:B------:R-:W-:Y:S01]  /*bef0*/  NOP ;  /* 0x0000000000007918 */ /* 0x000fe20000000000 */
.L_x_12:
[----:B0-----:R-:W-:Y:S01]  /*bf00*/  UMOV UR4, URZ ;  /* 0x000000ff00047c82 */ /* 0x001fe20008000000 */
[----:B------:R-:W-:Y:S05]  /*bf10*/  @!P3 BRA `(.L_x_13) ;  /* 0x000000900090b947 */ /* 0x000fea0003800000 */
[----:B------:R-:W-:Y:S01]  /*bf20*/  SHF.R.S32.HI R28, RZ, 0x1f, R64 ;  /* 0x0000001fff1c7819 */ /* 0x000fe20000011440 */
[----:B------:R-:W-:Y:S01]  /*bf30*/  UIADD3 UR4, UPT, UPT, UR6, 0x4000, URZ ;  /* 0x0000400006047890 */ /* 0x000fe2000fffe0ff */
[----:B------:R-:W-:Y:S02]  /*bf40*/  UMOV UR5, URZ ;  /* 0x000000ff00057c82 */ /* 0x000fe40008000000 */
[----:B------:R-:W-:Y:S01]  /*bf50*/  LEA.HI R28, R28, R64, RZ, 0x6 ;  /* 0x000000401c1c7211 */ /* 0x000fe200078f30ff */
[----:B------:R-:W-:Y:S02]  /*bf60*/  USHF.R.U32.HI UR14, URZ, 0x4, UR4 ;  /* 0x00000004ff0e7899 */ /* 0x000fe40008011604 */
[----:B------:R-:W-:Y:S01]  /*bf70*/  UIADD3 UR4, UPT, UPT, UR6, 0x9000, URZ ;  /* 0x0000900006047890 */ /* 0x000fe2000fffe0ff */
[----:B------:R-:W-:Y:S01]  /*bf80*/  SHF.R.S32.HI R28, RZ, 0x6, R28 ;  /* 0x00000006ff1c7819 */ /* 0x000fe2000001141c */
[----:B------:R-:W-:Y:S02]  /*bf90*/  USGXT.U32 UR14, UR14, 0xe ;  /* 0x0000000e0e0e789a */ /* 0x000fe40008000000 */
[----:B------:R-:W-:Y:S01]  /*bfa0*/  USHF.R.U32.HI UR4, URZ, 0x4, UR4 ;  /* 0x00000004ff047899 */ /* 0x000fe20008011604 */
[----:B------:R-:W-:Y:S01]  /*bfb0*/  VIMNMX R28, PT, PT, R28, 0x2, !PT ;  /* 0x000000021c1c7848 */ /* 0x000fe20007fe0100 */
[----:B------:R-:W-:-:S02]  /*bfc0*/  UIADD3 UR28, UP1, UPT, UR14, 0x100, URZ ;  /* 0x000001000e1c7890 */ /* 0x000fc4000ff3e0ff */
[----:B------:R-:W-:Y:S02]  /*bfd0*/  USGXT.U32 UR4, UR4, 0xe ;  /* 0x0000000e0404789a */ /* 0x000fe40008000000 */
[----:B------:R-:W-:Y:S01]  /*bfe0*/  VIADD R29, R28, 0xfffffffe ;  /* 0xfffffffe1c1d7836 */ /* 0x000fe20000000000 */
[----:B------:R-:W-:Y:S01]  /*bff0*/  USHF.L.U32 UR11, UR8, 0x6, URZ ;  /* 0x00000006080b7899 */ /* 0x000fe200080006ff */
[----:B------:R-:W-:Y:S01]  /*c000*/  IMAD.MOV.U32 R28, RZ, RZ, RZ ;  /* 0x000000ffff1c7224 */ /* 0x000fe200078e00ff */
[----:B------:R-:W-:Y:S02]  /*c010*/  USHF.L.U32 UR16, UR9, 0x6, URZ ;  /* 0x0000000609107899 */ /* 0x000fe400080006ff */
[----:B------:R0:W-:Y:S01]  /*c020*/  STL [R1+0x5ec], R29 ;  /* 0x0005ec1d01007387 */ /* 0x0001e20000100800 */
[----:B------:R-:W-:Y:S01]  /*c030*/  UIADD3.X UR29, UPT, UPT, UR5, 0x40004040, URZ, UP1, !UPT ;  /* 0x40004040051d7890 */ /* 0x000fe20008ffe4ff */
[----:B------:R-:W-:Y:S02]  /*c040*/  UMOV UR12, 0xfffffffe ;  /* 0xfffffffe000c7882 */ /* 0x000fe40000000000 */
[----:B------:R0:W-:Y:S01]  /*c050*/  STL [R1+0x5b0], RZ ;  /* 0x0005b0ff01007387 */ /* 0x0001e20000100800 */
[----:B------:R-:W-:Y:S01]  /*c060*/  UMOV UR13, 0x7fffbfdf ;  /* 0x7fffbfdf000d7882 */ /* 0x000fe20000000000 */
[----:B------:R-:W-:-:S02]  /*c070*/  USHF.R.S32.HI UR21, URZ, 0x1f, UR11 ;  /* 0x0000001fff157899 */ /* 0x000fc4000801140b */
[----:B------:R-:W-:Y:S02]  /*c080*/  USHF.R.S32.HI UR26, URZ, 0x1f, UR16 ;  /* 0x0000001fff1a7899 */ /* 0x000fe40008011410 */
[----:B------:R-:W-:Y:S02]  /*c090*/  UIADD3.64 UR12, UPT, UPT, UR4, -UR12, URZ ;  /* 0x8000000c040c7297 */ /* 0x000fe4000fffe0ff */
[----:B------:R-:W-:Y:S02]  /*c0a0*/  UIADD3.64 UR22, UPT, UPT, UR28, 0x100, URZ ;  /* 0x000001001c167897 */ /* 0x000fe4000fffe0ff */
[----:B------:R-:W-:Y:S01]  /*c0b0*/  UIADD3.64 UR24, UPT, UPT, UR28, 0x200, URZ ;  /* 0x000002001c187897 */ /* 0x000fe2000fffe0ff */
[----:B------:R-:W-:Y:S01]  /*c0c0*/  UMOV UR17, 0x1 ;  /* 0x0000000100117882 */ /* 0x000fe20000000000 */
[----:B------:R-:W-:Y:S01]  /*c0d0*/  UMOV UR8, UR4 ;  /* 0x0000000400087c82 */ /* 0x000fe20008000000 */
[----:B0-----:R-:W-:-:S09]  /*c0e0*/  UMOV UR9, 0x80004020 ;  /* 0x8000402000097882 */ /* 0x001fd20000000000 */
.L_x_16:
[----:B------:R-:W2:Y:S04]  /*c0f0*/  LDL.LU R30, [R1+0x200] ;  /* 0x00020000011e7983 */ /* 0x000ea80000300800 */
[----:B------:R-:W3:Y:S04]  /*c100*/  LDL.LU R40, [R1+0x348] ;  /* 0x0003480001287983 */ /* 0x000ee80000300800 */
[----:B------:R-:W4:Y:S04]  /*c110*/  LDL.LU R39, [R1+0x344] ;  /* 0x0003440001277983 */ /* 0x000f280000300800 */
[----:B------:R-:W4:Y:S04]  /*c120*/  LDL.LU R38, [R1+0x340] ;  /* 0x0003400001267983 */ /* 0x000f280000300800 */
[----:B------:R-:W4:Y:S04]  /*c130*/  LDL.LU R37, [R1+0x33c] ;  /* 0x00033c0001257983 */ /* 0x000f280000300800 */
[----:B------:R-:W4:Y:S04]  /*c140*/  LDL.LU R36, [R1+0x1ec] ;  /* 0x0001ec0001247983 */ /* 0x000f280000300800 */
[----:B------:R-:W4:Y:S04]  /*c150*/  LDL.LU R35, [R1+0x338] ;  /* 0x0003380001237983 */ /* 0x000f280000300800 */
[----:B------:R-:W4:Y:S04]  /*c160*/  LDL.LU R34, [R1+0x1fc] ;  /* 0x0001fc0001227983 */ /* 0x000f280000300800 */
[----:B0-----:R-:W4:Y:S04]  /*c170*/  LDL.LU R29, [R1+0x334] ;  /* 0x00033400011d7983 */ /* 0x001f280000300800 */
[----:B------:R-:W4:Y:S04]  /*c180*/  LDL.LU R33, [R1+0x1f8] ;  /* 0x0001f80001217983 */ /* 0x000f280000300800 */
[----:B------:R-:W4:Y:S04]  /*c190*/  LDL.LU R32, [R1+0x32c] ;  /* 0x00032c0001207983 */ /* 0x000f280000300800 */
[----:B------:R-:W4:Y:S01]  /*c1a0*/  LDL.LU R31, [R1+0x1f4] ;  /* 0x0001f400011f7983 */ /* 0x000f220000300800 */
[----:B------:R-:W-:Y:S01]  /*c1b0*/  IMAD.U32 R28, R28, -0x80000000, RZ ;  /* 0x800000001c1c7824 */ /* 0x000fe200078e00ff */
[----:B--2---:R-:W-:-:S02]  /*c1c0*/  IADD3 R30, P3, PT, R30, UR16, RZ ;  /* 0x000000101e1e7c10 */ /* 0x004fc4000ff7e0ff */
[----:B---3--:R-:W-:-:S03]  /*c1d0*/  IADD3 R40, P4, PT, R40, UR16, RZ ;  /* 0x0000001028287c10 */ /* 0x008fc6000ff9e0ff */
[----:B------:R0:W-:Y:S01]  /*c1e0*/  STL [R1+0x200], R30 ;  /* 0x0002001e01007387 */ /* 0x0001e20000100800 */
[----:B----4-:R-:W-:Y:S02]  /*c1f0*/  IADD3 R39, P5, PT, R39, UR16, RZ ;  /* 0x0000001027277c10 */ /* 0x010fe4000ffbe0ff */
[----:B------:R-:W-:Y:S01]  /*c200*/  IADD3 R38, P6, PT, R38, UR16, RZ ;  /* 0x0000001026267c10 */ /* 0x000fe2000ffde0ff */
[----:B0-----:R-:W2:Y:S01]  /*c210*/  LDL.LU R30, [R1+0x324] ;  /* 0x00032400011e7983 */ /* 0x001ea20000300800 */
[----:B------:R-:W-:-:S03]  /*c220*/  IADD3 R37, P2, PT, R37, UR16, RZ ;  /* 0x0000001025257c10 */ /* 0x000fc6000ff5e0ff */
[----:B------:R-:W-:Y:S01]  /*c230*/  STL [R1+0x348], R40 ;  /* 0x0003482801007387 */ /* 0x000fe20000100800 */
[----:B------:R-:W-:-:S03]  /*c240*/  IADD3.X R36, PT, PT, R36, UR26, RZ, P3, !PT ;  /* 0x0000001a24247c10 */ /* 0x000fc60009ffe4ff */
[----:B------:R-:W-:Y:S01]  /*c250*/  STL [R1+0x344], R39 ;  /* 0x0003442701007387 */ /* 0x000fe20000100800 */
[----:B------:R-:W-:-:S03]  /*c260*/  IADD3 R35, P3, PT, R35, UR16, RZ ;  /* 0x0000001023237c10 */ /* 0x000fc6000ff7e0ff */
[----:B------:R-:W-:Y:S01]  /*c270*/  STL [R1+0x340], R38 ;  /* 0x0003402601007387 */ /* 0x000fe20000100800 */
[----:B------:R-:W-:-:S03]  /*c280*/  IADD3.X R34, PT, PT, R34, UR26, RZ, P4, !PT ;  /* 0x0000001a22227c10 */ /* 0x000fc6000a7fe4ff */
[----:B------:R-:W-:Y:S01]  /*c290*/  STL [R1+0x33c], R37 ;  /* 0x00033c2501007387 */ /* 0x000fe20000100800 */
[----:B------:R-:W-:-:S03]  /*c2a0*/  IADD3 R29, P4, PT, R29, UR16, RZ ;  /* 0x000000101d1d7c10 */ /* 0x000fc6000ff9e0ff */
[----:B------:R-:W-:Y:S04]  /*c2b0*/  STL [R1+0x1ec], R36 ;  /* 0x0001ec2401007387 */ /* 0x000fe80000100800 */
[----:B------:R0:W-:Y:S04]  /*c2c0*/  STL [R1+0x334], R29 ;  /* 0x0003341d01007387 */ /* 0x0001e80000100800 */
[----:B------:R-:W-:Y:S04]  /*c2d0*/  STL [R1+0x338], R35 ;  /* 0x0003382301007387 */ /* 0x000fe80000100800 */
[----:B0-----:R-:W3:Y:S01]  /*c2e0*/  LDL.LU R29, [R1+0x1f0] ;  /* 0x0001f000011d7983 */ /* 0x001ee20000300800 */
[----:B------:R-:W-:-:S02]  /*c2f0*/  IADD3.X R33, PT, PT, R33, UR26, RZ, P5, !PT ;  /* 0x0000001a21217c10 */ /* 0x000fc4000affe4ff */
[----:B------:R-:W-:Y:S01]  /*c300*/  IADD3 R32, P5, PT, R32, UR16, RZ ;  /* 0x0000001020207c10 */ /* 0x000fe2000ffbe0ff */
[----:B------:R-:W-:Y:S04]  /*c310*/  STL [R1+0x1fc], R34 ;  /* 0x0001fc2201007387 */ /* 0x000fe80000100800 */
[----:B------:R-:W4:Y:S04]  /*c320*/  LDL.LU R55, [R1+0x31c] ;  /* 0x00031c0001377983 */ /* 0x000f280000300800 */
[----:B------:R0:W-:Y:S01]  /*c330*/  STL [R1+0x1f8], R33 ;  /* 0x0001f82101007387 */ /* 0x0001e20000100800 */
[----:B------:R-:W-:-:S03]  /*c340*/  IADD3.X R31, PT, PT, R31, UR26, RZ, P6, !PT ;  /* 0x0000001a1f1f7c10 */ /* 0x000fc6000b7fe4ff */
[----:B0-----:R-:W4:Y:S04]  /*c350*/  LDL.LU R33, [R1+0x1e8] ;  /* 0x0001e80001217983 */ /* 0x001f280000300800 */
[----:B------:R0:W-:Y:S04]  /*c360*/  STL [R1+0x32c], R32 ;  /* 0x00032c2001007387 */ /* 0x0001e80000100800 */
[----:B0-----:R-:W4:Y:S04]  /*c370*/  LDL.LU R32, [R1+0x314] ;  /* 0x0003140001207983 */ /* 0x001f280000300800 */
[----:B------:R-:W4:Y:S04]  /*c380*/  LDL.LU R54, [R1+0x330] ;  /* 0x0003300001367983 */ /* 0x000f280000300800 */
[----:B------:R-:W4:Y:S04]  /*c390*/  LDL.LU R53, [R1+0x30c] ;  /* 0x00030c0001357983 */ /* 0x000f280000300800 */
[----:B------:R-:W4:Y:S04]  /*c3a0*/  LDL.LU R52, [R1+0x328] ;  /* 0x0003280001347983 */ /* 0x000f280000300800 */
[----:B------:R0:W-:Y:S04]  /*c3b0*/  STL [R1+0x1f4], R31 ;  /* 0x0001f41f01007387 */ /* 0x0001e80000100800 */
[----:B------:R-:W4:Y:S04]  /*c3c0*/  LDL.LU R51, [R1+0x304] ;  /* 0x0003040001337983 */ /* 0x000f280000300800 */
        /* <DEDUP_REMOVED lines=14> */
[----:B--2---:R-:W-:-:S05]  /*c4b0*/  IADD3 R30, P6, PT, R30, UR16, RZ ;  /* 0x000000101e1e7c10 */ /* 0x004fca000ffde0ff */
[----:B------:R0:W-:Y:S04]  /*c4c0*/  STL [R1+0x324], R30 ;  /* 0x0003241e01007387 */ /* 0x0001e80000100800 */
[----:B------:R-:W2:Y:S04]  /*c4d0*/  LDL.LU R37, [R1+0x2e8] ;  /* 0x0002e80001257983 */ /* 0x000ea80000300800 */
[----:B------:R-:W2:Y:S04]  /*c4e0*/  LDL.LU R36, [R1+0x2c4] ;  /* 0x0002c40001247983 */ /* 0x000ea80000300800 */
[----:B------:R-:W2:Y:S04]  /*c4f0*/  LDL.LU R35, [R1+0x2e0] ;  /* 0x0002e00001237983 */ /* 0x000ea80000300800 */
[----:B------:R-:W2:Y:S04]  /*c500*/  LDL.LU R34, [R1+0x2bc] ;  /* 0x0002bc0001227983 */ /* 0x000ea80000300800 */
[----:B0-----:R-:W2:Y:S01]  /*c510*/  LDL.LU R30, [R1+0x2d8] ;  /* 0x0002d800011e7983 */ /* 0x001ea20000300800 */
[----:B---3--:R-:W-:-:S05]  /*c520*/  IADD3.X R29, PT, PT, R29, UR26, RZ, P2, !PT ;  /* 0x0000001a1d1d7c10 */ /* 0x008fca00097fe4ff */
[----:B------:R0:W-:Y:S04]  /*c530*/  STL [R1+0x1f0], R29 ;  /* 0x0001f01d01007387 */ /* 0x0001e80000100800 */
[----:B0-----:R-:W3:Y:S01]  /*c540*/  LDL.LU R29, [R1+0x2b4] ;  /* 0x0002b400011d7983 */ /* 0x001ee20000300800 */
[----:B----4-:R-:W-:Y:S02]  /*c550*/  IADD3 R55, P2, PT, R55, UR16, RZ ;  /* 0x0000001037377c10 */ /* 0x010fe4000ff5e0ff */
[----:B------:R-:W-:-:S05]  /*c560*/  IADD3.X R33, PT, PT, R33, UR26, RZ, P3, !PT ;  /* 0x0000001a21217c10 */ /* 0x000fca0009ffe4ff */
[----:B------:R0:W-:Y:S01]  /*c570*/  STL [R1+0x1e8], R33 ;  /* 0x0001e82101007387 */ /* 0x0001e20000100800 */
[----:B------:R-:W-:-:S03]  /*c580*/  IADD3 R32, P3, PT, R32, UR16, RZ ;  /* 0x0000001020207c10 */ /* 0x000fc6000ff7e0ff */
[----:B0-----:R-:W4:Y:S01]  /*c590*/  LDL.LU R33, [R1+0x2d0] ;  /* 0x0002d00001217983 */ /* 0x001f220000300800 */
[----:B------:R-:W-:-:S03]  /*c5a0*/  IADD3.X R54, PT, PT, R54, UR26, RZ, P4, !PT ;  /* 0x0000001a36367c10 */ /* 0x000fc6000a7fe4ff */
[----:B------:R-:W-:Y:S01]  /*c5b0*/  STL [R1+0x31c], R55 ;  /* 0x00031c3701007387 */ /* 0x000fe20000100800 */
[----:B------:R-:W-:-:S03]  /*c5c0*/  IADD3 R53, P4, PT, R53, UR16, RZ ;  /* 0x0000001035357c10 */ /* 0x000fc6000ff9e0ff */
[----:B------:R0:W-:Y:S01]  /*c5d0*/  STL [R1+0x314], R32 ;  /* 0x0003142001007387 */ /* 0x0001e20000100800 */
[----:B------:R-:W-:-:S03]  /*c5e0*/  IADD3.X R52, PT, PT, R52, UR26, RZ, P5, !PT ;  /* 0x0000001a34347c10 */ /* 0x000fc6000affe4ff */
[----:B0-----:R-:W4:Y:S01]  /*c5f0*/  LDL.LU R32, [R1+0x2ac] ;  /* 0x0002ac0001207983 */ /* 0x001f220000300800 */
        /* <DEDUP_REMOVED lines=20> */
[----:B------:R-:W-:Y:S02]  /*c740*/  IADD3 R41, P5, PT, R41, UR16, RZ ;  /* 0x0000001029297c10 */ /* 0x000fe4000ffbe0ff */
[----:B------:R-:W-:Y:S01]  /*c750*/  IADD3.X R31, PT, PT, R31, UR26, RZ, P6, !PT ;  /* 0x0000001a1f1f7c10 */ /* 0x000fe2000b7fe4ff */
[----:B------:R-:W-:Y:S01]  /*c760*/  STL [R1+0x308], R44 ;  /* 0x0003082c01007387 */ /* 0x000fe20000100800 */
[----:B------:R-:W-:-:S03]  /*c770*/  IADD3 R40, P6, PT, R40, UR16, RZ ;  /* 0x0000001028287c10 */ /* 0x000fc6000ffde0ff */
[----:B------:R-:W-:Y:S01]  /*c780*/  STL [R1+0x2e4], R43 ;  /* 0x0002e42b01007387 */ /* 0x000fe20000100800 */
[----:B------:R-:W-:-:S03]  /*c790*/  IADD3.X R39, PT, PT, R39, UR26, RZ, P2, !PT ;  /* 0x0000001a27277c10 */ /* 0x000fc600097fe4ff */
[----:B------:R0:W-:Y:S01]  /*c7a0*/  STL [R1+0x2f8], R31 ;  /* 0x0002f81f01007387 */ /* 0x0001e20000100800 */
[----:B------:R-:W-:-:S03]  /*c7b0*/  IADD3 R38, P2, PT, R38, UR16, RZ ;  /* 0x0000001026267c10 */ /* 0x000fc6000ff5e0ff */
[----:B------:R-:W-:Y:S04]  /*c7c0*/  STL [R1+0x300], R42 ;  /* 0x0003002a01007387 */ /* 0x000fe80000100800 */
[----:B0-----:R-:W4:Y:S04]  /*c7d0*/  LDL.LU R31, [R1+0x2c8] ;  /* 0x0002c800011f7983 */ /* 0x001f280000300800 */
[----:B------:R-:W-:Y:S04]  /*c7e0*/  STL [R1+0x2dc], R41 ;  /* 0x0002dc2901007387 */ /* 0x000fe80000100800 */
[----:B------:R-:W-:Y:S04]  /*c7f0*/  STL [R1+0x2d4], R40 ;  /* 0x0002d42801007387 */ /* 0x000fe80000100800 */
[----:B------:R-:W-:Y:S04]  /*c800*/  STL [R1+0x2f0], R39 ;  /* 0x0002f02701007387 */ /* 0x000fe80000100800 */
[----:B------:R-:W-:Y:S01]  /*c810*/  STL [R1+0x2cc], R38 ;  /* 0x0002cc2601007387 */ /* 0x000fe20000100800 */
[----:B--2---:R-:W-:-:S02]  /*c820*/  IADD3.X R37, PT, PT, R37, UR26, RZ, P3, !PT ;  /* 0x0000001a25257c10 */ /* 0x004fc40009ffe4ff */
[----:B------:R-:W-:-:S03]  /*c830*/  IADD3 R36, P3, PT, R36, UR16, RZ ;  /* 0x0000001024247c10 */ /* 0x000fc6000ff7e0ff */
[----:B------:R-:W-:Y:S01]  /*c840*/  STL [R1+0x2e8], R37 ;  /* 0x0002e82501007387 */ /* 0x000fe20000100800 */
[----:B------:R-:W-:-:S03]  /*c850*/  IADD3.X R35, PT, PT, R35, UR26, RZ, P4, !PT ;  /* 0x0000001a23237c10 */ /* 0x000fc6000a7fe4ff */
[----:B------:R-:W-:Y:S01]  /*c860*/  STL [R1+0x2c4], R36 ;  /* 0x0002c42401007387 */ /* 0x000fe20000100800 */
[----:B------:R-:W-:Y:S02]  /*c870*/  IADD3 R34, P4, PT, R34, UR16, RZ ;  /* 0x0000001022227c10 */ /* 0x000fe4000ff9e0ff */
[----:B------:R-:W-:-:S05]  /*c880*/  IADD3.X R30, PT, PT, R30, UR26, RZ, P5, !PT ;  /* 0x0000001a1e1e7c10 */ /* 0x000fca000affe4ff */
[----:B------:R0:W-:Y:S04]  /*c890*/  STL [R1+0x2d8], R30 ;  /* 0x0002d81e01007387 */ /* 0x0001e80000100800 */
[----:B------:R-:W-:Y:S04]  /*c8a0*/  STL [R1+0x2e0], R35 ;  /* 0x0002e02301007387 */ /* 0x000fe80000100800 */
[----:B0-----:R-:W2:Y:S04]  /*c8b0*/  LDL.LU R30, [R1+0x2a4] ;  /* 0x0002a400011e7983 */ /* 0x001ea80000300800 */
[----:B------:R-:W-:Y:S04]  /*c8c0*/  STL [R1+0x2bc], R34 ;  /* 0x0002bc2201007387 */ /* 0x000fe80000100800 */
[----:B------:R-:W2:Y:S01]  /*c8d0*/  LDL.LU R55, [R1+0x2c0] ;  /* 0x0002c00001377983 */ /* 0x000ea20000300800 */
[----:B---3--:R-:W-:-:S05]  /*c8e0*/  IADD3 R29, P5, PT, R29, UR16, RZ ;  /* 0x000000101d1d7c10 */ /* 0x008fca000ffbe0ff */
[----:B------:R0:W-:Y:S04]  /*c8f0*/  STL [R1+0x2b4], R29 ;  /* 0x0002b41d01007387 */ /* 0x0001e80000100800 */
[----:B0-----:R-:W3:Y:S01]  /*c900*/  LDL.LU R29, [R1+0x29c] ;  /* 0x00029c00011d7983 */ /* 0x001ee20000300800 */
[----:B----4-:R-:W-:-:S05]  /*c910*/  IADD3.X R33, PT, PT, R33, UR26, RZ, P6, !PT ;  /* 0x0000001a21217c10 */ /* 0x010fca000b7fe4ff */
[----:B------:R0:W-:Y:S04]  /*c920*/  STL [R1+0x2d0], R33 ;  /* 0x0002d02101007387 */ /* 0x0001e80000100800 */
[----:B0-----:R-:W4:Y:S01]  /*c930*/  LDL.LU R33, [R1+0x2b8] ;  /* 0x0002b80001217983 */ /* 0x001f220000300800 */
[----:B------:R-:W-:-:S03]  /*c940*/  IADD3 R32, P6, PT, R32, UR16, RZ ;  /* 0x0000001020207c10 */ /* 0x000fc6000ffde0ff */
        /* <DEDUP_REMOVED lines=15> */
[----:B0-----:R-:W4:Y:S01]  /*ca40*/  LDL.LU R32, [R1+0x25c] ;  /* 0x00025c0001207983 */ /* 0x001f220000300800 */
[----:B------:R-:W-:-:S03]  /*ca50*/  IADD3.X R31, PT, PT, R31, UR26, RZ, P2, !PT ;  /* 0x0000001a1f1f7c10 */ /* 0x000fc600097fe4ff */
        /* <DEDUP_REMOVED lines=8> */
[----:B0-----:R-:W4:Y:S01]  /*cae0*/  LDL.LU R31, [R1+0x524] ;  /* 0x00052400011f7983 */ /* 0x001f220000300800 */
[----:B--2---:R-:W-:-:S05]  /*caf0*/  IADD3 R30, P2, PT, R30, UR16, RZ ;  /* 0x000000101e1e7c10 */ /* 0x004fca000ff5e0ff */
[----:B------:R0:W-:Y:S01]  /*cb00*/  STL [R1+0x2a4], R30 ;  /* 0x0002a41e01007387 */ /* 0x0001e20000100800 */
[----:B------:R-:W-:-:S03]  /*cb10*/  IADD3.X R55, PT, PT, R55, UR26, RZ, P3, !PT ;  /* 0x0000001a37377c10 */ /* 0x000fc60009ffe4ff */
[----:B0-----:R-:W2:Y:S01]  /*cb20*/  LDL.LU R30, [R1+0x258] ;  /* 0x00025800011e7983 */ /* 0x001ea20000300800 */
[----:B---3--:R-:W-:-:S05]  /*cb30*/  IADD3 R29, P3, PT, R29, UR16, RZ ;  /* 0x000000101d1d7c10 */ /* 0x008fca000ff7e0ff */
[----:B------:R0:W-:Y:S04]  /*cb40*/  STL [R1+0x29c], R29 ;  /* 0x00029c1d01007387 */ /* 0x0001e80000100800 */
[----:B0-----:R-:W3:Y:S01]  /*cb50*/  LDL.LU R29, [R1+0x51c] ;  /* 0x00051c00011d7983 */ /* 0x001ee20000300800 */
[----:B----4-:R-:W-:-:S03]  /*cb60*/  IADD3.X R33, PT, PT, R33, UR26, RZ, P4, !PT ;  /* 0x0000001a21217c10 */ /* 0x010fc6000a7fe4ff */
[----:B------:R-:W-:Y:S01]  /*cb70*/  STL [R1+0x2c0], R55 ;  /* 0x0002c03701007387 */ /* 0x000fe20000100800 */
[----:B------:R-:W-:-:S03]  /*cb80*/  IADD3 R54, P4, PT, R54, UR16, RZ ;  /* 0x0000001036367c10 */ /* 0x000fc6000ff9e0ff */
[----:B------:R0:W-:Y:S01]  /*cb90*/  STL [R1+0x2b8], R33 ;  /* 0x0002b82101007387 */ /* 0x0001e20000100800 */
[----:B------:R-:W-:Y:S02]  /*cba0*/  IADD3.X R53, PT, PT, R53, UR26, RZ, P5, !PT ;  /* 0x0000001a35357c10 */ /* 0x000fe4000affe4ff */
[----:B------:R-:W-:Y:S01]  /*cbb0*/  IADD3 R52, P5, PT, R52, UR16, RZ ;  /* 0x0000001034347c10 */ /* 0x000fe2000ffbe0ff */
[----:B0-----:R-:W4:Y:S01]  /*cbc0*/  LDL.LU R33, [R1+0x3d0] ;  /* 0x0003d00001217983 */ /* 0x001f220000300800 */
        /* <DEDUP_REMOVED lines=25> */
[----:B------:R0:W-:Y:S01]  /*cd60*/  STL [R1+0x25c], R32 ;  /* 0x00025c2001007387 */ /* 0x0001e20000100800 */
[----:B------:R-:W-:-:S03]  /*cd70*/  IADD3 R39, P2, PT, R39, UR11, RZ ;  /* 0x0000000b27277c10 */ /* 0x000fc6000ff5e0ff */
[----:B------:R-:W-:Y:S01]  /*cd80*/  STL [R1+0x264], R42 ;  /* 0x0002642a01007387 */ /* 0x000fe20000100800 */
[----:B------:R-:W-:-:S03]  /*cd90*/  IADD3.X R38, PT, PT, R38, UR26, RZ, P3, !PT ;  /* 0x0000001a26267c10 */ /* 0x000fc60009ffe4ff */
[----:B0-----:R-:W4:Y:S04]  /*cda0*/  LDL.LU R32, [R1+0x514] ;  /* 0x0005140001207983 */ /* 0x001f280000300800 */
        /* <DEDUP_REMOVED lines=9> */
[----:B------:R-:W-:Y:S04]  /*ce40*/  STL [R1+0x3cc], R37 ;  /* 0x0003cc2501007387 */ /* 0x000fe80000100800 */
[----:B------:R-:W-:Y:S04]  /*ce50*/  STL [R1+0x268], R36 ;  /* 0x0002682401007387 */ /* 0x000fe80000100800 */
[----:B------:R0:W-:Y:S04]  /*ce60*/  STL [R1+0x524], R31 ;  /* 0x0005241f01007387 */ /* 0x0001e80000100800 */
[----:B------:R-:W-:Y:S04]  /*ce70*/  STL [R1+0x52c], R35 ;  /* 0x00052c2301007387 */ /* 0x000fe80000100800 */
[----:B0-----:R-:W4:Y:S04]  /*ce80*/  LDL.LU R31, [R1+0x3c8] ;  /* 0x0003c800011f7983 */ /* 0x001f280000300800 */
[----:B------:R-:W-:Y:S04]  /*ce90*/  STL [R1+0x260], R34 ;  /* 0x0002602201007387 */ /* 0x000fe80000100800 */
[----:B------:R-:W4:Y:S01]  /*cea0*/  LDL.LU R55, [R1+0x50c] ;  /* 0x00050c0001377983 */ /* 0x000f220000300800 */
[----:B--2---:R-:W-:-:S05]  /*ceb0*/  IADD3.X R30, PT, PT, R30, UR21, RZ, P6, !PT ;  /* 0x000000151e1e7c10 */ /* 0x004fca000b7fe4ff */
[----:B------:R0:W-:Y:S04]  /*cec0*/  STL [R1+0x258], R30 ;  /* 0x0002581e01007387 */ /* 0x0001e80000100800 */
[----:B0-----:R-:W2:Y:S01]  /*ced0*/  LDL.LU R30, [R1+0x528] ;  /* 0x00052800011e7983 */ /* 0x001ea20000300800 */
[----:B---3--:R-:W-:-:S05]  /*cee0*/  IADD3 R29, P6, PT, R29, UR11, RZ ;  /* 0x0000000b1d1d7c10 */ /* 0x008fca000ffde0ff */
[----:B------:R0:W-:Y:S04]  /*cef0*/  STL [R1+0x51c], R29 ;  /* 0x00051c1d01007387 */ /* 0x0001e80000100800 */
[----:B0-----:R-:W3:Y:S04]  /*cf00*/  LDL.LU R29, [R1+0x504] ;  /* 0x00050400011d7983 */ /* 0x001ee80000300800 */
[----:B------:R-:W3:Y:S01]  /*cf10*/  LDL.LU R54, [R1+0x520] ;  /* 0x0005200001367983 */ /* 0x000ee20000300800 */
[----:B----4-:R-:W-:-:S03]  /*cf20*/  IADD3.X R33, PT, PT, R33, UR21, RZ, P2, !PT ;  /* 0x0000001521217c10 */ /* 0x010fc600097fe4ff */
        /* <DEDUP_REMOVED lines=15> */
[----:B------:R-:W4:Y:S01]  /*d020*/  LDL.LU R40, [R1+0x24c] ;  /* 0x00024c0001287983 */ /* 0x000f220000300800 */
[----:B------:R-:W-:-:S03]  /*d030*/  IADD3 R32, P2, PT, R32, UR11, RZ ;  /* 0x0000000b20207c10 */ /* 0x000fc6000ff5e0ff */
        /* <DEDUP_REMOVED lines=8> */
[----:B------:R-:W-:-:S05]  /*d0c0*/  IADD3.X R31, PT, PT, R31, UR21, RZ, P3, !PT ;  /* 0x000000151f1f7c10 */ /* 0x000fca0009ffe4ff */
[----:B------:R0:W-:Y:S01]  /*d0d0*/  STL [R1+0x3c8], R31 ;  /* 0x0003c81f01007387 */ /* 0x0001e20000100800 */
[----:B------:R-:W-:-:S03]  /*d0e0*/  IADD3 R55, P3, PT, R55, UR11, RZ ;  /* 0x0000000b37377c10 */ /* 0x000fc6000ff7e0ff */
[----:B0-----:R-:W4:Y:S01]  /*d0f0*/  LDL.LU R31, [R1+0x4f4] ;  /* 0x0004f400011f7983 */ /* 0x001f220000300800 */
[----:B--2---:R-:W-:-:S05]  /*d100*/  IADD3.X R30, PT, PT, R30, UR21, RZ, P4, !PT ;  /* 0x000000151e1e7c10 */ /* 0x004fca000a7fe4ff */
[----:B------:R0:W-:Y:S04]  /*d110*/  STL [R1+0x528], R30 ;  /* 0x0005281e01007387 */ /* 0x0001e80000100800 */
[----:B0-----:R-:W2:Y:S04]  /*d120*/  LDL.LU R30, [R1+0x248] ;  /* 0x00024800011e7983 */ /* 0x001ea80000300800 */
[----:B------:R-:W-:Y:S01]  /*d130*/  STL [R1+0x50c], R55 ;  /* 0x00050c3701007387 */ /* 0x000fe20000100800 */
[----:B---3--:R-:W-:-:S05]  /*d140*/  IADD3 R29, P4, PT, R29, UR11, RZ ;  /* 0x0000000b1d1d7c10 */ /* 0x008fca000ff9e0ff */
[----:B------:R0:W-:Y:S04]  /*d150*/  STL [R1+0x504], R29 ;  /* 0x0005041d01007387 */ /* 0x0001e80000100800 */
[----:B0-----:R-:W3:Y:S01]  /*d160*/  LDL.LU R29, [R1+0x4ec] ;  /* 0x0004ec00011d7983 */ /* 0x001ee20000300800 */
[----:B------:R-:W-:Y:S02]  /*d170*/  IADD3.X R54, PT, PT, R54, UR21, RZ, P5, !PT ;  /* 0x0000001536367c10 */ /* 0x000fe4000affe4ff */
[----:B----4-:R-:W-:Y:S02]  /*d180*/  IADD3 R53, P5, PT, R53, UR11, RZ ;  /* 0x0000000b35357c10 */ /* 0x010fe4000ffbe0ff */
[----:B------:R-:W-:Y:S02]  /*d190*/  IADD3.X R52, PT, PT, R52, UR21, RZ, P6, !PT ;  /* 0x0000001534347c10 */ /* 0x000fe4000b7fe4ff */
[----:B------:R-:W-:Y:S01]  /*d1a0*/  IADD3 R51, P6, PT, R51, UR11, RZ ;  /* 0x0000000b33337c10 */ /* 0x000fe2000ffde0ff */
        /* <DEDUP_REMOVED lines=28> */
[----:B0-----:R-:W4:Y:S01]  /*d370*/  LDL.LU R33, [R1+0x3c0] ;  /* 0x0003c00001217983 */ /* 0x001f220000300800 */
        /* <DEDUP_REMOVED lines=8> */
[----:B------:R-:W-:Y:S04]  /*d400*/  STL [R1+0x3c4], R38 ;  /* 0x0003c42601007387 */ /* 0x000fe80000100800 */
[----:B------:R-:W-:Y:S04]  /*d410*/  STL [R1+0x560], R37 ;  /* 0x0005602501007387 */ /* 0x000fe80000100800 */
[----:B------:R-:W-:Y:S04]  /*d420*/  STL [R1+0x3bc], R36 ;  /* 0x0003bc2401007387 */ /* 0x000fe80000100800 */
[----:B------:R0:W-:Y:S04]  /*d430*/  STL [R1+0x250], R32 ;  /* 0x0002502001007387 */ /* 0x0001e80000100800 */
[----:B------:R-:W-:Y:S04]  /*d440*/  STL [R1+0x558], R35 ;  /* 0x0005582301007387 */ /* 0x000fe80000100800 */
[----:B0-----:R-:W4:Y:S01]  /*d450*/  LDL.LU R32, [R1+0x4e4] ;  /* 0x0004e40001207983 */ /* 0x001f220000300800 */
[----:B------:R-:W-:-:S03]  /*d460*/  IADD3 R31, P6, PT, R31, UR11, RZ ;  /* 0x0000000b1f1f7c10 */ /* 0x000fc6000ffde0ff */
[----:B------:R-:W-:Y:S04]  /*d470*/  STL [R1+0x4fc], R34 ;  /* 0x0004fc2201007387 */ /* 0x000fe80000100800 */
[----:B------:R-:W4:Y:S04]  /*d480*/  LDL.LU R55, [R1+0x3b8] ;  /* 0x0003b80001377983 */ /* 0x000f280000300800 */
[----:B------:R0:W-:Y:S04]  /*d490*/  STL [R1+0x4f4], R31 ;  /* 0x0004f41f01007387 */ /* 0x0001e80000100800 */
[----:B0-----:R-:W4:Y:S01]  /*d4a0*/  LDL.LU R31, [R1+0x4dc] ;  /* 0x0004dc00011f7983 */ /* 0x001f220000300800 */
[----:B--2---:R-:W-:-:S05]  /*d4b0*/  IADD3.X R30, PT, PT, R30, UR21, RZ, P2, !PT ;  /* 0x000000151e1e7c10 */ /* 0x004fca00097fe4ff */
[----:B------:R0:W-:Y:S04]  /*d4c0*/  STL [R1+0x248], R30 ;  /* 0x0002481e01007387 */ /* 0x0001e80000100800 */
[----:B0-----:R-:W2:Y:S04]  /*d4d0*/  LDL.LU R30, [R1+0x4f8] ;  /* 0x0004f800011e7983 */ /* 0x001ea80000300800 */
[----:B------:R-:W2:Y:S04]  /*d4e0*/  LDL.LU R54, [R1+0x4d4] ;  /* 0x0004d40001367983 */ /* 0x000ea80000300800 */
[----:B------:R-:W2:Y:S01]  /*d4f0*/  LDL.LU R53, [R1+0x4f0] ;  /* 0x0004f00001357983 */ /* 0x000ea20000300800 */
[----:B---3--:R-:W-:-:S03]  /*d500*/  IADD3 R29, P2, PT, R29, UR11, RZ ;  /* 0x0000000b1d1d7c10 */ /* 0x008fc6000ff5e0ff */
[----:B------:R-:W3:Y:S04]  /*d510*/  LDL.LU R52, [R1+0x554] ;  /* 0x0005540001347983 */ /* 0x000ee80000300800 */
[----:B------:R0:W-:Y:S04]  /*d520*/  STL [R1+0x4ec], R29 ;  /* 0x0004ec1d01007387 */ /* 0x0001e80000100800 */
[----:B------:R-:W3:Y:S04]  /*d530*/  LDL.LU R51, [R1+0x4e8] ;  /* 0x0004e80001337983 */ /* 0x000ee80000300800 */
        /* <DEDUP_REMOVED lines=10> */
[----:B0-----:R-:W3:Y:S04]  /*d5e0*/  LDL.LU R29, [R1+0x244] ;  /* 0x00024400011d7983 */ /* 0x001ee80000300800 */
[----:B------:R-:W3:Y:S04]  /*d5f0*/  LDL.LU R40, [R1+0x540] ;  /* 0x0005400001287983 */ /* 0x000ee80000300800 */
[----:B------:R-:W3:Y:S04]  /*d600*/  LDL.LU R39, [R1+0x23c] ;  /* 0x00023c0001277983 */ /* 0x000ee80000300800 */
[----:B------:R-:W3:Y:S01]  /*d610*/  LDL.LU R38, [R1+0x538] ;  /* 0x0005380001267983 */ /* 0x000ee20000300800 */
[----:B----4-:R-:W-:-:S05]  /*d620*/  IADD3.X R33, PT, PT, R33, UR21, RZ, P3, !PT ;  /* 0x0000001521217c10 */ /* 0x010fca0009ffe4ff */
[----:B------:R0:W-:Y:S04]  /*d630*/  STL [R1+0x3c0], R33 ;  /* 0x0003c02101007387 */ /* 0x0001e80000100800 */
[----:B------:R-:W4:Y:S04]  /*d640*/  LDL.LU R37, [R1+0x3b4] ;  /* 0x0003b40001257983 */ /* 0x000f280000300800 */
[----:B------:R-:W4:Y:S04]  /*d650*/  LDL.LU R36, [R1+0x530] ;  /* 0x0005300001247983 */ /* 0x000f280000300800 */
[----:B------:R-:W4:Y:S04]  /*d660*/  LDL.LU R35, [R1+0x3ac] ;  /* 0x0003ac0001237983 */ /* 0x000f280000300800 */
[----:B------:R-:W4:Y:S04]  /*d670*/  LDL.LU R34, [R1+0x4c8] ;  /* 0x0004c80001227983 */ /* 0x000f280000300800 */
[----:B0-----:R-:W4:Y:S01]  /*d680*/  LDL.LU R33, [R1+0x4c4] ;  /* 0x0004c40001217983 */ /* 0x001f220000300800 */
[----:B------:R-:W-:-:S05]  /*d690*/  IADD3 R32, P3, PT, R32, UR11, RZ ;  /* 0x0000000b20207c10 */ /* 0x000fca000ff7e0ff */
[----:B------:R0:W-:Y:S01]  /*d6a0*/  STL [R1+0x4e4], R32 ;  /* 0x0004e42001007387 */ /* 0x0001e20000100800 */
[----:B------:R-:W-:-:S03]  /*d6b0*/  IADD3.X R55, PT, PT, R55, UR21, RZ, P4, !PT ;  /* 0x0000001537377c10 */ /* 0x000fc6000a7fe4ff */
[----:B0-----:R-:W4:Y:S01]  /*d6c0*/  LDL.LU R32, [R1+0x240] ;  /* 0x0002400001207983 */ /* 0x001f220000300800 */
[----:B------:R-:W-:-:S05]  /*d6d0*/  IADD3 R31, P4, PT, R31, UR11, RZ ;  /* 0x0000000b1f1f7c10 */ /* 0x000fca000ff9e0ff */
[----:B------:R0:W-:Y:S04]  /*d6e0*/  STL [R1+0x4dc], R31 ;  /* 0x0004dc1f01007387 */ /* 0x0001e80000100800 */
[----:B0-----:R-:W4:Y:S04]  /*d6f0*/  LDL.LU R31, [R1+0x4bc] ;  /* 0x0004bc00011f7983 */ /* 0x001f280000300800 */
[----:B------:R-:W-:Y:S01]  /*d700*/  STL [R1+0x3b8], R55 ;  /* 0x0003b83701007387 */ /* 0x000fe20000100800 */
[----:B--2---:R-:W-:Y:S02]  /*d710*/  IADD3.X R30, PT, PT, R30, UR21, RZ, P5, !PT ;  /* 0x000000151e1e7c10 */ /* 0x004fe4000affe4ff */
[----:B------:R-:W-:-:S03]  /*d720*/  IADD3 R54, P5, PT, R54, UR11, RZ ;  /* 0x0000000b36367c10 */ /* 0x000fc6000ffbe0ff */
[----:B------:R0:W-:Y:S01]  /*d730*/  STL [R1+0x4f8], R30 ;  /* 0x0004f81e01007387 */ /* 0x0001e20000100800 */
[----:B------:R-:W-:Y:S02]  /*d740*/  IADD3.X R53, PT, PT, R53, UR21, RZ, P6, !PT ;  /* 0x0000001535357c10 */ /* 0x000fe4000b7fe4ff */
[----:B---3--:R-:W-:Y:S01]  /*d750*/  IADD3 R52, P6, PT, R52, UR11, RZ ;  /* 0x0000000b34347c10 */ /* 0x008fe2000ffde0ff */
[----:B0-----:R-:W2:Y:S01]  /*d760*/  LDL.LU R30, [R1+0x238] ;  /* 0x00023800011e7983 */ /* 0x001ea20000300800 */
        /* <DEDUP_REMOVED lines=28> */
[----:B------:R-:W-:Y:S02]  /*d930*/  IADD3 R39, P3, PT, R39, UR11, RZ ;  /* 0x0000000b27277c10 */ /* 0x000fe4000ff7e0ff */
[----:B------:R-:W-:Y:S01]  /*d940*/  IADD3.X R38, PT, PT, R38, UR21, RZ, P4, !PT ;  /* 0x0000001526267c10 */ /* 0x000fe2000a7fe4ff */
[----:B------:R-:W-:Y:S01]  /*d950*/  STL [R1+0x548], R41 ;  /* 0x0005482901007387 */ /* 0x000fe20000100800 */
[----:B----4-:R-:W-:-:S03]  /*d960*/  IADD3 R37, P4, PT, R37, UR11, RZ ;  /* 0x0000000b25257c10 */ /* 0x010fc6000ff9e0ff */
        /* <DEDUP_REMOVED lines=14> */
[----:B------:R-:W-:-:S05]  /*da50*/  IADD3.X R32, PT, PT, R32, UR21, RZ, P2, !PT ;  /* 0x0000001520207c10 */ /* 0x000fca00097fe4ff */
[----:B------:R0:W-:Y:S04]  /*da60*/  STL [R1+0x240], R32 ;  /* 0x0002402001007387 */ /* 0x0001e80000100800 */
[----:B0-----:R-:W4:Y:S01]  /*da70*/  LDL.LU R32, [R1+0x3a8] ;  /* 0x0003a80001207983 */ /* 0x001f220000300800 */
[----:B------:R-:W-:-:S05]  /*da80*/  IADD3 R31, P2, PT, R31, UR11, RZ ;  /* 0x0000000b1f1f7c10 */ /* 0x000fca000ff5e0ff */
[----:B------:R0:W-:Y:S04]  /*da90*/  STL [R1+0x4bc], R31 ;  /* 0x0004bc1f01007387 */ /* 0x0001e80000100800 */
[----:B0-----:R-:W4:Y:S04]  /*daa0*/  LDL.LU R31, [R1+0x4a4] ;  /* 0x0004a400011f7983 */ /* 0x001f280000300800 */
[----:B------:R-:W4:Y:S04]  /*dab0*/  LDL.LU R54, [R1+0x4c0] ;  /* 0x0004c00001367983 */ /* 0x000f280000300800 */
[----:B------:R-:W4:Y:S04]  /*dac0*/  LDL.LU R53, [R1+0x49c] ;  /* 0x00049c0001357983 */ /* 0x000f280000300800 */
[----:B------:R-:W4:Y:S01]  /*dad0*/  LDL.LU R52, [R1+0x4b8] ;  /* 0x0004b80001347983 */ /* 0x000f220000300800 */
[----:B--2---:R-:W-:-:S05]  /*dae0*/  IADD3.X R30, PT, PT, R30, UR21, RZ, P3, !PT ;  /* 0x000000151e1e7c10 */ /* 0x004fca0009ffe4ff */
[----:B------:R0:W-:Y:S04]  /*daf0*/  STL [R1+0x238], R30 ;  /* 0x0002381e01007387 */ /* 0x0001e80000100800 */
[----:B------:R-:W2:Y:S04]  /*db00*/  LDL.LU R51, [R1+0x494] ;  /* 0x0004940001337983 */ /* 0x000ea80000300800 */
        /* <DEDUP_REMOVED lines=20> */
[----:B0-----:R-:W3:Y:S01]  /*dc50*/  LDL.LU R29, [R1+0x468] ;  /* 0x00046800011d7983 */ /* 0x001ee20000300800 */
[----:B----4-:R-:W-:-:S05]  /*dc60*/  IADD3.X R33, PT, PT, R33, UR21, RZ, P4, !PT ;  /* 0x0000001521217c10 */ /* 0x010fca000a7fe4ff */
[----:B------:R0:W-:Y:S01]  /*dc70*/  STL [R1+0x3b0], R33 ;  /* 0x0003b02101007387 */ /* 0x0001e20000100800 */
[----:B------:R-:W-:-:S03]  /*dc80*/  IADD3 R55, P4, PT, R55, UR11, RZ ;  /* 0x0000000b37377c10 */ /* 0x000fc6000ff9e0ff */
[----:B0-----:R-:W4:Y:S01]  /*dc90*/  LDL.LU R33, [R1+0x464] ;  /* 0x0004640001217983 */ /* 0x001f220000300800 */
[----:B------:R-:W-:-:S05]  /*dca0*/  IADD3.X R32, PT, PT, R32, UR21, RZ, P5, !PT ;  /* 0x0000001520207c10 */ /* 0x000fca000affe4ff */
[----:B------:R0:W-:Y:S04]  /*dcb0*/  STL [R1+0x3a8], R32 ;  /* 0x0003a82001007387 */ /* 0x0001e80000100800 */
[----:B0-----:R-:W4:Y:S01]  /*dcc0*/  LDL.LU R32, [R1+0x230] ;  /* 0x0002300001207983 */ /* 0x001f220000300800 */
[----:B------:R-:W-:-:S03]  /*dcd0*/  IADD3 R31, P5, PT, R31, UR11, RZ ;  /* 0x0000000b1f1f7c10 */ /* 0x000fc6000ffbe0ff */
[----:B------:R-:W-:Y:S01]  /*dce0*/  STL [R1+0x4ac], R55 ;  /* 0x0004ac3701007387 */ /* 0x000fe20000100800 */
[----:B------:R-:W-:-:S03]  /*dcf0*/  IADD3.X R54, PT, PT, R54, UR21, RZ, P6, !PT ;  /* 0x0000001536367c10 */ /* 0x000fc6000b7fe4ff */
[----:B------:R0:W-:Y:S01]  /*dd00*/  STL [R1+0x4a4], R31 ;  /* 0x0004a41f01007387 */ /* 0x0001e20000100800 */
[----:B------:R-:W-:Y:S02]  /*dd10*/  IADD3 R53, P6, PT, R53, UR11, RZ ;  /* 0x0000000b35357c10 */ /* 0x000fe4000ffde0ff */
[----:B------:R-:W-:Y:S01]  /*dd20*/  IADD3.X R52, PT, PT, R52, UR21, RZ, P2, !PT ;  /* 0x0000001534347c10 */ /* 0x000fe200097fe4ff */
[----:B0-----:R-:W4:Y:S04]  /*dd30*/  LDL.LU R31, [R1+0x45c] ;  /* 0x00045c00011f7983 */ /* 0x001f280000300800 */
[----:B------:R-:W-:Y:S04]  /*dd40*/  STL [R1+0x4c0], R54 ;  /* 0x0004c03601007387 */ /* 0x000fe80000100800 */
[----:B------:R-:W-:Y:S04]  /*dd50*/  STL [R1+0x49c], R53 ;  /* 0x00049c3501007387 */ /* 0x000fe80000100800 */
[----:B------:R-:W-:Y:S01]  /*dd60*/  STL [R1+0x4b8], R52 ;  /* 0x0004b83401007387 */ /* 0x000fe20000100800 */
[----:B--2---:R-:W-:-:S02]  /*dd70*/  IADD3 R51, P2, PT, R51, UR11, RZ ;  /* 0x0000000b33337c10 */ /* 0x004fc4000ff5e0ff */
        /* <DEDUP_REMOVED lines=19> */
[----:B------:R-:W-:Y:S02]  /*deb0*/  IADD3.X R30, PT, PT, R30, UR21, RZ, P3, !PT ;  /* 0x000000151e1e7c10 */ /* 0x000fe40009ffe4ff */
[----:B------:R-:W-:-:S03]  /*dec0*/  IADD3 R40, P3, PT, R40, UR11, RZ ;  /* 0x0000000b28287c10 */ /* 0x000fc6000ff7e0ff */
[----:B------:R0:W-:Y:S01]  /*ded0*/  STL [R1+0x488], R30 ;  /* 0x0004881e01007387 */ /* 0x0001e20000100800 */
[----:B------:R-:W-:-:S03]  /*dee0*/  IADD3.X R39, PT, PT, R39, UR21, RZ, P4, !PT ;  /* 0x0000001527277c10 */ /* 0x000fc6000a7fe4ff */
[----:B------:R-:W-:Y:S01]  /*def0*/  STL [R1+0x490], R42 ;  /* 0x0004902a01007387 */ /* 0x000fe20000100800 */
[----:B---3--:R-:W-:-:S03]  /*df00*/  IADD3 R38, P4, PT, R38, UR11, RZ ;  /* 0x0000000b26267c10 */ /* 0x008fc6000ff9e0ff */
[----:B0-----:R-:W2:Y:S04]  /*df10*/  LDL.LU R30, [R1+0x228] ;  /* 0x00022800011e7983 */ /* 0x001ea80000300800 */
[----:B------:R-:W-:Y:S01]  /*df20*/  STL [R1+0x46c], R41 ;  /* 0x00046c2901007387 */ /* 0x000fe20000100800 */
[----:B------:R-:W-:-:S03]  /*df30*/  IADD3.X R37, PT, PT, R37, UR21, RZ, P5, !PT ;  /* 0x0000001525257c10 */ /* 0x000fc6000affe4ff */
[----:B------:R-:W-:Y:S01]  /*df40*/  STL [R1+0x234], R40 ;  /* 0x0002342801007387 */ /* 0x000fe20000100800 */
[----:B------:R-:W-:-:S03]  /*df50*/  IADD3 R36, P5, PT, R36, UR11, RZ ;  /* 0x0000000b24247c10 */ /* 0x000fc6000ffbe0ff */
[----:B------:R-:W-:Y:S01]  /*df60*/  STL [R1+0x480], R39 ;  /* 0x0004802701007387 */ /* 0x000fe20000100800 */
[----:B------:R-:W-:-:S03]  /*df70*/  IADD3.X R35, PT, PT, R35, UR21, RZ, P6, !PT ;  /* 0x0000001523237c10 */ /* 0x000fc6000b7fe4ff */
[----:B------:R-:W-:Y:S01]  /*df80*/  STL [R1+0x22c], R38 ;  /* 0x00022c2601007387 */ /* 0x000fe20000100800 */
[----:B------:R-:W-:-:S03]  /*df90*/  IADD3.X R29, PT, PT, R29, UR21, RZ, P2, !PT ;  /* 0x000000151d1d7c10 */ /* 0x000fc600097fe4ff */
[----:B------:R-:W-:Y:S04]  /*dfa0*/  STL [R1+0x478], R37 ;  /* 0x0004782501007387 */ /* 0x000fe80000100800 */
[----:B------:R-:W-:Y:S04]  /*dfb0*/  STL [R1+0x3a4], R36 ;  /* 0x0003a42401007387 */ /* 0x000fe80000100800 */
[----:B------:R0:W-:Y:S04]  /*dfc0*/  STL [R1+0x468], R29 ;  /* 0x0004681d01007387 */ /* 0x0001e80000100800 */
[----:B------:R-:W-:Y:S04]  /*dfd0*/  STL [R1+0x470], R35 ;  /* 0x0004702301007387 */ /* 0x000fe80000100800 */
[----:B0-----:R-:W3:Y:S01]  /*dfe0*/  LDL.LU R29, [R1+0x454] ;  /* 0x00045400011d7983 */ /* 0x001ee20000300800 */
[----:B------:R-:W-:-:S05]  /*dff0*/  IADD3 R34, P6, PT, R34, UR11, RZ ;  /* 0x0000000b22227c10 */ /* 0x000fca000ffde0ff */
[----:B------:R-:W-:Y:S04]  /*e000*/  STL [R1+0x39c], R34 ;  /* 0x00039c2201007387 */ /* 0x000fe80000100800 */
[----:B------:R-:W3:Y:S01]  /*e010*/  LDL.LU R55, [R1+0x3a0] ;  /* 0x0003a00001377983 */ /* 0x000ee20000300800 */
[----:B----4-:R-:W-:-:S05]  /*e020*/  IADD3 R33, P2, PT, R33, UR11, RZ ;  /* 0x0000000b21217c10 */ /* 0x010fca000ff5e0ff */
[----:B------:R0:W-:Y:S04]  /*e030*/  STL [R1+0x464], R33 ;  /* 0x0004642101007387 */ /* 0x0001e80000100800 */
[----:B0-----:R-:W4:Y:S01]  /*e040*/  LDL.LU R33, [R1+0x44c] ;  /* 0x00044c0001217983 */ /* 0x001f220000300800 */
[----:B------:R-:W-:-:S05]  /*e050*/  IADD3.X R32, PT, PT, R32, UR21, RZ, P3, !PT ;  /* 0x0000001520207c10 */ /* 0x000fca0009ffe4ff */
[----:B------:R0:W-:Y:S04]  /*e060*/  STL [R1+0x230], R32 ;  /* 0x0002302001007387 */ /* 0x0001e80000100800 */
        /* <DEDUP_REMOVED lines=27> */
[----:B0-----:R-:W2:Y:S01]  /*e220*/  LDL.LU R30, [R1+0x38c] ;  /* 0x00038c00011e7983 */ /* 0x001ea20000300800 */
[----:B---3--:R-:W-:-:S05]  /*e230*/  IADD3 R29, P4, PT, R29, UR11, RZ ;  /* 0x0000000b1d1d7c10 */ /* 0x008fca000ff9e0ff */
[----:B------:R0:W-:Y:S04]  /*e240*/  STL [R1+0x454], R29 ;  /* 0x0004541d01007387 */ /* 0x0001e80000100800 */
[----:B0-----:R-:W3:Y:S01]  /*e250*/  LDL.LU R29, [R1+0x408] ;  /* 0x00040800011d7983 */ /* 0x001ee20000300800 */
[----:B------:R-:W-:Y:S02]  /*e260*/  IADD3.X R55, PT, PT, R55, UR21, RZ, P5, !PT ;  /* 0x0000001537377c10 */ /* 0x000fe4000affe4ff */
[----:B----4-:R-:W-:-:S05]  /*e270*/  IADD3 R33, P5, PT, R33, UR11, RZ ;  /* 0x0000000b21217c10 */ /* 0x010fca000ffbe0ff */
[----:B------:R0:W-:Y:S04]  /*e280*/  STL [R1+0x44c], R33 ;  /* 0x00044c2101007387 */ /* 0x0001e80000100800 */
[----:B0-----:R-:W4:Y:S04]  /*e290*/  LDL.LU R33, [R1+0x404] ;  /* 0x0004040001217983 */ /* 0x001f280000300800 */
[----:B------:R-:W-:Y:S01]  /*e2a0*/  STL [R1+0x3a0], R55 ;  /* 0x0003a03701007387 */ /* 0x000fe20000100800 */
[----:B------:R-:W-:Y:S02]  /*e2b0*/  IADD3.X R32, PT, PT, R32, UR21, RZ, P6, !PT ;  /* 0x0000001520207c10 */ /* 0x000fe4000b7fe4ff */
        /* <DEDUP_REMOVED lines=35> */
[----:B------:R-:W-:Y:S04]  /*e4f0*/  STL [R1+0x430], R41 ;  /* 0x0004302901007387 */ /* 0x000fe80000100800 */
[----:B------:R-:W-:Y:S04]  /*e500*/  STL [R1+0x428], R40 ;  /* 0x0004282801007387 */ /* 0x000fe80000100800 */
[----:B------:R-:W-:Y:S04]  /*e510*/  STL [R1+0x224], R39 ;  /* 0x0002242701007387 */ /* 0x000fe80000100800 */
[----:B------:R-:W-:Y:S01]  /*e520*/  STL [R1+0x420], R38 ;  /* 0x0004202601007387 */ /* 0x000fe20000100800 */
[----:B--2---:R-:W-:-:S02]  /*e530*/  IADD3 R37, P5, PT, R37, UR11, RZ ;  /* 0x0000000b25257c10 */ /* 0x004fc4000ffbe0ff */
[----:B------:R-:W-:-:S03]  /*e540*/  IADD3.X R36, PT, PT, R36, UR21, RZ, P6, !PT ;  /* 0x0000001524247c10 */ /* 0x000fc6000b7fe4ff */
[----:B------:R-:W-:Y:S01]  /*e550*/  STL [R1+0x21c], R37 ;  /* 0x00021c2501007387 */ /* 0x000fe20000100800 */
[----:B------:R-:W-:Y:S02]  /*e560*/  IADD3 R35, P6, PT, R35, UR11, RZ ;  /* 0x0000000b23237c10 */ /* 0x000fe4000ffde0ff */
[----:B------:R-:W-:Y:S02]  /*e570*/  IADD3.X R34, PT, PT, R34, UR21, RZ, P2, !PT ;  /* 0x0000001522227c10 */ /* 0x000fe400097fe4ff */
[----:B------:R-:W-:Y:S01]  /*e580*/  IADD3 R30, P2, PT, R30, UR11, RZ ;  /* 0x0000000b1e1e7c10 */ /* 0x000fe2000ff5e0ff */
[----:B------:R-:W-:Y:S04]  /*e590*/  STL [R1+0x418], R36 ;  /* 0x0004182401007387 */ /* 0x000fe80000100800 */
[----:B------:R0:W-:Y:S04]  /*e5a0*/  STL [R1+0x38c], R30 ;  /* 0x00038c1e01007387 */ /* 0x0001e80000100800 */
[----:B------:R-:W-:Y:S04]  /*e5b0*/  STL [R1+0x394], R35 ;  /* 0x0003942301007387 */ /* 0x000fe80000100800 */
[----:B0-----:R-:W2:Y:S04]  /*e5c0*/  LDL.LU R30, [R1+0x218] ;  /* 0x00021800011e7983 */ /* 0x001ea80000300800 */
[----:B------:R-:W-:Y:S04]  /*e5d0*/  STL [R1+0x410], R34 ;  /* 0x0004102201007387 */ /* 0x000fe80000100800 */
[----:B------:R-:W2:Y:S01]  /*e5e0*/  LDL.LU R55, [R1+0x3f4] ;  /* 0x0003f40001377983 */ /* 0x000ea20000300800 */
[----:B---3--:R-:W-:-:S05]  /*e5f0*/  IADD3.X R29, PT, PT, R29, UR21, RZ, P3, !PT ;  /* 0x000000151d1d7c10 */ /* 0x008fca0009ffe4ff */
[----:B------:R0:W-:Y:S04]  /*e600*/  STL [R1+0x408], R29 ;  /* 0x0004081d01007387 */ /* 0x0001e80000100800 */
[----:B0-----:R-:W3:Y:S01]  /*e610*/  LDL.LU R29, [R1+0x390] ;  /* 0x00039000011d7983 */ /* 0x001ee20000300800 */
[----:B----4-:R-:W-:-:S05]  /*e620*/  IADD3 R33, P3, PT, R33, UR11, RZ ;  /* 0x0000000b21217c10 */ /* 0x010fca000ff7e0ff */
[----:B------:R0:W-:Y:S04]  /*e630*/  STL [R1+0x404], R33 ;  /* 0x0004042101007387 */ /* 0x0001e80000100800 */
[----:B0-----:R-:W4:Y:S04]  /*e640*/  LDL.LU R33, [R1+0x3ec] ;  /* 0x0003ec0001217983 */ /* 0x001f280000300800 */
[----:B------:R-:W4:Y:S04]  /*e650*/  LDL.LU R54, [R1+0x388] ;  /* 0x0003880001367983 */ /* 0x000f280000300800 */
[----:B------:R-:W4:Y:S01]  /*e660*/  LDL.LU R53, [R1+0x3e4] ;  /* 0x0003e40001357983 */ /* 0x000f220000300800 */
[----:B------:R-:W-:-:S03]  /*e670*/  IADD3.X R32, PT, PT, R32, UR21, RZ, P4, !PT ;  /* 0x0000001520207c10 */ /* 0x000fc6000a7fe4ff */
        /* <DEDUP_REMOVED lines=15> */
[----:B------:R-:W4:Y:S01]  /*e770*/  LDL.LU R39, [R1+0x378] ;  /* 0x0003780001277983 */ /* 0x000f220000300800 */
[----:B------:R-:W-:-:S03]  /*e780*/  IADD3 R31, P4, PT, R31, UR11, RZ ;  /* 0x0000000b1f1f7c10 */ /* 0x000fc6000ff9e0ff */
[----:B------:R-:W4:Y:S04]  /*e790*/  LDL.LU R38, [R1+0x214] ;  /* 0x0002140001267983 */ /* 0x000f280000300800 */
[----:B------:R0:W-:Y:S04]  /*e7a0*/  STL [R1+0x3fc], R31 ;  /* 0x0003fc1f01007387 */ /* 0x0001e80000100800 */
[----:B------:R-:W4:Y:S04]  /*e7b0*/  LDL.LU R37, [R1+0x370] ;  /* 0x0003700001257983 */ /* 0x000f280000300800 */
[----:B------:R-:W4:Y:S04]  /*e7c0*/  LDL.LU R36, [R1+0x20c] ;  /* 0x00020c0001247983 */ /* 0x000f280000300800 */
[----:B------:R-:W4:Y:S04]  /*e7d0*/  LDL.LU R35, [R1+0x368] ;  /* 0x0003680001237983 */ /* 0x000f280000300800 */
[----:B------:R-:W4:Y:S04]  /*e7e0*/  LDL.LU R34, [R1+0x354] ;  /* 0x0003540001227983 */ /* 0x000f280000300800 */
[----:B0-----:R-:W4:Y:S01]  /*e7f0*/  LDL.LU R31, [R1+0x360] ;  /* 0x00036000011f7983 */ /* 0x001f220000300800 */
[----:B--2---:R-:W-:-:S05]  /*e800*/  IADD3.X R30, PT, PT, R30, UR21, RZ, P5, !PT ;  /* 0x000000151e1e7c10 */ /* 0x004fca000affe4ff */
[----:B------:R0:W-:Y:S04]  /*e810*/  STL [R1+0x218], R30 ;  /* 0x0002181e01007387 */ /* 0x0001e80000100800 */
[----:B0-----:R-:W2:Y:S01]  /*e820*/  LDL.LU R30, [R1+0x34c] ;  /* 0x00034c00011e7983 */ /* 0x001ea20000300800 */
[----:B---3--:R-:W-:-:S05]  /*e830*/  IADD3.X R29, PT, PT, R29, UR21, RZ, P6, !PT ;  /* 0x000000151d1d7c10 */ /* 0x008fca000b7fe4ff */
[----:B------:R0:W-:Y:S04]  /*e840*/  STL [R1+0x390], R29 ;  /* 0x0003901d01007387 */ /* 0x0001e80000100800 */
[----:B0-----:R-:W3:Y:S01]  /*e850*/  LDL.LU R29, [R1+0x358] ;  /* 0x00035800011d7983 */ /* 0x001ee20000300800 */
[----:B------:R-:W-:-:S05]  /*e860*/  IADD3 R55, P5, PT, R55, UR11, RZ ;  /* 0x0000000b37377c10 */ /* 0x000fca000ffbe0ff */
[----:B------:R-:W-:Y:S01]  /*e870*/  STL [R1+0x3f4], R55 ;  /* 0x0003f43701007387 */ /* 0x000fe20000100800 */
[----:B----4-:R-:W-:Y:S02]  /*e880*/  IADD3 R33, P6, PT, R33, UR11, RZ ;  /* 0x0000000b21217c10 */ /* 0x010fe4000ffde0ff */
[----:B------:R-:W-:-:S03]  /*e890*/  IADD3.X R54, PT, PT, R54, UR21, RZ, P2, !PT ;  /* 0x0000001536367c10 */ /* 0x000fc600097fe4ff */
[----:B------:R0:W-:Y:S01]  /*e8a0*/  STL [R1+0x3ec], R33 ;  /* 0x0003ec2101007387 */ /* 0x0001e20000100800 */
[----:B------:R-:W-:Y:S02]  /*e8b0*/  IADD3 R53, P2, PT, R53, UR11, RZ ;  /* 0x0000000b35357c10 */ /* 0x000fe4000ff5e0ff */
[----:B------:R-:W-:Y:S01]  /*e8c0*/  IADD3.X R52, PT, PT, R52, UR21, RZ, P3, !PT ;  /* 0x0000001534347c10 */ /* 0x000fe20009ffe4ff */
        /* <DEDUP_REMOVED lines=26> */
[----:B------:R0:W-:Y:S01]  /*ea70*/  STL [R1+0x380], R32 ;  /* 0x0003802001007387 */ /* 0x0001e20000100800 */
[----:B------:R-:W-:-:S03]  /*ea80*/  IADD3.X R39, PT, PT, R39, UR21, RZ, P5, !PT ;  /* 0x0000001527277c10 */ /* 0x000fc6000affe4ff */
[----:B------:R-:W-:Y:S01]  /*ea90*/  STL [R1+0x3d8], R42 ;  /* 0x0003d82a01007387 */ /* 0x000fe20000100800 */
[----:B------:R-:W-:-:S03]  /*eaa0*/  IADD3 R38, P5, PT, R38, UR11, RZ ;  /* 0x0000000b26267c10 */ /* 0x000fc6000ffbe0ff */
[----:B0-----:R-:W4:Y:S04]  /*eab0*/  LDL.LU R32, [R1+0x210] ;  /* 0x0002100001207983 */ /* 0x001f280000300800 */
        /* <DEDUP_REMOVED lines=11> */
[----:B------:R0:W-:Y:S04]  /*eb70*/  STL [R1+0x360], R31 ;  /* 0x0003601f01007387 */ /* 0x0001e80000100800 */
[----:B------:R-:W-:Y:S04]  /*eb80*/  STL [R1+0x368], R35 ;  /* 0x0003682301007387 */ /* 0x000fe80000100800 */
[----:B0-----:R-:W4:Y:S04]  /*eb90*/  LDL.LU R31, [R1+0x1dc] ;  /* 0x0001dc00011f7983 */ /* 0x001f280000300800 */
[----:B------:R-:W-:Y:S04]  /*eba0*/  STL [R1+0x354], R34 ;  /* 0x0003542201007387 */ /* 0x000fe80000100800 */
[----:B------:R-:W4:Y:S01]  /*ebb0*/  LDL.LU R55, [R1+0x208] ;  /* 0x0002080001377983 */ /* 0x000f220000300800 */
[----:B--2---:R-:W-:-:S05]  /*ebc0*/  IADD3 R30, P3, PT, R30, UR11, RZ ;  /* 0x0000000b1e1e7c10 */ /* 0x004fca000ff7e0ff */
[----:B------:R0:W-:Y:S04]  /*ebd0*/  STL [R1+0x34c], R30 ;  /* 0x00034c1e01007387 */ /* 0x0001e80000100800 */
[----:B0-----:R-:W2:Y:S01]  /*ebe0*/  LDL.LU R30, [R1+0x1d4] ;  /* 0x0001d400011e7983 */ /* 0x001ea20000300800 */
[----:B---3--:R-:W-:-:S05]  /*ebf0*/  IADD3.X R29, PT, PT, R29, UR21, RZ, P4, !PT ;  /* 0x000000151d1d7c10 */ /* 0x008fca000a7fe4ff */
[----:B------:R0:W-:Y:S04]  /*ec00*/  STL [R1+0x358], R29 ;  /* 0x0003581d01007387 */ /* 0x0001e80000100800 */
[----:B0-----:R-:W3:Y:S04]  /*ec10*/  LDL.LU R29, [R1+0x350] ;  /* 0x00035000011d7983 */ /* 0x001ee80000300800 */
[----:B------:R-:W3:Y:S04]  /*ec20*/  LDL.LU R54, [R1+0x1cc] ;  /* 0x0001cc0001367983 */ /* 0x000ee80000300800 */
[----:B------:R-:W3:Y:S04]  /*ec30*/  LDL.LU R53, [R1+0x204] ;  /* 0x0002040001357983 */ /* 0x000ee80000300800 */
[----:B------:R-:W3:Y:S01]  /*ec40*/  LDL.LU R52, [R1+0x1c4] ;  /* 0x0001c40001347983 */ /* 0x000ee20000300800 */
[----:B----4-:R-:W-:-:S05]  /*ec50*/  IADD3 R33, P4, PT, R33, UR11, RZ ;  /* 0x0000000b21217c10 */ /* 0x010fca000ff9e0ff */
        /* <DEDUP_REMOVED lines=22> */
[----:B0-----:R-:W4:Y:S01]  /*edc0*/  LDL.LU R32, [R1+0x174] ;  /* 0x0001740001207983 */ /* 0x001f220000300800 */
[----:B------:R-:W-:-:S02]  /*edd0*/  IADD3 R31, P5, PT, R31, UR11, RZ ;  /* 0x0000000b1f1f7c10 */ /* 0x000fc4000ffbe0ff */
[----:B------:R-:W-:-:S03]  /*ede0*/  IADD3.X R55, PT, PT, R55, UR21, RZ, P6, !PT ;  /* 0x0000001537377c10 */ /* 0x000fc6000b7fe4ff */
[----:B------:R0:W-:Y:S04]  /*edf0*/  STL [R1+0x1dc], R31 ;  /* 0x0001dc1f01007387 */ /* 0x0001e80000100800 */
[----:B0-----:R-:W4:Y:S01]  /*ee00*/  LDL.LU R31, [R1+0x190] ;  /* 0x00019000011f7983 */ /* 0x001f220000300800 */
[----:B--2---:R-:W-:-:S05]  /*ee10*/  IADD3 R30, P6, PT, R30, UR11, RZ ;  /* 0x0000000b1e1e7c10 */ /* 0x004fca000ffde0ff */
[----:B------:R0:W-:Y:S04]  /*ee20*/  STL [R1+0x1d4], R30 ;  /* 0x0001d41e01007387 */ /* 0x0001e80000100800 */
[----:B0-----:R-:W2:Y:S04]  /*ee30*/  LDL.LU R30, [R1+0x16c] ;  /* 0x00016c00011e7983 */ /* 0x001ea80000300800 */
[----:B------:R-:W-:Y:S01]  /*ee40*/  STL [R1+0x208], R55 ;  /* 0x0002083701007387 */ /* 0x000fe20000100800 */
[----:B---3--:R-:W-:-:S05]  /*ee50*/  IADD3.X R29, PT, PT, R29, UR21, RZ, P2, !PT ;  /* 0x000000151d1d7c10 */ /* 0x008fca00097fe4ff */
[----:B------:R0:W-:Y:S04]  /*ee60*/  STL [R1+0x350], R29 ;  /* 0x0003501d01007387 */ /* 0x0001e80000100800 */
[----:B0-----:R-:W3:Y:S01]  /*ee70*/  LDL.LU R29, [R1+0x188] ;  /* 0x00018800011d7983 */ /* 0x001ee20000300800 */
[----:B------:R-:W-:Y:S02]  /*ee80*/  IADD3 R54, P2, PT, R54, UR11, RZ ;  /* 0x0000000b36367c10 */ /* 0x000fe4000ff5e0ff */
[----:B------:R-:W-:Y:S02]  /*ee90*/  IADD3.X R53, PT, PT, R53, UR21, RZ, P3, !PT ;  /* 0x0000001535357c10 */ /* 0x000fe40009ffe4ff */
[----:B------:R-:W-:Y:S02]  /*eea0*/  IADD3 R52, P3, PT, R52, UR11, RZ ;  /* 0x0000000b34347c10 */ /* 0x000fe4000ff7e0ff */
[----:B----4-:R-:W-:Y:S01]  /*eeb0*/  IADD3.X R51, PT, PT, R51, UR21, RZ, P4, !PT ;  /* 0x0000001533337c10 */ /* 0x010fe2000a7fe4ff */
        /* <DEDUP_REMOVED lines=48> */
[----:B--2---:R-:W-:-:S05]  /*f1c0*/  IADD3 R30, P4, PT, R30, UR11, RZ ;  /* 0x0000000b1e1e7c10 */ /* 0x004fca000ff9e0ff */
[----:B------:R0:W-:Y:S04]  /*f1d0*/  STL [R1+0x16c], R30 ;  /* 0x00016c1e01007387 */ /* 0x0001e80000100800 */
[----:B0-----:R-:W2:Y:S04]  /*f1e0*/  LDL.LU R30, [R1+0x154] ;  /* 0x00015400011e7983 */ /* 0x001ea80000300800 */
[----:B------:R-:W2:Y:S04]  /*f1f0*/  LDL.LU R54, [R1+0x170] ;  /* 0x0001700001367983 */ /* 0x000ea80000300800 */
[----:B------:R-:W2:Y:S04]  /*f200*/  LDL.LU R53, [R1+0x14c] ;  /* 0x00014c0001357983 */ /* 0x000ea80000300800 */
[----:B------:R-:W2:Y:S01]  /*f210*/  LDL.LU R52, [R1+0x168] ;  /* 0x0001680001347983 */ /* 0x000ea20000300800 */
[----:B---3--:R-:W-:-:S05]  /*f220*/  IADD3.X R29, PT, PT, R29, UR21, RZ, P5, !PT ;  /* 0x000000151d1d7c10 */ /* 0x008fca000affe4ff */
        /* <DEDUP_REMOVED lines=27> */
[----:B------:R-:W-:-:S05]  /*f3e0*/  IADD3.X R31, PT, PT, R31, UR21, RZ, P2, !PT ;  /* 0x000000151f1f7c10 */ /* 0x000fca00097fe4ff */
[----:B------:R0:W-:Y:S04]  /*f3f0*/  STL [R1+0x178], R31 ;  /* 0x0001781f01007387 */ /* 0x0001e80000100800 */
[----:B0-----:R-:W4:Y:S04]  /*f400*/  LDL.LU R31, [R1+0x5c] ;  /* 0x00005c00011f7983 */ /* 0x001f280000300800 */
[----:B------:R-:W-:Y:S01]  /*f410*/  STL [R1+0x15c], R55 ;  /* 0x00015c3701007387 */ /* 0x000fe20000100800 */
[----:B--2---:R-:W-:Y:S02]  /*f420*/  IADD3 R30, P2, PT, R30, UR11, RZ ;  /* 0x0000000b1e1e7c10 */ /* 0x004fe4000ff5e0ff */
[----:B------:R-:W-:-:S03]  /*f430*/  IADD3.X R54, PT, PT, R54, UR21, RZ, P3, !PT ;  /* 0x0000001536367c10 */ /* 0x000fc60009ffe4ff */
[----:B------:R0:W-:Y:S01]  /*f440*/  STL [R1+0x154], R30 ;  /* 0x0001541e01007387 */ /* 0x0001e20000100800 */
[----:B------:R-:W-:Y:S02]  /*f450*/  IADD3 R53, P3, PT, R53, UR11, RZ ;  /* 0x0000000b35357c10 */ /* 0x000fe4000ff7e0ff */
[----:B------:R-:W-:Y:S01]  /*f460*/  IADD3.X R52, PT, PT, R52, UR21, RZ, P4, !PT ;  /* 0x0000001534347c10 */ /* 0x000fe2000a7fe4ff */
[----:B0-----:R-:W2:Y:S04]  /*f470*/  LDL.LU R30, [R1+0x24] ;  /* 0x00002400011e7983 */ /* 0x001ea80000300800 */
[----:B------:R-:W-:Y:S01]  /*f480*/  STL [R1+0x170], R54 ;  /* 0x0001703601007387 */ /* 0x000fe20000100800 */
[----:B---3--:R-:W-:-:S03]  /*f490*/  IADD3 R51, P4, PT, R51, UR11, RZ ;  /* 0x0000000b33337c10 */ /* 0x008fc6000ff9e0ff */
        /* <DEDUP_REMOVED lines=21> */
[----:B------:R0:W-:Y:S04]  /*f5f0*/  STL [R1+0x138], R29 ;  /* 0x0001381d01007387 */ /* 0x0001e80000100800 */
[----:B------:R-:W-:Y:S04]  /*f600*/  STL [R1+0x140], R42 ;  /* 0x0001402a01007387 */ /* 0x000fe80000100800 */
[----:B0-----:R-:W3:Y:S01]  /*f610*/  LDL R29, [R1+0x5b0] ;  /* 0x0005b000011d7983 */ /* 0x001ee20000100800 */
[----:B------:R-:W-:-:S02]  /*f620*/  IADD3.X R39, PT, PT, R39, UR21, RZ, P6, !PT ;  /* 0x0000001527277c10 */ /* 0x000fc4000b7fe4ff */
[----:B------:R-:W-:Y:S02]  /*f630*/  IADD3 R38, P6, PT, R38, UR11, RZ ;  /* 0x0000000b26267c10 */ /* 0x000fe4000ffde0ff */
[----:B------:R-:W-:Y:S02]  /*f640*/  IADD3 R41, P4, PT, R41, UR11, RZ ;  /* 0x0000000b29297c10 */ /* 0x000fe4000ff9e0ff */
        /* <DEDUP_REMOVED lines=10> */
[----:B------:R1:W-:Y:S04]  /*f6f0*/  STL [R1+0x128], R37 ;  /* 0x0001282501007387 */ /* 0x0003e80000100800 */
[----:B------:R1:W-:Y:S01]  /*f700*/  STL [R1+0x58], R36 ;  /* 0x0000582401007387 */ /* 0x0003e20000100800 */
[----:B0-----:R-:W0:Y:S03]  /*f710*/  LDC R38, c[0x0][0x3a0] ;  /* 0x0000e800ff267b82 */ /* 0x001e260000000800 */
[----:B------:R1:W-:Y:S01]  /*f720*/  STL [R1+0xfc], R35 ;  /* 0x0000fc2301007387 */ /* 0x0003e20000100800 */
[----:B-----5:R-:W-:-:S03]  /*f730*/  IADD3.X R82, PT, PT, R82, UR21, RZ, P3, !PT ;  /* 0x0000001552527c10 */ /* 0x020fc60009ffe4ff */
[----:B------:R1:W-:Y:S01]  /*f740*/  STL [R1+0x1c], R34 ;  /* 0x00001c2201007387 */ /* 0x0003e20000100800 */
[----:B------:R-:W-:-:S03]  /*f750*/  IADD3 R80, P4, PT, R80, UR11, RZ ;  /* 0x0000000b50507c10 */ /* 0x000fc6000ff9e0ff */
[----:B------:R1:W-:Y:S01]  /*f760*/  STL [R1+0xcc], R33 ;  /* 0x0000cc2101007387 */ /* 0x0003e20000100800 */
[----:B-----5:R-:W-:Y:S02]  /*f770*/  IADD3 R23, P3, PT, R23, UR11, RZ ;  /* 0x0000000b17177c10 */ /* 0x020fe4000ff7e0ff */
[----:B------:R-:W-:-:S05]  /*f780*/  IADD3.X R32, PT, PT, R32, UR21, RZ, P5, !PT ;  /* 0x0000001520207c10 */ /* 0x000fca000affe4ff */
[----:B------:R1:W-:Y:S01]  /*f790*/  STL [R1+0x98], R32 ;  /* 0x0000982001007387 */ /* 0x0003e20000100800 */
[----:B------:R-:W-:Y:S01]  /*f7a0*/  IADD3.X R31, PT, PT, R31, UR21, RZ, P6, !PT ;  /* 0x000000151f1f7c10 */ /* 0x000fe2000b7fe4ff */
[----:B------:R-:W4:Y:S04]  /*f7b0*/  SYNCS.PHASECHK.TRANS64.TRYWAIT P6, [UR10], R28 ;  /* 0x0000001cff0075a7 */ /* 0x000f2800080c110a */
[----:B------:R1:W-:Y:S01]  /*f7c0*/  STL [R1+0x5c], R31 ;  /* 0x00005c1f01007387 */ /* 0x0003e20000100800 */
[----:B------:R-:W-:Y:S02]  /*f7d0*/  IADD3.X R74, PT, PT, R74, UR21, RZ, P4, !PT ;  /* 0x000000154a4a7c10 */ /* 0x000fe4000a7fe4ff */
[----:B------:R-:W-:Y:S02]  /*f7e0*/  IADD3.X R24, PT, PT, R24, UR21, RZ, P3, !PT ;  /* 0x0000001518187c10 */ /* 0x000fe40009ffe4ff */
[----:B------:R-:W-:-:S02]  /*f7f0*/  IADD3 R71, P5, PT, R71, UR11, RZ ;  /* 0x0000000b47477c10 */ /* 0x000fc4000ffbe0ff */
[----:B------:R-:W-:Y:S02]  /*f800*/  IADD3 R20, P4, PT, R20, UR11, RZ ;  /* 0x0000000b14147c10 */ /* 0x000fe4000ff9e0ff */
[----:B------:R-:W-:Y:S02]  /*f810*/  IADD3 R15, P3, PT, R15, UR11, RZ ;  /* 0x0000000b0f0f7c10 */ /* 0x000fe4000ff7e0ff */
[----:B------:R-:W-:Y:S02]  /*f820*/  IADD3.X R27, PT, PT, R27, UR21, RZ, P5, !PT ;  /* 0x000000151b1b7c10 */ /* 0x000fe4000affe4ff */
        /* <DEDUP_REMOVED lines=14> */
[----:B------:R-:W-:-:S02]  /*f910*/  PRMT R63, RZ, 0x7610, R63 ;  /* 0x00007610ff3f7816 */ /* 0x000fc4000000003f */
[----:B--2---:R-:W-:-:S05]  /*f920*/  IADD3.X R30, PT, PT, R30, UR21, RZ, P2, !PT ;  /* 0x000000151e1e7c10 */ /* 0x004fca00097fe4ff */
[----:B------:R1:W-:Y:S01]  /*f930*/  STL [R1+0x24], R30 ;  /* 0x0000241e01007387 */ /* 0x0003e20000100800 */
[----:B------:R-:W-:-:S04]  /*f940*/  IADD3 R25, P2, PT, R25, UR11, RZ ;  /* 0x0000000b19197c10 */ /* 0x000fc8000ff5e0ff */
[----:B------:R-:W-:Y:S02]  /*f950*/  IADD3.X R26, PT, PT, R26, UR21, RZ, P2, !PT ;  /* 0x000000151a1a7c10 */ /* 0x000fe400097fe4ff */
[----:B------:R-:W-:-:S04]  /*f960*/  IADD3 R17, P2, PT, R17, UR11, RZ ;  /* 0x0000000b11117c10 */ /* 0x000fc8000ff5e0ff */
[----:B------:R-:W-:Y:S02]  /*f970*/  IADD3.X R18, PT, PT, R18, UR21, RZ, P2, !PT ;  /* 0x0000001512127c10 */ /* 0x000fe400097fe4ff */
[----:B------:R-:W-:-:S04]  /*f980*/  IADD3 R8, P2, PT, R8, UR11, RZ ;  /* 0x0000000b08087c10 */ /* 0x000fc8000ff5e0ff */
[----:B------:R-:W-:Y:S01]  /*f990*/  IADD3.X R10, PT, PT, R10, UR21, RZ, P2, !PT ;  /* 0x000000150a0a7c10 */ /* 0x000fe200097fe4ff */
[----:B---3--:R-:W-:-:S05]  /*f9a0*/  VIADD R29, R29, 0x1 ;  /* 0x000000011d1d7836 */ /* 0x008fca0000000000 */
[----:B------:R1:W-:Y:S01]  /*f9b0*/  STL [R1+0x5c8], R29 ;  /* 0x0005c81d01007387 */ /* 0x0003e20000100800 */
[----:B0-----:R-:W-:-:S05]  /*f9c0*/  IMAD R38, R29, -0x40, R38 ;  /* 0xffffffc01d267824 */ /* 0x001fca00078e0226 */
[C---:B------:R-:W-:Y:S02]  /*f9d0*/  ISETP.GT.AND P2, PT, R38.reuse, RZ, PT ;  /* 0x000000ff2600720c */ /* 0x040fe40003f44270 */
[----:B------:R-:W-:Y:S01]  /*f9e0*/  ISETP.GT.AND P5, PT, R38, 0x1, PT ;  /* 0x000000012600780c */ /* 0x000fe20003fa4270 */
[----:B----4-:R-:W-:-:S12]  /*f9f0*/  @!P6 BRA `(.L_x_14) ;  /* 0x0000010800d8e947 */ /* 0x010fd80003800000 */
.L_x_24:
[----:B------:R-:W-:Y:S01]  /*fa00*/  @P2 IMAD.MOV.U32 R28, RZ, RZ, R3 ;  /* 0x000000ffff1c2224 */ /* 0x000fe200078e0003 */
[----:B------:R-:W-:Y:S01]  /*fa10*/  PRMT R48, RZ, 0x7610, R48 ;  /* 0x00007610ff307816 */ /* 0x000fe20000000030 */
[----:B-1----:R-:W-:Y:S01]  /*fa20*/  @P2 IMAD.MOV.U32 R29, RZ, RZ, R4 ;  /* 0x000000ffff1d2224 */ /* 0x002fe200078e0004 */
[----:B------:R0:W-:Y:S04]  /*fa30*/  STL [R1+0x6fc], R68 ;  /* 0x0006fc4401007387 */ /* 0x0001e80000100800 */
[----:B------:R1:W2:Y:S01]  /*fa40*/  @P2 LDG.E.U8 R63, desc[UR18][R28.64] ;  /* 0x000000121c3f2981 */ /* 0x0002a2000c1e1100 */
[----:B------:R-:W-:Y:S02]  /*fa50*/  ISETP.GT.AND P3, PT, R38, 0x2, PT ;  /* 0x000000022600780c */ /* 0x000fe40003f64270 */
[----:B------:R-:W-:Y:S01]  /*fa60*/  PRMT R81, RZ, 0x7610, R81 ;  /* 0x00007610ff517816 */ /* 0x000fe20000000051 */
[----:B------:R3:W-:Y:S01]  /*fa70*/  STL [R1+0x6f8], R67 ;  /* 0x0006f84301007387 */ /* 0x0007e20000100800 */
[----:B0-----:R-:W-:-:S03]  /*fa80*/  PRMT R68, RZ, 0x7610, R68 ;  /* 0x00007610ff447816 */ /* 0x001fc60000000044 */
[----:B------:R0:W-:Y:S01]  /*fa90*/  STL [R1+0x6f4], R66 ;  /* 0x0006f44201007387 */ /* 0x0001e20000100800 */
[----:B-1----:R-:W-:Y:S02]  /*faa0*/  @P2 IMAD.MOV.U32 R28, RZ, RZ, R5 ;  /* 0x000000ffff1c2224 */ /* 0x002fe400078e0005 */
[----:B------:R-:W-:Y:S01]  /*fab0*/  @P2 IMAD.MOV.U32 R29, RZ, RZ, R6 ;  /* 0x000000ffff1d2224 */ /* 0x000fe200078e0006 */
[----:B------:R1:W-:Y:S04]  /*fac0*/  STL [R1+0x6f0], R65 ;  /* 0x0006f04101007387 */ /* 0x0003e80000100800 */
[----:B------:R4:W2:Y:S01]  /*fad0*/  @P2 LDG.E.U8 R48, desc[UR18][R28.64] ;  /* 0x000000121c302981 */ /* 0x0008a2000c1e1100 */
[----:B---3--:R-:W-:Y:S02]  /*fae0*/  PRMT R67, RZ, 0x7610, R67 ;  /* 0x00007610ff437816 */ /* 0x008fe40000000043 */
[----:B0-----:R-:W-:Y:S01]  /*faf0*/  PRMT R66, RZ, 0x7610, R66 ;  /* 0x00007610ff427816 */ /* 0x001fe20000000042 */
[----:B------:R-:W-:Y:S01]  /*fb00*/  STL [R1+0x6ec], R64 ;  /* 0x0006ec4001007387 */ /* 0x000fe20000100800 */
[----:B----4-:R-:W-:-:S02]  /*fb10*/  @P5 IMAD.MOV.U32 R28, RZ, RZ, R7 ;  /* 0x000000ffff1c5224 */ /* 0x010fc400078e0007 */
[----:B------:R-:W-:Y:S01]  /*fb20*/  @P5 IMAD.MOV.U32 R29, RZ, RZ, R9 ;  /* 0x000000ffff1d5224 */ /* 0x000fe200078e0009 */
[C---:B------:R-:W-:Y:S01]  /*fb30*/  ISETP.GT.AND P2, PT, R38.reuse, 0x3, PT ;  /* 0x000000032600780c */ /* 0x040fe20003f44270 */
[----:B------:R-:W-:Y:S04]  /*fb40*/  STL [R1+0x5f8], R70 ;  /* 0x0005f84601007387 */ /* 0x000fe80000100800 */
[----:B------:R0:W3:Y:S01]  /*fb50*/  @P5 LDG.E.U8 R81, desc[UR18][R28.64] ;  /* 0x000000121c515981 */ /* 0x0000e2000c1e1100 */
[----:B------:R-:W-:Y:S02]  /*fb60*/  ISETP.GT.AND P4, PT, R38, 0x4, PT ;  /* 0x000000042600780c */ /* 0x000fe40003f84270 */
[----:B-1----:R-:W-:Y:S01]  /*fb70*/  PRMT R65, RZ, 0x7610, R65 ;  /* 0x00007610ff417816 */ /* 0x002fe20000000041 */
[----:B------:R-:W-:Y:S01]  /*fb80*/  STL [R1+0x5f4], R2 ;  /* 0x0005f40201007387 */ /* 0x000fe20000100800 */
[----:B------:R-:W-:-:S02]  /*fb90*/  PRMT R47, RZ, 0x7610, R47 ;  /* 0x00007610ff2f7816 */ /* 0x000fc4000000002f */
[----:B------:R-:W-:Y:S01]  /*fba0*/  PRMT R36, RZ, 0x7610, R36 ;  /* 0x00007610ff247816 */ /* 0x000fe20000000024 */
[----:B------:R-:W-:Y:S01]  /*fbb0*/  STL [R1+0x5f0], R0 ;  /* 0x0005f00001007387 */ /* 0x000fe20000100800 */
[----:B0-----:R-:W-:Y:S02]  /*fbc0*/  @P5 IMAD.MOV.U32 R28, RZ, RZ, R8 ;  /* 0x000000ffff1c5224 */ /* 0x001fe400078e0008 */
[----:B------:R-:W-:Y:S01]  /*fbd0*/  @P5 IMAD.MOV.U32 R29, RZ, RZ, R10 ;  /* 0x000000ffff1d5224 */ /* 0x000fe200078e000a */
[----:B------:R-:W-:Y:S01]  /*fbe0*/  PRMT R32, RZ, 0x7610, R32 ;  /* 0x00007610ff207816 */ /* 0x000fe20000000020 */
[----:B------:R-:W-:Y:S04]  /*fbf0*/  STL [R1+0x600], R3 ;  /* 0x0006000301007387 */ /* 0x000fe80000100800 */
[----:B------:R0:W4:Y:S04]  /*fc00*/  @P5 LDG.E.U8 R68, desc[UR18][R28.64] ;  /* 0x000000121c445981 */ /* 0x000128000c1e1100 */
[----:B------:R-:W-:Y:S01]  /*fc10*/  STL [R1+0x5fc], R4 ;  /* 0x0005fc0401007387 */ /* 0x000fe20000100800 */
[----:B0-----:R-:W-:-:S02]  /*fc20*/  @P3 IMAD.MOV.U32 R28, RZ, RZ, R11 ;  /* 0x000000ffff1c3224 */ /* 0x001fc400078e000b */
[----:B------:R-:W-:-:S05]  /*fc30*/  @P3 IMAD.MOV.U32 R29, RZ, RZ, R12 ;  /* 0x000000ffff1d3224 */ /* 0x000fca00078e000c */
[----:B------:R0:W2:Y:S02]  /*fc40*/  @P3 LDG.E.U8 R67, desc[UR18][R28.64] ;  /* 0x000000121c433981 */ /* 0x0000a4000c1e1100 */
[----:B0-----:R-:W-:Y:S02]  /*fc50*/  @P3 IMAD.MOV.U32 R28, RZ, RZ, R13 ;  /* 0x000000ffff1c3224 */ /* 0x001fe400078e000d */
[----:B------:R-:W-:-:S05]  /*fc60*/  @P3 IMAD.MOV.U32 R29, RZ, RZ, R14 ;  /* 0x000000ffff1d3224 */ /* 0x000fca00078e000e */
[----:B------:R0:W3:Y:S02]  /*fc70*/  @P3 LDG.E.U8 R66, desc[UR18][R28.64] ;  /* 0x000000121c423981 */ /* 0x0000e4000c1e1100 */
        /* <DEDUP_REMOVED lines=11> */
[----:B------:R0:W3:Y:S01]  /*fd30*/  @P4 LDG.E.U8 R32, desc[UR18][R28.64] ;  /* 0x000000121c204981 */ /* 0x0000e2000c1e1100 */
[----:B------:R-:W-:-:S03]  /*fd40*/  ISETP.GT.AND P3, PT, R38, 0x5, PT ;  /* 0x000000052600780c */ /* 0x000fc60003f64270 */
[----:B------:R-:W-:Y:S04]  /*fd50*/  STL [R1+0x608], R5 ;  /* 0x0006080501007387 */ /* 0x000fe80000100800 */
[----:B------:R-:W-:Y:S04]  /*fd60*/  STL [R1+0x604], R6 ;  /* 0x0006040601007387 */ /* 0x000fe80000100800 */
[----:B------:R-:W-:Y:S04]  /*fd70*/  STL [R1+0x610], R7 ;  /* 0x0006100701007387 */ /* 0x000fe80000100800 */
[----:B------:R-:W-:Y:S04]  /*fd80*/  STL [R1+0x60c], R9 ;  /* 0x00060c0901007387 */ /* 0x000fe80000100800 */
[----:B------:R-:W-:Y:S04]  /*fd90*/  STL [R1+0x618], R8 ;  /* 0x0006180801007387 */ /* 0x000fe80000100800 */
[----:B------:R-:W-:Y:S01]  /*fda0*/  STL [R1+0x614], R10 ;  /* 0x0006140a01007387 */ /* 0x000fe20000100800 */
[----:B------:R-:W-:Y:S01]  /*fdb0*/  PRMT R35, RZ, 0x7610, R35 ;  /* 0x00007610ff237816 */ /* 0x000fe20000000023 */
[----:B0-----:R-:W-:-:S02]  /*fdc0*/  @P3 IMAD.MOV.U32 R28, RZ, RZ, R23 ;  /* 0x000000ffff1c3224 */ /* 0x001fc400078e0017 */
[----:B------:R-:W-:Y:S01]  /*fdd0*/  @P3 IMAD.MOV.U32 R29, RZ, RZ, R24 ;  /* 0x000000ffff1d3224 */ /* 0x000fe200078e0018 */
[----:B------:R-:W-:-:S04]  /*fde0*/  PRMT R34, RZ, 0x7610, R34 ;  /* 0x00007610ff227816 */ /* 0x000fc80000000022 */
[----:B------:R0:W3:Y:S02]  /*fdf0*/  @P3 LDG.E.U8 R35, desc[UR18][R28.64] ;  /* 0x000000121c233981 */ /* 0x0000e4000c1e1100 */
[----:B0-----:R-:W-:Y:S02]  /*fe00*/  @P3 IMAD.MOV.U32 R28, RZ, RZ, R25 ;  /* 0x000000ffff1c3224 */ /* 0x001fe400078e0019 */
[----:B------:R-:W-:-:S05]  /*fe10*/  @P3 IMAD.MOV.U32 R29, RZ, RZ, R26 ;  /* 0x000000ffff1d3224 */ /* 0x000fca00078e001a */
[----:B------:R0:W3:Y:S04]  /*fe20*/  @P3 LDG.E.U8 R34, desc[UR18][R28.64] ;  /* 0x000000121c223981 */ /* 0x0000e8000c1e1100 */
[----:B----4-:R1:W-:Y:S04]  /*fe30*/  STL [R1+0x598], R68 ;  /* 0x0005984401007387 */ /* 0x0103e80000100800 */
[----:B-1----:R-:W4:Y:S04]  /*fe40*/  LDL.LU R68, [R1+0x6fc] ;  /* 0x0006fc0001447983 */ /* 0x002f280000300800 */
[----:B------:R-:W-:Y:S04]  /*fe50*/  STL [R1+0x620], R11 ;  /* 0x0006200b01007387 */ /* 0x000fe80000100800 */
[----:B------:R-:W-:Y:S04]  /*fe60*/  STL [R1+0x61c], R12 ;  /* 0x00061c0c01007387 */ /* 0x000fe80000100800 */
[----:B--2---:R1:W-:Y:S04]  /*fe70*/  STL [R1+0x5c4], R67 ;  /* 0x0005c44301007387 */ /* 0x0043e80000100800 */
[----:B-1----:R-:W2:Y:S04]  /*fe80*/  LDL.LU R67, [R1+0x6f8] ;  /* 0x0006f80001437983 */ /* 0x002ea80000300800 */
[----:B------:R-:W-:Y:S04]  /*fe90*/  STL [R1+0x628], R13 ;  /* 0x0006280d01007387 */ /* 0x000fe80000100800 */
[----:B------:R-:W-:Y:S04]  /*fea0*/  STL [R1+0x624], R14 ;  /* 0x0006240e01007387 */ /* 0x000fe80000100800 */
[----:B---3--:R1:W-:Y:S04]  /*feb0*/  STL [R1+0x5c0], R66 ;  /* 0x0005c04201007387 */ /* 0x0083e80000100800 */
[----:B-1----:R-:W3:Y:S04]  /*fec0*/  LDL.LU R66, [R1+0x6f4] ;  /* 0x0006f40001427983 */ /* 0x002ee80000300800 */
[----:B------:R-:W-:Y:S04]  /*fed0*/  STL [R1+0x630], R15 ;  /* 0x0006300f01007387 */ /* 0x000fe80000100800 */
[----:B------:R-:W-:Y:S04]  /*fee0*/  STL [R1+0x62c], R16 ;  /* 0x00062c1001007387 */ /* 0x000fe80000100800 */
[----:B------:R1:W-:Y:S04]  /*fef0*/  STL [R1+0x5bc], R65 ;  /* 0x0005bc4101007387 */ /* 0x0003e80000100800 */
[----:B-1----:R-:W2:Y:S04]  /*ff00*/  LDL.LU R65, [R1+0x6f0] ;  /* 0x0006f00001417983 */ /* 0x002ea80000300800 */
[----:B------:R-:W-:Y:S04]  /*ff10*/  STL [R1+0x638], R17 ;  /* 0x0006381101007387 */ /* 0x000fe80000100800 */
[----:B------:R-:W-:Y:S04]  /*ff20*/  STL [R1+0x634], R18 ;  /* 0x0006341201007387 */ /* 0x000fe80000100800 */
[----:B------:R-:W-:Y:S04]  /*ff30*/  STL [R1+0x640], R19 ;  /* 0x0006401301007387 */ /* 0x000fe80000100800 */
[----:B------:R-:W-:Y:S04]  /*ff40*/  STL [R1+0x63c], R21 ;  /* 0x00063c1501007387 */ /* 0x000fe80000100800 */
[----:B------:R-:W-:Y:S04]  /*ff50*/  STL [R1+0x648], R20 ;  /* 0x0006481401007387 */ /* 0x000fe80000100800 */
[----:B------:R-:W-:Y:S04]  /*ff60*/  STL [R1+0x644], R22 ;  /* 0x0006441601007387 */ /* 0x000fe80000100800 */
[----:B------:R1:W-:Y:S04]  /*ff70*/  STL [R1+0x5ac], R32 ;  /* 0x0005ac2001007387 */ /* 0x0003e80000100800 */
[----:B-1----:R-:W2:Y:S01]  /*ff80*/  LDL R32, [R1+0x1c] ;  /* 0x00001c0001207983 */ /* 0x002ea20000100800 */
[----:B------:R-:W-:-:S03]  /*ff90*/  ISETP.GT.AND P2, PT, R38, 0x6, PT ;  /* 0x000000062600780c */ /* 0x000fc60003f44270 */
[----:B------:R-:W-:Y:S01]  /*ffa0*/  STL [R1+0x650], R23 ;  /* 0x0006501701007387 */ /* 0x000fe20000100800 */
[----:B------:R-:W-:-:S03]  /*ffb0*/  ISETP.GT.AND P4, PT, R38, 0x7, PT ;  /* 0x000000072600780c */ /* 0x000fc60003f84270 */
[----:B------:R1:W-:Y:S01]  /*ffc0*/  STL [R1+0x64c], R24 ;  /* 0x00064c1801007387 */ /* 0x0003e20000100800 */
[----:B------:R-:W-:-:S05]  /*ffd0*/  PRMT R20, RZ, 0x7610, R20 ;  /* 0x00007610ff147816 */ /* 0x000fca0000000014 */
[----:B0-----:R-:W-:Y:S02]  /*ffe0*/  @P2 IMAD.MOV.U32 R28, RZ, RZ, R71 ;  /* 0x000000ffff1c2224 */ /* 0x001fe400078e0047 */
[----:B------:R-:W-:Y:S01]  /*fff0*/  @P2 IMAD.MOV.U32 R29, RZ, RZ, R27 ;  /* 0x000000ffff1d2224 */ /* 0x000fe200078e001b */
[----:B-1----:R-:W-:Y:S01]  /*10000*/  PRMT R24, RZ, 0x7610, R24 ;  /* 0x00007610ff187816 */ /* 0x002fe20000000018 */
[----:B------:R-:W-:Y:S05]  /*10010*/  STL [R1+0x658], R25 ;  /* 0x0006581901007387 */ /* 0x000fea0000100800 */
[----:B------:R0:W3:Y:S01]  /*10020*/  @P2 LDG.E.U8 R24, desc[UR18][R28.64] ;  /* 0x000000121c182981 */ /* 0x0000e2000c1e1100 */
[----:B------:R-:W-:-:S03]  /*10030*/  PRMT R12, RZ, 0x7610, R12 ;  /* 0x00007610ff0c7816 */ /* 0x000fc6000000000c */
[----:B------:R-:W-:Y:S01]  /*10040*/  STL [R1+0x654], R26 ;  /* 0x0006541a01007387 */ /* 0x000fe20000100800 */
[----:B0-----:R-:W-:Y:S02]  /*10050*/  @P2 IMAD.MOV.U32 R28, RZ, RZ, R80 ;  /* 0x000000ffff1c2224 */ /* 0x001fe400078e0050 */
[----:B------:R-:W-:Y:S01]  /*10060*/  @P2 IMAD.MOV.U32 R29, RZ, RZ, R74 ;  /* 0x000000ffff1d2224 */ /* 0x000fe200078e004a */
[----:B------:R0:W-:Y:S04]  /*10070*/  STL [R1+0x5a8], R35 ;  /* 0x0005a82301007387 */ /* 0x0001e80000100800 */
[----:B------:R1:W4:Y:S04]  /*10080*/  @P2 LDG.E.U8 R20, desc[UR18][R28.64] ;  /* 0x000000121c142981 */ /* 0x000328000c1e1100 */
[----:B0-----:R-:W4:Y:S04]  /*10090*/  LDL R35, [R1+0x24] ;  /* 0x0000240001237983 */ /* 0x001f280000100800 */
[----:B------:R0:W-:Y:S01]  /*100a0*/  STL [R1+0x5a4], R34 ;  /* 0x0005a42201007387 */ /* 0x0001e20000100800 */
[----:B-1----:R-:W-:-:S03]  /*100b0*/  @P4 IMAD.MOV.U32 R29, RZ, RZ, R82 ;  /* 0x000000ffff1d4224 */ /* 0x002fc600078e0052 */
[----:B0-----:R-:W4:Y:S01]  /*100c0*/  LDL R34, [R1+0x58] ;  /* 0x0000580001227983 */ /* 0x001f220000100800 */
[----:B--2---:R-:W-:-:S05]  /*100d0*/  @P4 IMAD.MOV.U32 R28, RZ, RZ, R32 ;  /* 0x000000ffff1c4224 */ /* 0x004fca00078e0020 */
[----:B------:R0:W2:Y:S04]  /*100e0*/  @P4 LDG.E.U8 R12, desc[UR18][R28.64] ;  /* 0x000000121c0c4981 */ /* 0x0000a8000c1e1100 */
[----:B------:R1:W-:Y:S01]  /*100f0*/  STL [R1+0x5b8], R47 ;  /* 0x0005b82f01007387 */ /* 0x0003e20000100800 */
[----:B------:R-:W-:-:S03]  /*10100*/  PRMT R8, RZ, 0x7610, R8 ;  /* 0x00007610ff087816 */ /* 0x000fc60000000008 */
[----:B------:R-:W-:Y:S04]  /*10110*/  STL [R1+0x660], R71 ;  /* 0x0006604701007387 */ /* 0x000fe80000100800 */
[----:B------:R-:W-:Y:S04]  /*10120*/  STL [R1+0x65c], R27 ;  /* 0x00065c1b01007387 */ /* 0x000fe80000100800 */
[----:B---3--:R-:W-:Y:S04]  /*10130*/  STL [R1+0x664], R24 ;  /* 0x0006641801007387 */ /* 0x008fe80000100800 */
[----:B------:R3:W-:Y:S04]  /*10140*/  STL [R1+0x5b4], R36 ;  /* 0x0005b42401007387 */ /* 0x0007e80000100800 */
[----:B------:R-:W-:Y:S04]  /*10150*/  STL [R1+0x66c], R80 ;  /* 0x00066c5001007387 */ /* 0x000fe80000100800 */
[----:B------:R-:W-:Y:S04]  /*10160*/  STL [R1+0x668], R74 ;  /* 0x0006684a01007387 */ /* 0x000fe80000100800 */
[----:B----4-:R-:W-:Y:S04]  /*10170*/  STL [R1+0x670], R20 ;  /* 0x0006701401007387 */ /* 0x010fe80000100800 */
[----:B-1----:R-:W4:Y:S01]  /*10180*/  LDL R47, [R1+0xc4] ;  /* 0x0000c400012f7983 */ /* 0x002f220000100800 */
[----:B0-----:R-:W-:-:S03]  /*10190*/  @P4 IMAD.MOV.U32 R29, RZ, RZ, R35 ;  /* 0x000000ffff1d4224 */ /* 0x001fc600078e0023 */
[----:B---3--:R-:W3:Y:S04]  /*101a0*/  LDL R36, [R1+0xcc] ;  /* 0x0000cc0001247983 */ /* 0x008ee80000100800 */
[----:B------:R-:W3:Y:S04]  /*101b0*/  LDL R32, [R1+0xf4] ;  /* 0x0000f40001207983 */ /* 0x000ee80000100800 */
[----:B------:R-:W-:Y:S01]  /*101c0*/  STL [R1+0x674], R82 ;  /* 0x0006745201007387 */ /* 0x000fe20000100800 */
[----:B------:R-:W-:-:S05]  /*101d0*/  @P4 IMAD.MOV.U32 R28, RZ, RZ, R34 ;  /* 0x000000ffff1c4224 */ /* 0x000fca00078e0022 */
[----:B------:R-:W3:Y:S04]  /*101e0*/  @P4 LDG.E.U8 R8, desc[UR18][R28.64] ;  /* 0x000000121c084981 */ /* 0x000ee8000c1e1100 */
[----:B--2---:R-:W-:Y:S04]  /*101f0*/  STL [R1+0x678], R12 ;  /* 0x0006780c01007387 */ /* 0x004fe80000100800 */
[----:B------:R-:W2:Y:S04]  /*10200*/  LDL R28, [R1+0x5c] ;  /* 0x00005c00011c7983 */ /* 0x000ea80000100800 */
[----:B------:R-:W2:Y:S01]  /*10210*/  LDL R29, [R1+0x90] ;  /* 0x00009000011d7983 */ /* 0x000ea20000100800 */
[----:B------:R-:W-:-:S02]  /*10220*/  ISETP.GT.AND P3, PT, R38, 0x8, PT ;  /* 0x000000082600780c */ /* 0x000fc40003f64270 */
[----:B------:R-:W-:Y:S01]  /*10230*/  PRMT R49, RZ, 0x7610, R49 ;  /* 0x00007610ff317816 */ /* 0x000fe20000000031 */
[----:B------:R-:W4:Y:S04]  /*10240*/  LDL R35, [R1+0xfc] ;  /* 0x0000fc0001237983 */ /* 0x000f280000100800 */
[----:B------:R-:W4:Y:S04]  /*10250*/  LDL R34, [R1+0x124] ;  /* 0x0001240001227983 */ /* 0x000f280000100800 */
[----:B---3--:R-:W-:Y:S02]  /*10260*/  STL [R1+0x67c], R8 ;  /* 0x00067c0801007387 */ /* 0x008fe40000100800 */
[----:B--2---:R-:W-:-:S04]  /*10270*/  @P3 LOP3.LUT R29, R29, R28, RZ, 0x3c, !PT ;  /* 0x0000001c1d1d3212 */ /* 0x004fc800078e3cff */
[----:B------:R-:W-:-:S04]  /*10280*/  @P3 LOP3.LUT R28, R29, R28, RZ, 0x3c, !PT ;  /* 0x0000001c1d1c3212 */ /* 0x000fc800078e3cff */
[----:B------:R-:W-:-:S05]  /*10290*/  @P3 LOP3.LUT R29, R29, R28, RZ, 0x3c, !PT ;  /* 0x0000001c1d1d3212 */ /* 0x000fca00078e3cff */
[----:B------:R4:W2:Y:S04]  /*102a0*/  @P3 LDG.E.U8 R49, desc[UR18][R28.64] ;  /* 0x000000121c313981 */ /* 0x0008a8000c1e1100 */
[----:B------:R-:W3:Y:S01]  /*102b0*/  LDL R29, [R1+0x98] ;  /* 0x00009800011d7983 */ /* 0x000ee20000100800 */
[----:B------:R-:W-:Y:S01]  /*102c0*/  ISETP.GT.AND P2, PT, R38, 0x9, PT ;  /* 0x000000092600780c */ /* 0x000fe20003f44270 */
[----:B----4-:R-:W-:Y:S01]  /*102d0*/  @P3 IMAD.MOV.U32 R28, RZ, RZ, R47 ;  /* 0x000000ffff1c3224 */ /* 0x010fe200078e002f */
[----:B------:R-:W-:Y:S01]  /*102e0*/  PRMT R50, RZ, 0x7610, R50 ;  /* 0x00007610ff327816 */ /* 0x000fe20000000032 */
[----:B------:R-:W4:Y:S01]  /*102f0*/  LDL R47, [R1+0x12c] ;  /* 0x00012c00012f7983 */ /* 0x000f220000100800 */
[----:B------:R-:W-:-:S04]  /*10300*/  PRMT R83, RZ, 0x7610, R83 ;  /* 0x00007610ff537816 */ /* 0x000fc80000000053 */
[----:B---3--:R0:W3:Y:S05]  /*10310*/  @P3 LDG.E.U8 R50, desc[UR18][R28.64] ;  /* 0x000000121c323981 */ /* 0x0080ea000c1e1100 */
[----:B0-----:R-:W-:Y:S02]  /*10320*/  @P2 IMAD.MOV.U32 R28, RZ, RZ, R32 ;  /* 0x000000ffff1c2224 */ /* 0x001fe400078e0020 */
[----:B------:R-:W-:Y:S01]  /*10330*/  @P2 IMAD.MOV.U32 R29, RZ, RZ, R36 ;  /* 0x000000ffff1d2224 */ /* 0x000fe200078e0024 */
[----:B------:R-:W-:Y:S01]  /*10340*/  PRMT R85, RZ, 0x7610, R85 ;  /* 0x00007610ff557816 */ /* 0x000fe20000000055 */
[----:B------:R-:W2:Y:S04]  /*10350*/  LDL R32, [R1+0x134] ;  /* 0x0001340001207983 */ /* 0x000ea80000100800 */
[----:B------:R0:W2:Y:S02]  /*10360*/  @P2 LDG.E.U8 R83, desc[UR18][R28.64] ;  /* 0x000000121c532981 */ /* 0x0000a4000c1e1100 */
[----:B0-----:R-:W-:-:S02]  /*10370*/  @P2 IMAD.MOV.U32 R28, RZ, RZ, R34 ;  /* 0x000000ffff1c2224 */ /* 0x001fc400078e0022 */
[----:B------:R-:W-:-:S05]  /*10380*/  @P2 IMAD.MOV.U32 R29, RZ, RZ, R35 ;  /* 0x000000ffff1d2224 */ /* 0x000fca00078e0023 */
[----:B------:R4:W3:Y:S04]  /*10390*/  @P2 LDG.E.U8 R85, desc[UR18][R28.64] ;  /* 0x000000121c552981 */ /* 0x0008e8000c1e1100 */
[----:B--2---:R0:W-:Y:S04]  /*103a0*/  STL [R1+0x6e8], R83 ;  /* 0x0006e85301007387 */ /* 0x0041e80000100800 */
[----:B------:R-:W2:Y:S01]  /*103b0*/  LDL R29, [R1+0x128] ;  /* 0x00012800011d7983 */ /* 0x000ea20000100800 */
[----:B------:R-:W-:Y:S02]  /*103c0*/  ISETP.GT.AND P4, PT, R38, 0xa, PT ;  /* 0x0000000a2600780c */ /* 0x000fe40003f84270 */
[----:B------:R-:W-:Y:S01]  /*103d0*/  PRMT R46, RZ, 0x7610, R46 ;  /* 0x00007610ff2e7816 */ /* 0x000fe2000000002e */
[----:B------:R-:W3:Y:S04]  /*103e0*/  LDL R36, [R1+0x138] ;  /* 0x0001380001247983 */ /* 0x000ee80000100800 */
[----:B------:R-:W3:Y:S04]  /*103f0*/  LDL R35, [R1+0x13c] ;  /* 0x00013c0001237983 */ /* 0x000ee80000100800 */
[----:B0-----:R-:W3:Y:S02]  /*10400*/  LDL R83, [R1+0x140] ;  /* 0x0001400001537983 */ /* 0x001ee40000100800 */
[----:B----4-:R-:W-:-:S02]  /*10410*/  @P4 IMAD.MOV.U32 R28, RZ, RZ, R47 ;  /* 0x000000ffff1c4224 */ /* 0x010fc400078e002f */
[----:B------:R-:W4:Y:S01]  /*10420*/  LDL R34, [R1+0x144] ;  /* 0x0001440001227983 */ /* 0x000f220000100800 */
[----:B------:R-:W-:Y:S02]  /*10430*/  ISETP.GT.AND P3, PT, R38, 0xb, PT ;  /* 0x0000000b2600780c */ /* 0x000fe40003f64270 */
[----:B------:R-:W-:Y:S01]  /*10440*/  PRMT R31, RZ, 0x7610, R31 ;  /* 0x00007610ff1f7816 */ /* 0x000fe2000000001f */
[----:B------:R-:W3:Y:S04]  /*10450*/  LDL R47, [R1+0x148] ;  /* 0x00014800012f7983 */ /* 0x000ee80000100800 */
[----:B--2---:R0:W2:Y:S04]  /*10460*/  @P4 LDG.E.U8 R46, desc[UR18][R28.64] ;  /* 0x000000121c2e4981 */ /* 0x0040a8000c1e1100 */
[----:B------:R-:W2:Y:S01]  /*10470*/  LDL R29, [R1+0x130] ;  /* 0x00013000011d7983 */ /* 0x000ea20000100800 */
[----:B0-----:R-:W-:Y:S01]  /*10480*/  @P4 IMAD.MOV.U32 R28, RZ, RZ, R32 ;  /* 0x000000ffff1c4224 */ /* 0x001fe200078e0020 */
[----:B------:R-:W-:-:S02]  /*10490*/  PRMT R64, RZ, 0x7610, R64 ;  /* 0x00007610ff407816 */ /* 0x000fc40000000040 */
[----:B------:R-:W-:Y:S02]  /*104a0*/  PRMT R30, RZ, 0x7610, R30 ;  /* 0x00007610ff1e7816 */ /* 0x000fe4000000001e */
[----:B--2---:R3:W2:Y:S02]  /*104b0*/  @P4 LDG.E.U8 R31, desc[UR18][R28.64] ;  /* 0x000000121c1f4981 */ /* 0x0046a4000c1e1100 */
[----:B---3--:R-:W-:Y:S02]  /*104c0*/  @P3 IMAD.MOV.U32 R28, RZ, RZ, R35 ;  /* 0x000000ffff1c3224 */ /* 0x008fe400078e0023 */
[----:B------:R-:W-:-:S05]  /*104d0*/  @P3 IMAD.MOV.U32 R29, RZ, RZ, R36 ;  /* 0x000000ffff1d3224 */ /* 0x000fca00078e0024 */
[----:B------:R4:W3:Y:S02]  /*104e0*/  @P3 LDG.E.U8 R64, desc[UR18][R28.64] ;  /* 0x000000121c403981 */ /* 0x0008e4000c1e1100 */
[----:B----4-:R-:W-:Y:S02]  /*104f0*/  @P3 IMAD.MOV.U32 R28, RZ, RZ, R34 ;  /* 0x000000ffff1c3224 */ /* 0x010fe400078e0022 */
[----:B------:R-:W-:-:S05]  /*10500*/  @P3 IMAD.MOV.U32 R29, RZ, RZ, R83 ;  /* 0x000000ffff1d3224 */ /* 0x000fca00078e0053 */
[----:B------:R-:W4:Y:S04]  /*10510*/  @P3 LDG.E.U8 R30, desc[UR18][R28.64] ;  /* 0x000000121c1e3981 */ /* 0x000f28000c1e1100 */
[----:B------:R0:W-:Y:S04]  /*10520*/  STL [R1+0x58c], R46 ;  /* 0x00058c2e01007387 */ /* 0x0001e80000100800 */
[----:B------:R-:W4:Y:S04]  /*10530*/  LDL R32, [R1+0x150] ;  /* 0x0001500001207983 */ /* 0x000f280000100800 */
[----:B0-----:R-:W4:Y:S04]  /*10540*/  LDL R46, [R1+0x14c] ;  /* 0x00014c00012e7983 */ /* 0x001f280000100800 */
[----:B--2---:R0:W-:Y:S04]  /*10550*/  STL [R1+0x588], R31 ;  /* 0x0005881f01007387 */ /* 0x0041e80000100800 */
[----:B------:R-:W2:Y:S04]  /*10560*/  LDL R36, [R1+0x158] ;  /* 0x0001580001247983 */ /* 0x000ea80000100800 */
[----:B------:R-:W2:Y:S04]  /*10570*/  LDL R35, [R1+0x15c] ;  /* 0x00015c0001237983 */ /* 0x000ea80000100800 */
[----:B0-----:R-:W2:Y:S04]  /*10580*/  LDL R31, [R1+0x154] ;  /* 0x00015400011f7983 */ /* 0x001ea80000100800 */
[----:B---3--:R0:W-:Y:S04]  /*10590*/  STL [R1+0x120], R64 ;  /* 0x0001204001007387 */ /* 0x0081e80000100800 */
[----:B0-----:R-:W3:Y:S04]  /*105a0*/  LDL.LU R64, [R1+0x6ec] ;  /* 0x0006ec0001407983 */ /* 0x001ee80000300800 */
[----:B------:R-:W3:Y:S04]  /*105b0*/  LDL R34, [R1+0x160] ;  /* 0x0001600001227983 */ /* 0x000ee80000100800 */
[----:B----4-:R0:W-:Y:S04]  /*105c0*/  STL [R1+0x11c], R30 ;  /* 0x00011c1e01007387 */ /* 0x0101e80000100800 */
[----:B0-----:R-:W4:Y:S01]  /*105d0*/  LDL R30, [R1+0x164] ;  /* 0x00016400011e7983 */ /* 0x001f220000100800 */
[----:B------:R-:W-:-:S02]  /*105e0*/  ISETP.GT.AND P2, PT, R38, 0xc, PT ;  /* 0x0000000c2600780c */ /* 0x000fc40003f44270 */
[----:B------:R-:W-:Y:S02]  /*105f0*/  ISETP.GT.AND P4, PT, R38, 0xd, PT ;  /* 0x0000000d2600780c */ /* 0x000fe40003f84270 */
[----:B------:R-:W-:Y:S02]  /*10600*/  PRMT R42, RZ, 0x7610, R42 ;  /* 0x00007610ff2a7816 */ /* 0x000fe4000000002a */
[----:B------:R-:W-:-:S07]  /*10610*/  PRMT R41, RZ, 0x7610, R41 ;  /* 0x00007610ff297816 */ /* 0x000fce0000000029 */
[----:B------:R-:W-:Y:S02]  /*10620*/  @P2 IMAD.MOV.U32 R28, RZ, RZ, R46 ;  /* 0x000000ffff1c2224 */ /* 0x000fe400078e002e */
[----:B------:R-:W-:-:S05]  /*10630*/  @P2 IMAD.MOV.U32 R29, RZ, RZ, R47 ;  /* 0x000000ffff1d2224 */ /* 0x000fca00078e002f */
[----:B------:R0:W3:Y:S01]  /*10640*/  @P2 LDG.E.U8 R42, desc[UR18][R28.64] ;  /* 0x000000121c2a2981 */ /* 0x0000e2000c1e1100 */
[----:B------:R-:W-:Y:S01]  /*10650*/  PRMT R82, RZ, 0x7610, R82 ;  /* 0x00007610ff527816 */ /* 0x000fe20000000052 */
[----:B0-----:R-:W-:Y:S02]  /*10660*/  @P2 IMAD.MOV.U32 R29, RZ, RZ, R32 ;  /* 0x000000ffff1d2224 */ /* 0x001fe400078e0020 */
[----:B------:R-:W3:Y:S01]  /*10670*/  LDL R32, [R1+0x168] ;  /* 0x0001680001207983 */ /* 0x000ee20000100800 */
[----:B------:R-:W-:Y:S01]  /*10680*/  PRMT R20, RZ, 0x7610, R20 ;  /* 0x00007610ff147816 */ /* 0x000fe20000000014 */
[----:B--2---:R-:W-:Y:S02]  /*10690*/  @P2 IMAD.MOV.U32 R28, RZ, RZ, R31 ;  /* 0x000000ffff1c2224 */ /* 0x004fe400078e001f */
[----:B------:R-:W2:Y:S04]  /*106a0*/  LDL R31, [R1+0x16c] ;  /* 0x00016c00011f7983 */ /* 0x000ea80000100800 */
[----:B------:R0:W2:Y:S02]  /*106b0*/  @P2 LDG.E.U8 R41, desc[UR18][R28.64] ;  /* 0x000000121c292981 */ /* 0x0000a4000c1e1100 */
[----:B0-----:R-:W-:-:S02]  /*106c0*/  @P4 IMAD.MOV.U32 R28, RZ, RZ, R35 ;  /* 0x000000ffff1c4224 */ /* 0x001fc400078e0023 */
[----:B------:R-:W-:Y:S01]  /*106d0*/  @P4 IMAD.MOV.U32 R29, RZ, RZ, R36 ;  /* 0x000000ffff1d4224 */ /* 0x000fe200078e0024 */
[----:B------:R-:W-:Y:S01]  /*106e0*/  ISETP.GT.AND P3, PT, R38, 0xe, PT ;  /* 0x0000000e2600780c */ /* 0x000fe20003f64270 */
[----:B------:R-:W2:Y:S04]  /*106f0*/  LDL R36, [R1+0x170] ;  /* 0x0001700001247983 */ /* 0x000ea80000100800 */
[----:B------:R4:W2:Y:S04]  /*10700*/  @P4 LDG.E.U8 R82, desc[UR18][R28.64] ;  /* 0x000000121c524981 */ /* 0x0008a8000c1e1100 */
[----:B------:R-:W2:Y:S01]  /*10710*/  LDL R35, [R1+0x174] ;  /* 0x0001740001237983 */ /* 0x000ea20000100800 */
[----:B----4-:R-:W-:-:S02]  /*10720*/  @P4 IMAD.MOV.U32 R28, RZ, RZ, R30 ;  /* 0x000000ffff1c4224 */ /* 0x010fc400078e001e */
[----:B---3--:R-:W-:-:S05]  /*10730*/  @P4 IMAD.MOV.U32 R29, RZ, RZ, R34 ;  /* 0x000000ffff1d4224 */ /* 0x008fca00078e0022 */
[----:B------:R0:W3:Y:S01]  /*10740*/  @P4 LDG.E.U8 R20, desc[UR18][R28.64] ;  /* 0x000000121c144981 */ /* 0x0000e2000c1e1100 */
[----:B------:R-:W-:Y:S01]  /*10750*/  PRMT R22, RZ, 0x7610, R22 ;  /* 0x00007610ff167816 */ /* 0x000fe20000000016 */
[----:B0-----:R-:W-:Y:S02]  /*10760*/  @P3 IMAD.MOV.U32 R29, RZ, RZ, R32 ;  /* 0x000000ffff1d3224 */ /* 0x001fe400078e0020 */
[----:B--2---:R-:W-:-:S05]  /*10770*/  @P3 IMAD.MOV.U32 R28, RZ, RZ, R31 ;  /* 0x000000ffff1c3224 */ /* 0x004fca00078e001f */
[----:B------:R0:W2:Y:S04]  /*10780*/  @P3 LDG.E.U8 R22, desc[UR18][R28.64] ;  /* 0x000000121c163981 */ /* 0x0000a8000c1e1100 */
[----:B------:R-:W-:Y:S04]  /*10790*/  STL [R1+0x680], R82 ;  /* 0x0006805201007387 */ /* 0x000fe80000100800 */
[----:B------:R-:W4:Y:S04]  /*107a0*/  LDL R34, [R1+0x178] ;  /* 0x0001780001227983 */ /* 0x000f280000100800 */
[----:B------:R-:W4:Y:S04]  /*107b0*/  LDL R30, [R1+0x17c] ;  /* 0x00017c00011e7983 */ /* 0x000f280000100800 */
[----:B---3--:R-:W-:Y:S04]  /*107c0*/  STL [R1+0x684], R20 ;  /* 0x0006841401007387 */ /* 0x008fe80000100800 */
[----:B------:R-:W3:Y:S04]  /*107d0*/  LDL R32, [R1+0x180] ;  /* 0x0001800001207983 */ /* 0x000ee80000100800 */
[----:B------:R-:W3:Y:S01]  /*107e0*/  LDL R31, [R1+0x184] ;  /* 0x00018400011f7983 */ /* 0x000ee20000100800 */
[----:B------:R-:W-:Y:S01]  /*107f0*/  ISETP.GT.AND P2, PT, R38, 0xf, PT ;  /* 0x0000000f2600780c */ /* 0x000fe20003f44270 */
[----:B0-----:R-:W-:Y:S01]  /*10800*/  @P3 IMAD.MOV.U32 R28, RZ, RZ, R35 ;  /* 0x000000ffff1c3224 */ /* 0x001fe200078e0023 */
[----:B------:R-:W-:Y:S01]  /*10810*/  PRMT R19, RZ, 0x7610, R19 ;  /* 0x00007610ff137816 */ /* 0x000fe20000000013 */
[----:B------:R-:W-:Y:S01]  /*10820*/  @P3 IMAD.MOV.U32 R29, RZ, RZ, R36 ;  /* 0x000000ffff1d3224 */ /* 0x000fe200078e0024 */
[----:B------:R-:W-:-:S04]  /*10830*/  PRMT R10, RZ, 0x7610, R10 ;  /* 0x00007610ff0a7816 */ /* 0x000fc8000000000a */
[----:B------:R4:W3:Y:S01]  /*10840*/  @P3 LDG.E.U8 R19, desc[UR18][R28.64] ;  /* 0x000000121c133981 */ /* 0x0008e2000c1e1100 */
[----:B------:R-:W-:-:S03]  /*10850*/  PRMT R7, RZ, 0x7610, R7 ;  /* 0x00007610ff077816 */ /* 0x000fc60000000007 */
[----:B--2---:R-:W-:Y:S04]  /*10860*/  STL [R1+0x688], R22 ;  /* 0x0006881601007387 */ /* 0x004fe80000100800 */
[----:B------:R0:W-:Y:S04]  /*10870*/  STL [R1+0x118], R42 ;  /* 0x0001182a01007387 */ /* 0x0001e80000100800 */
[----:B0-----:R-:W2:Y:S01]  /*10880*/  LDL R42, [R1+0x188] ;  /* 0x00018800012a7983 */ /* 0x001ea20000100800 */
[----:B----4-:R-:W-:Y:S02]  /*10890*/  @P2 IMAD.MOV.U32 R29, RZ, RZ, R34 ;  /* 0x000000ffff1d2224 */ /* 0x010fe400078e0022 */
[----:B------:R-:W-:-:S05]  /*108a0*/  @P2 IMAD.MOV.U32 R28, RZ, RZ, R30 ;  /* 0x000000ffff1c2224 */ /* 0x000fca00078e001e */
[----:B------:R3:W4:Y:S04]  /*108b0*/  @P2 LDG.E.U8 R10, desc[UR18][R28.64] ;  /* 0x000000121c0a2981 */ /* 0x000728000c1e1100 */
[----:B------:R0:W-:Y:S04]  /*108c0*/  STL [R1+0x114], R41 ;  /* 0x0001142901007387 */ /* 0x0001e80000100800 */
[----:B------:R-:W4:Y:S01]  /*108d0*/  LDL R36, [R1+0x190] ;  /* 0x0001900001247983 */ /* 0x000f220000100800 */
[----:B---3--:R-:W-:Y:S02]  /*108e0*/  @P2 IMAD.MOV.U32 R29, RZ, RZ, R32 ;  /* 0x000000ffff1d2224 */ /* 0x008fe400078e0020 */
[----:B------:R-:W-:Y:S01]  /*108f0*/  @P2 IMAD.MOV.U32 R28, RZ, RZ, R31 ;  /* 0x000000ffff1c2224 */ /* 0x000fe200078e001f */
[----:B------:R-:W3:Y:S04]  /*10900*/  LDL R35, [R1+0x194] ;  /* 0x0001940001237983 */ /* 0x000ee80000100800 */
[----:B0-----:R-:W3:Y:S04]  /*10910*/  LDL R41, [R1+0x18c] ;  /* 0x00018c0001297983 */ /* 0x001ee80000100800 */
[----:B------:R2:W3:Y:S01]  /*10920*/  @P2 LDG.E.U8 R7, desc[UR18][R28.64] ;  /* 0x000000121c072981 */ /* 0x0004e2000c1e1100 */
[----:B------:R-:W-:-:S03]  /*10930*/  ISETP.GT.AND P4, PT, R38, 0x10, PT ;  /* 0x000000102600780c */ /* 0x000fc60003f84270 */
[----:B------:R-:W-:Y:S04]  /*10940*/  STL [R1+0x68c], R19 ;  /* 0x00068c1301007387 */ /* 0x000fe80000100800 */
[----:B------:R-:W3:Y:S04]  /*10950*/  LDL R34, [R1+0x198] ;  /* 0x0001980001227983 */ /* 0x000ee80000100800 */
[----:B------:R-:W3:Y:S01]  /*10960*/  LDL R30, [R1+0x19c] ;  /* 0x00019c00011e7983 */ /* 0x000ee20000100800 */
[----:B------:R-:W-:Y:S01]  /*10970*/  PRMT R51, RZ, 0x7610, R51 ;  /* 0x00007610ff337816 */ /* 0x000fe20000000033 */
[----:B--2---:R-:W-:-:S02]  /*10980*/  @P4 IMAD.MOV.U32 R29, RZ, RZ, R42 ;  /* 0x000000ffff1d4224 */ /* 0x004fc400078e002a */
[----:B----4-:R-:W-:Y:S04]  /*10990*/  STL [R1+0x690], R10 ;  /* 0x0006900a01007387 */ /* 0x010fe80000100800 */
[----:B------:R-:W2:Y:S04]  /*109a0*/  LDL R32, [R1+0x1a0] ;  /* 0x0001a00001207983 */ /* 0x000ea80000100800 */
[----:B------:R-:W4:Y:S01]  /*109b0*/  LDL R31, [R1+0x1a4] ;  /* 0x0001a400011f7983 */ /* 0x000f220000100800 */
[----:B---3--:R-:W-:-:S03]  /*109c0*/  @P4 IMAD.MOV.U32 R28, RZ, RZ, R41 ;  /* 0x000000ffff1c4224 */ /* 0x008fc600078e0029 */
[----:B------:R0:W-:Y:S04]  /*109d0*/  STL [R1+0x694], R7 ;  /* 0x0006940701007387 */ /* 0x0001e80000100800 */
[----:B------:R1:W3:Y:S01]  /*109e0*/  @P4 LDG.E.U8 R51, desc[UR18][R28.64] ;  /* 0x000000121c334981 */ /* 0x0002e2000c1e1100 */
[C---:B------:R-:W-:Y:S02]  /*109f0*/  ISETP.GT.AND P3, PT, R38.reuse, 0x11, PT ;  /* 0x000000112600780c */ /* 0x040fe40003f64270 */
[----:B------:R-:W-:Y:S01]  /*10a00*/  PRMT R52, RZ, 0x7610, R52 ;  /* 0x00007610ff347816 */ /* 0x000fe20000000034 */
[----:B------:R-:W3:Y:S01]  /*10a10*/  LDL R42, [R1+0x1c0] ;  /* 0x0001c000012a7983 */ /* 0x000ee20000100800 */
[----:B------:R-:W-:Y:S02]  /*10a20*/  PRMT R87, RZ, 0x7610, R87 ;  /* 0x00007610ff577816 */ /* 0x000fe40000000057 */
[----:B------:R-:W-:Y:S01]  /*10a30*/  ISETP.GT.AND P2, PT, R38, 0x12, PT ;  /* 0x000000122600780c */ /* 0x000fe20003f44270 */
[----:B------:R-:W3:Y:S01]  /*10a40*/  LDL R41, [R1+0x1c4] ;  /* 0x0001c40001297983 */ /* 0x000ee20000100800 */
[----:B-1----:R-:W-:-:S02]  /*10a50*/  @P4 IMAD.MOV.U32 R28, RZ, RZ, R35 ;  /* 0x000000ffff1c4224 */ /* 0x002fc400078e0023 */
[----:B------:R-:W-:Y:S01]  /*10a60*/  @P4 IMAD.MOV.U32 R29, RZ, RZ, R36 ;  /* 0x000000ffff1d4224 */ /* 0x000fe200078e0024 */
[----:B------:R-:W3:Y:S04]  /*10a70*/  LDL R35, [R1+0x1ac] ;  /* 0x0001ac0001237983 */ /* 0x000ee80000100800 */
[----:B------:R-:W3:Y:S04]  /*10a80*/  LDL R36, [R1+0x1a8] ;  /* 0x0001a80001247983 */ /* 0x000ee80000100800 */
[----:B------:R1:W3:Y:S02]  /*10a90*/  @P4 LDG.E.U8 R52, desc[UR18][R28.64] ;  /* 0x000000121c344981 */ /* 0x0002e4000c1e1100 */
[----:B-1----:R-:W-:-:S02]  /*10aa0*/  @P3 IMAD.MOV.U32 R28, RZ, RZ, R30 ;  /* 0x000000ffff1c3224 */ /* 0x002fc400078e001e */
[----:B------:R-:W-:Y:S01]  /*10ab0*/  @P3 IMAD.MOV.U32 R29, RZ, RZ, R34 ;  /* 0x000000ffff1d3224 */ /* 0x000fe200078e0022 */
[----:B------:R-:W3:Y:S04]  /*10ac0*/  LDL R30, [R1+0x1b4] ;  /* 0x0001b400011e7983 */ /* 0x000ee80000100800 */
[----:B------:R-:W3:Y:S04]  /*10ad0*/  LDL R34, [R1+0x1b0] ;  /* 0x0001b00001227983 */ /* 0x000ee80000100800 */
[----:B------:R2:W3:Y:S01]  /*10ae0*/  @P3 LDG.E.U8 R87, desc[UR18][R28.64] ;  /* 0x000000121c573981 */ /* 0x0004e2000c1e1100 */
[----:B------:R-:W-:Y:S01]  /*10af0*/  PRMT R89, RZ, 0x7610, R89 ;  /* 0x00007610ff597816 */ /* 0x000fe20000000059 */
[----:B--2---:R-:W-:-:S02]  /*10b00*/  @P3 IMAD.MOV.U32 R29, RZ, RZ, R32 ;  /* 0x000000ffff1d3224 */ /* 0x004fc400078e0020 */
[----:B------:R-:W2:Y:S01]  /*10b10*/  LDL R32, [R1+0x1b8] ;  /* 0x0001b80001207983 */ /* 0x000ea20000100800 */
[----:B----4-:R-:W-:-:S03]  /*10b20*/  @P3 IMAD.MOV.U32 R28, RZ, RZ, R31 ;  /* 0x000000ffff1c3224 */ /* 0x010fc600078e001f */
[----:B------:R-:W4:Y:S04]  /*10b30*/  LDL R31, [R1+0x1bc] ;  /* 0x0001bc00011f7983 */ /* 0x000f280000100800 */
[----:B------:R3:W4:Y:S02]  /*10b40*/  @P3 LDG.E.U8 R89, desc[UR18][R28.64] ;  /* 0x000000121c593981 */ /* 0x000724000c1e1100 */
[----:B---3--:R-:W-:Y:S02]  /*10b50*/  @P2 IMAD.MOV.U32 R28, RZ, RZ, R35 ;  /* 0x000000ffff1c2224 */ /* 0x008fe400078e0023 */
[----:B------:R-:W3:Y:S01]  /*10b60*/  LDL R35, [R1+0x1cc] ;  /* 0x0001cc0001237983 */ /* 0x000ee20000100800 */
[----:B------:R-:W-:-:S03]  /*10b70*/  @P2 IMAD.MOV.U32 R29, RZ, RZ, R36 ;  /* 0x000000ffff1d2224 */ /* 0x000fc600078e0024 */
[----:B------:R-:W3:Y:S01]  /*10b80*/  LDL R36, [R1+0x1c8] ;  /* 0x0001c80001247983 */ /* 0x000ee20000100800 */
[----:B------:R-:W-:Y:S02]  /*10b90*/  ISETP.GT.AND P4, PT, R38, 0x13, PT ;  /* 0x000000132600780c */ /* 0x000fe40003f84270 */
[----:B------:R-:W-:Y:S02]  /*10ba0*/  PRMT R45, RZ, 0x7610, R45 ;  /* 0x00007610ff2d7816 */ /* 0x000fe4000000002d */
[----:B------:R-:W-:-:S04]  /*10bb0*/  PRMT R44, RZ, 0x7610, R44 ;  /* 0x00007610ff2c7816 */ /* 0x000fc8000000002c */
[----:B------:R1:W3:Y:S01]  /*10bc0*/  @P2 LDG.E.U8 R45, desc[UR18][R28.64] ;  /* 0x000000121c2d2981 */ /* 0x0002e2000c1e1100 */
[----:B------:R-:W-:Y:S02]  /*10bd0*/  ISETP.GT.AND P3, PT, R38, 0x14, PT ;  /* 0x000000142600780c */ /* 0x000fe40003f64270 */
[----:B------:R-:W-:Y:S01]  /*10be0*/  PRMT R43, RZ, 0x7610, R43 ;  /* 0x00007610ff2b7816 */ /* 0x000fe2000000002b */
[----:B-1----:R-:W-:Y:S02]  /*10bf0*/  @P2 IMAD.MOV.U32 R28, RZ, RZ, R30 ;  /* 0x000000ffff1c2224 */ /* 0x002fe400078e001e */
[----:B------:R-:W-:Y:S01]  /*10c00*/  @P2 IMAD.MOV.U32 R29, RZ, RZ, R34 ;  /* 0x000000ffff1d2224 */ /* 0x000fe200078e0022 */
[----:B------:R-:W3:Y:S04]  /*10c10*/  LDL R30, [R1+0x1d4] ;  /* 0x0001d400011e7983 */ /* 0x000ee80000100800 */
[----:B------:R-:W3:Y:S04]  /*10c20*/  LDL R34, [R1+0x1d0] ;  /* 0x0001d00001227983 */ /* 0x000ee80000100800 */
[----:B------:R2:W3:Y:S01]  /*10c30*/  @P2 LDG.E.U8 R44, desc[UR18][R28.64] ;  /* 0x000000121c2c2981 */ /* 0x0004e2000c1e1100 */
[----:B------:R-:W-:-:S02]  /*10c40*/  PRMT R40, RZ, 0x7610, R40 ;  /* 0x00007610ff287816 */ /* 0x000fc40000000028 */
[----:B0-----:R-:W-:Y:S01]  /*10c50*/  PRMT R7, RZ, 0x7610, R7 ;  /* 0x00007610ff077816 */ /* 0x001fe20000000007 */
[----:B--2---:R-:W-:Y:S02]  /*10c60*/  @P4 IMAD.MOV.U32 R29, RZ, RZ, R32 ;  /* 0x000000ffff1d4224 */ /* 0x004fe400078e0020 */
[----:B------:R-:W2:Y:S01]  /*10c70*/  LDL R32, [R1+0x1d8] ;  /* 0x0001d80001207983 */ /* 0x000ea20000100800 */
[----:B----4-:R-:W-:-:S03]  /*10c80*/  @P4 IMAD.MOV.U32 R28, RZ, RZ, R31 ;  /* 0x000000ffff1c4224 */ /* 0x010fc600078e001f */
[----:B------:R-:W4:Y:S04]  /*10c90*/  LDL R31, [R1+0x1dc] ;  /* 0x0001dc00011f7983 */ /* 0x000f280000100800 */
[----:B------:R0:W4:Y:S02]  /*10ca0*/  @P4 LDG.E.U8 R43, desc[UR18][R28.64] ;  /* 0x000000121c2b4981 */ /* 0x000124000c1e1100 */
[----:B0-----:R-:W-:Y:S02]  /*10cb0*/  @P4 IMAD.MOV.U32 R28, RZ, RZ, R41 ;  /* 0x000000ffff1c4224 */ /* 0x001fe400078e0029 */
[----:B------:R-:W-:-:S05]  /*10cc0*/  @P4 IMAD.MOV.U32 R29, RZ, RZ, R42 ;  /* 0x000000ffff1d4224 */ /* 0x000fca00078e002a */
[----:B------:R3:W4:Y:S02]  /*10cd0*/  @P4 LDG.E.U8 R40, desc[UR18][R28.64] ;  /* 0x000000121c284981 */ /* 0x000724000c1e1100 */
[----:B---3--:R-:W-:Y:S02]  /*10ce0*/  @P3 IMAD.MOV.U32 R28, RZ, RZ, R35 ;  /* 0x000000ffff1c3224 */ /* 0x008fe400078e0023 */
[----:B------:R-:W-:Y:S01]  /*10cf0*/  @P3 IMAD.MOV.U32 R29, RZ, RZ, R36 ;  /* 0x000000ffff1d3224 */ /* 0x000fe200078e0024 */
[----:B------:R-:W3:Y:S04]  /*10d00*/  LDL R35, [R1+0x1e4] ;  /* 0x0001e40001237983 */ /* 0x000ee80000100800 */
[----:B------:R-:W3:Y:S04]  /*10d10*/  LDL R36, [R1+0x1e0] ;  /* 0x0001e00001247983 */ /* 0x000ee80000100800 */
[----:B------:R0:W3:Y:S01]  /*10d20*/  @P3 LDG.E.U8 R7, desc[UR18][R28.64] ;  /* 0x000000121c073981 */ /* 0x0000e2000c1e1100 */
[----:B------:R-:W-:-:S02]  /*10d30*/  ISETP.GT.AND P2, PT, R38, 0x15, PT ;  /* 0x000000152600780c */ /* 0x000fc40003f44270 */
[----:B------:R-:W-:Y:S02]  /*10d40*/  PRMT R10, RZ, 0x7610, R10 ;  /* 0x00007610ff0a7816 */ /* 0x000fe4000000000a */
[----:B------:R-:W-:Y:S01]  /*10d50*/  PRMT R80, RZ, 0x7610, R80 ;  /* 0x00007610ff507816 */ /* 0x000fe20000000050 */
[----:B0-----:R-:W-:Y:S02]  /*10d60*/  @P3 IMAD.MOV.U32 R28, RZ, RZ, R30 ;  /* 0x000000ffff1c3224 */ /* 0x001fe400078e001e */
[----:B------:R-:W-:-:S05]  /*10d70*/  @P3 IMAD.MOV.U32 R29, RZ, RZ, R34 ;  /* 0x000000ffff1d3224 */ /* 0x000fca00078e0022 */
[----:B------:R2:W3:Y:S01]  /*10d80*/  @P3 LDG.E.U8 R10, desc[UR18][R28.64] ;  /* 0x000000121c0a3981 */ /* 0x0004e2000c1e1100 */
[----:B------:R-:W-:Y:S01]  /*10d90*/  PRMT R74, RZ, 0x7610, R74 ;  /* 0x00007610ff4a7816 */ /* 0x000fe2000000004a */
[----:B--2---:R-:W-:Y:S02]  /*10da0*/  @P2 IMAD.MOV.U32 R29, RZ, RZ, R32 ;  /* 0x000000ffff1d2224 */ /* 0x004fe400078e0020 */
[----:B----4-:R-:W-:-:S05]  /*10db0*/  @P2 IMAD.MOV.U32 R28, RZ, RZ, R31 ;  /* 0x000000ffff1c2224 */ /* 0x010fca00078e001f */
[----:B------:R3:W2:Y:S02]  /*10dc0*/  @P2 LDG.E.U8 R80, desc[UR18][R28.64] ;  /* 0x000000121c502981 */ /* 0x0006a4000c1e1100 */
[----:B---3--:R-:W-:Y:S02]  /*10dd0*/  @P2 IMAD.MOV.U32 R28, RZ, RZ, R35 ;  /* 0x000000ffff1c2224 */ /* 0x008fe400078e0023 */
[----:B------:R-:W-:Y:S01]  /*10de0*/  @P2 IMAD.MOV.U32 R29, RZ, RZ, R36 ;  /* 0x000000ffff1d2224 */ /* 0x000fe200078e0024 */
[----:B------:R-:W-:Y:S04]  /*10df0*/  STL [R1+0x698], R7 ;  /* 0x0006980701007387 */ /* 0x000fe80000100800 */
[----:B------:R-:W3:Y:S04]  /*10e00*/  @P2 LDG.E.U8 R74, desc[UR18][R28.64] ;  /* 0x000000121c4a2981 */ /* 0x000ee8000c1e1100 */
[----:B------:R-:W4:Y:S04]  /*10e10*/  LDL R34, [R1+0x204] ;  /* 0x0002040001227983 */ /* 0x000f280000100800 */
[----:B------:R-:W4:Y:S01]  /*10e20*/  LDL R30, [R1+0x34c] ;  /* 0x00034c00011e7983 */ /* 0x000f220000100800 */
[----:B------:R-:W-:-:S03]  /*10e30*/  ISETP.GT.AND P4, PT, R38, 0x16, PT ;  /* 0x000000162600780c */ /* 0x000fc60003f84270 */
[----:B------:R-:W-:Y:S04]  /*10e40*/  STL [R1+0x69c], R10 ;  /* 0x00069c0a01007387 */ /* 0x000fe80000100800 */
[----:B------:R-:W4:Y:S04]  /*10e50*/  LDL R32, [R1+0x350] ;  /* 0x0003500001207983 */ /* 0x000f280000100800 */
[----:B------:R-:W4:Y:S04]  /*10e60*/  LDL R31, [R1+0x354] ;  /* 0x00035400011f7983 */ /* 0x000f280000100800 */
[----:B------:R-:W-:Y:S01]  /*10e70*/  STL [R1+0xf0], R45 ;  /* 0x0000f02d01007387 */ /* 0x000fe20000100800 */
[----:B------:R-:W-:-:S03]  /*10e80*/  PRMT R21, RZ, 0x7610, R21 ;  /* 0x00007610ff157816 */ /* 0x000fc60000000015 */
[----:B--2---:R-:W-:Y:S04]  /*10e90*/  STL [R1+0x6a0], R80 ;  /* 0x0006a05001007387 */ /* 0x004fe80000100800 */
[----:B------:R-:W-:Y:S04]  /*10ea0*/  STL [R1+0xec], R44 ;  /* 0x0000ec2c01007387 */ /* 0x000fe80000100800 */
[----:B------:R-:W2:Y:S04]  /*10eb0*/  LDL R41, [R1+0x208] ;  /* 0x0002080001297983 */ /* 0x000ea80000100800 */
[----:B------:R0:W-:Y:S04]  /*10ec0*/  STL [R1+0xe4], R40 ;  /* 0x0000e42801007387 */ /* 0x0001e80000100800 */
[----:B0-----:R-:W2:Y:S04]  /*10ed0*/  LDL R40, [R1+0x20c] ;  /* 0x00020c0001287983 */ /* 0x001ea80000100800 */
[----:B---3--:R-:W-:Y:S04]  /*10ee0*/  STL [R1+0x6a4], R74 ;  /* 0x0006a44a01007387 */ /* 0x008fe80000100800 */
[----:B------:R-:W-:Y:S01]  /*10ef0*/  STL [R1+0xe8], R43 ;  /* 0x0000e82b01007387 */ /* 0x000fe20000100800 */
[----:B----4-:R-:W-:-:S02]  /*10f00*/  @P4 IMAD.MOV.U32 R29, RZ, RZ, R34 ;  /* 0x000000ffff1d4224 */ /* 0x010fc400078e0022 */
[----:B------:R-:W-:Y:S01]  /*10f10*/  @P4 IMAD.MOV.U32 R28, RZ, RZ, R30 ;  /* 0x000000ffff1c4224 */ /* 0x000fe200078e001e */
[----:B------:R-:W3:Y:S04]  /*10f20*/  LDL R36, [R1+0x210] ;  /* 0x0002100001247983 */ /* 0x000ee80000100800 */
[----:B------:R-:W4:Y:S04]  /*10f30*/  LDL R30, [R1+0x214] ;  /* 0x00021400011e7983 */ /* 0x000f280000100800 */
[----:B------:R0:W4:Y:S01]  /*10f40*/  @P4 LDG.E.U8 R21, desc[UR18][R28.64] ;  /* 0x000000121c154981 */ /* 0x000122000c1e1100 */
[----:B------:R-:W-:-:S02]  /*10f50*/  ISETP.GT.AND P3, PT, R38, 0x17, PT ;  /* 0x000000172600780c */ /* 0x000fc40003f64270 */
[----:B------:R-:W-:Y:S02]  /*10f60*/  PRMT R17, RZ, 0x7610, R17 ;  /* 0x00007610ff117816 */ /* 0x000fe40000000011 */
[----:B------:R-:W-:Y:S01]  /*10f70*/  PRMT R9, RZ, 0x7610, R9 ;  /* 0x00007610ff097816 */ /* 0x000fe20000000009 */
[----:B0-----:R-:W-:Y:S02]  /*10f80*/  @P4 IMAD.MOV.U32 R28, RZ, RZ, R31 ;  /* 0x000000ffff1c4224 */ /* 0x001fe400078e001f */
[----:B------:R-:W-:-:S05]  /*10f90*/  @P4 IMAD.MOV.U32 R29, RZ, RZ, R32 ;  /* 0x000000ffff1d4224 */ /* 0x000fca00078e0020 */
[----:B------:R2:W4:Y:S01]  /*10fa0*/  @P4 LDG.E.U8 R17, desc[UR18][R28.64] ;  /* 0x000000121c114981 */ /* 0x000522000c1e1100 */
[----:B------:R-:W-:Y:S01]  /*10fb0*/  PRMT R5, RZ, 0x7610, R5 ;  /* 0x00007610ff057816 */ /* 0x000fe20000000005 */
[----:B--2---:R-:W-:Y:S02]  /*10fc0*/  @P3 IMAD.MOV.U32 R29, RZ, RZ, R41 ;  /* 0x000000ffff1d3224 */ /* 0x004fe400078e0029 */
[----:B------:R-:W-:-:S05]  /*10fd0*/  @P3 IMAD.MOV.U32 R28, RZ, RZ, R40 ;  /* 0x000000ffff1c3224 */ /* 0x000fca00078e0028 */
[----:B------:R3:W2:Y:S02]  /*10fe0*/  @P3 LDG.E.U8 R9, desc[UR18][R28.64] ;  /* 0x000000121c093981 */ /* 0x0006a4000c1e1100 */
[----:B---3--:R-:W-:Y:S02]  /*10ff0*/  @P3 IMAD.MOV.U32 R29, RZ, RZ, R36 ;  /* 0x000000ffff1d3224 */ /* 0x008fe400078e0024 */
[----:B----4-:R-:W-:Y:S01]  /*11000*/  @P3 IMAD.MOV.U32 R28, RZ, RZ, R30 ;  /* 0x000000ffff1c3224 */ /* 0x010fe200078e001e */
[----:B------:R-:W-:Y:S04]  /*11010*/  STL [R1+0x6a8], R21 ;  /* 0x0006a81501007387 */ /* 0x000fe80000100800 */
[----:B------:R-:W3:Y:S04]  /*11020*/  LDL R32, [R1+0x358] ;  /* 0x0003580001207983 */ /* 0x000ee80000100800 */
[----:B------:R-:W4:Y:S04]  /*11030*/  LDL R31, [R1+0x35c] ;  /* 0x00035c00011f7983 */ /* 0x000f280000100800 */
[----:B------:R3:W4:Y:S01]  /*11040*/  @P3 LDG.E.U8 R5, desc[UR18][R28.64] ;  /* 0x000000121c053981 */ /* 0x000722000c1e1100 */
[----:B------:R-:W-:-:S03]  /*11050*/  ISETP.GT.AND P2, PT, R38, 0x18, PT ;  /* 0x000000182600780c */ /* 0x000fc60003f44270 */
[----:B------:R-:W4:Y:S04]  /*11060*/  LDL R35, [R1+0x360] ;  /* 0x0003600001237983 */ /* 0x000f280000100800 */
[----:B------:R-:W4:Y:S04]  /*11070*/  LDL R34, [R1+0x364] ;  /* 0x0003640001227983 */ /* 0x000f280000100800 */
[----:B------:R0:W-:Y:S04]  /*11080*/  STL [R1+0x6ac], R17 ;  /* 0x0006ac1101007387 */ /* 0x0001e80000100800 */
[----:B--2---:R-:W-:Y:S04]  /*11090*/  STL [R1+0x6b0], R9 ;  /* 0x0006b00901007387 */ /* 0x004fe80000100800 */
[----:B------:R-:W2:Y:S04]  /*110a0*/  LDL R36, [R1+0x368] ;  /* 0x0003680001247983 */ /* 0x000ea80000100800 */
[----:B------:R-:W2:Y:S01]  /*110b0*/  LDL R30, [R1+0x36c] ;  /* 0x00036c00011e7983 */ /* 0x000ea20000100800 */
[----:B---3--:R-:W-:-:S02]  /*110c0*/  @P2 IMAD.MOV.U32 R29, RZ, RZ, R32 ;  /* 0x000000ffff1d2224 */ /* 0x008fc400078e0020 */
[----:B----4-:R-:W-:Y:S01]  /*110d0*/  @P2 IMAD.MOV.U32 R28, RZ, RZ, R31 ;  /* 0x000000ffff1c2224 */ /* 0x010fe200078e001f */
[----:B------:R-:W-:Y:S04]  /*110e0*/  STL [R1+0x6b4], R5 ;  /* 0x0006b40501007387 */ /* 0x000fe80000100800 */
[----:B------:R-:W3:Y:S04]  /*110f0*/  LDL R32, [R1+0x370] ;  /* 0x0003700001207983 */ /* 0x000ee80000100800 */
[----:B------:R-:W4:Y:S01]  /*11100*/  LDL R31, [R1+0x374] ;  /* 0x00037400011f7983 */ /* 0x000f220000100800 */
[----:B------:R-:W-:-:S02]  /*11110*/  ISETP.GT.AND P4, PT, R38, 0x19, PT ;  /* 0x000000192600780c */ /* 0x000fc40003f84270 */
[----:B------:R-:W-:Y:S01]  /*11120*/  PRMT R53, RZ, 0x7610, R53 ;  /* 0x00007610ff357816 */ /* 0x000fe20000000035 */
[----:B------:R-:W4:Y:S04]  /*11130*/  LDL R41, [R1+0x378] ;  /* 0x0003780001297983 */ /* 0x000f280000100800 */
[----:B------:R-:W4:Y:S01]  /*11140*/  LDL R40, [R1+0x37c] ;  /* 0x00037c0001287983 */ /* 0x000f220000100800 */
[----:B------:R-:W-:-:S03]  /*11150*/  PRMT R54, RZ, 0x7610, R54 ;  /* 0x00007610ff367816 */ /* 0x000fc60000000036 */
[----:B------:R1:W4:Y:S01]  /*11160*/  @P2 LDG.E.U8 R53, desc[UR18][R28.64] ;  /* 0x000000121c352981 */ /* 0x000322000c1e1100 */
[----:B------:R-:W-:Y:S01]  /*11170*/  PRMT R91, RZ, 0x7610, R91 ;  /* 0x00007610ff5b7816 */ /* 0x000fe2000000005b */
[----:B-1----:R-:W-:Y:S02]  /*11180*/  @P2 IMAD.MOV.U32 R28, RZ, RZ, R34 ;  /* 0x000000ffff1c2224 */ /* 0x002fe400078e0022 */
[----:B------:R-:W-:Y:S01]  /*11190*/  @P2 IMAD.MOV.U32 R29, RZ, RZ, R35 ;  /* 0x000000ffff1d2224 */ /* 0x000fe200078e0023 */
[----:B------:R-:W4:Y:S04]  /*111a0*/  LDL R34, [R1+0x384] ;  /* 0x0003840001227983 */ /* 0x000f280000100800 */
[----:B------:R-:W4:Y:S04]  /*111b0*/  LDL R35, [R1+0x380] ;  /* 0x0003800001237983 */ /* 0x000f280000100800 */
[----:B------:R2:W4:Y:S02]  /*111c0*/  @P2 LDG.E.U8 R54, desc[UR18][R28.64] ;  /* 0x000000121c362981 */ /* 0x000524000c1e1100 */
[----:B--2---:R-:W-:-:S02]  /*111d0*/  @P4 IMAD.MOV.U32 R29, RZ, RZ, R36 ;  /* 0x000000ffff1d4224 */ /* 0x004fc400078e0024 */
[----:B------:R-:W2:Y:S01]  /*111e0*/  LDL R36, [R1+0x3d8] ;  /* 0x0003d80001247983 */ /* 0x000ea20000100800 */
[----:B------:R-:W-:-:S03]  /*111f0*/  @P4 IMAD.MOV.U32 R28, RZ, RZ, R30 ;  /* 0x000000ffff1c4224 */ /* 0x000fc600078e001e */
[----:B------:R-:W2:Y:S04]  /*11200*/  LDL R30, [R1+0x3dc] ;  /* 0x0003dc00011e7983 */ /* 0x000ea80000100800 */
[----:B------:R3:W2:Y:S02]  /*11210*/  @P4 LDG.E.U8 R91, desc[UR18][R28.64] ;  /* 0x000000121c5b4981 */ /* 0x0006a4000c1e1100 */
[----:B---3--:R-:W-:Y:S02]  /*11220*/  @P4 IMAD.MOV.U32 R29, RZ, RZ, R32 ;  /* 0x000000ffff1d4224 */ /* 0x008fe400078e0020 */
[----:B------:R-:W3:Y:S01]  /*11230*/  LDL R32, [R1+0x3e0] ;  /* 0x0003e00001207983 */ /* 0x000ee20000100800 */
[----:B----4-:R-:W-:-:S03]  /*11240*/  @P4 IMAD.MOV.U32 R28, RZ, RZ, R31 ;  /* 0x000000ffff1c4224 */ /* 0x010fc600078e001f */
[----:B------:R-:W4:Y:S01]  /*11250*/  LDL R31, [R1+0x3e4] ;  /* 0x0003e400011f7983 */ /* 0x000f220000100800 */
[C---:B------:R-:W-:Y:S02]  /*11260*/  ISETP.GT.AND P3, PT, R38.reuse, 0x1a, PT ;  /* 0x0000001a2600780c */ /* 0x040fe40003f64270 */
[----:B------:R-:W-:Y:S02]  /*11270*/  PRMT R93, RZ, 0x7610, R93 ;  /* 0x00007610ff5d7816 */ /* 0x000fe4000000005d */
[----:B------:R-:W-:Y:S02]  /*11280*/  ISETP.GT.AND P2, PT, R38, 0x1b, PT ;  /* 0x0000001b2600780c */ /* 0x000fe40003f44270 */
[----:B------:R-:W-:Y:S02]  /*11290*/  PRMT R39, RZ, 0x7610, R39 ;  /* 0x00007610ff277816 */ /* 0x000fe40000000027 */
[----:B------:R1:W4:Y:S01]  /*112a0*/  @P4 LDG.E.U8 R93, desc[UR18][R28.64] ;  /* 0x000000121c5d4981 */ /* 0x000322000c1e1100 */
[----:B------:R-:W-:-:S04]  /*112b0*/  PRMT R37, RZ, 0x7610, R37 ;  /* 0x00007610ff257816 */ /* 0x000fc80000000025 */
[----:B-1----:R-:W-:Y:S02]  /*112c0*/  @P3 IMAD.MOV.U32 R28, RZ, RZ, R40 ;  /* 0x000000ffff1c3224 */ /* 0x002fe400078e0028 */
[----:B------:R-:W-:-:S05]  /*112d0*/  @P3 IMAD.MOV.U32 R29, RZ, RZ, R41 ;  /* 0x000000ffff1d3224 */ /* 0x000fca00078e0029 */
[----:B------:R1:W4:Y:S01]  /*112e0*/  @P3 LDG.E.U8 R39, desc[UR18][R28.64] ;  /* 0x000000121c273981 */ /* 0x000322000c1e1100 */
[----:B0-----:R-:W-:Y:S01]  /*112f0*/  PRMT R17, RZ, 0x7610, R17 ;  /* 0x00007610ff117816 */ /* 0x001fe20000000011 */
[----:B-1----:R-:W-:Y:S02]  /*11300*/  @P3 IMAD.MOV.U32 R28, RZ, RZ, R34 ;  /* 0x000000ffff1c3224 */ /* 0x002fe400078e0022 */
[----:B------:R-:W-:Y:S01]  /*11310*/  @P3 IMAD.MOV.U32 R29, RZ, RZ, R35 ;  /* 0x000000ffff1d3224 */ /* 0x000fe200078e0023 */
[----:B------:R-:W-:Y:S01]  /*11320*/  PRMT R21, RZ, 0x7610, R21 ;  /* 0x00007610ff157816 */ /* 0x000fe20000000015 */
[----:B------:R-:W4:Y:S04]  /*11330*/  LDL R34, [R1+0x3ec] ;  /* 0x0003ec0001227983 */ /* 0x000f280000100800 */
[----:B------:R2:W4:Y:S04]  /*11340*/  @P3 LDG.E.U8 R37, desc[UR18][R28.64] ;  /* 0x000000121c253981 */ /* 0x000528000c1e1100 */
[----:B------:R-:W4:Y:S01]  /*11350*/  LDL R35, [R1+0x3e8] ;  /* 0x0003e80001237983 */ /* 0x000f220000100800 */
[----:B--2---:R-:W-:-:S02]  /*11360*/  @P2 IMAD.MOV.U32 R29, RZ, RZ, R36 ;  /* 0x000000ffff1d2224 */ /* 0x004fc400078e0024 */
[----:B------:R-:W-:-:S05]  /*11370*/  @P2 IMAD.MOV.U32 R28, RZ, RZ, R30 ;  /* 0x000000ffff1c2224 */ /* 0x000fca00078e001e */
[----:B------:R3:W2:Y:S02]  /*11380*/  @P2 LDG.E.U8 R17, desc[UR18][R28.64] ;  /* 0x000000121c112981 */ /* 0x0006a4000c1e1100 */
[----:B---3--:R-:W-:Y:S02]  /*11390*/  @P2 IMAD.MOV.U32 R29, RZ, RZ, R32 ;  /* 0x000000ffff1d2224 */ /* 0x008fe400078e0020 */
[----:B----4-:R-:W-:-:S05]  /*113a0*/  @P2 IMAD.MOV.U32 R28, RZ, RZ, R31 ;  /* 0x000000ffff1c2224 */ /* 0x010fca00078e001f */
[----:B------:R0:W3:Y:S01]  /*113b0*/  @P2 LDG.E.U8 R21, desc[UR18][R28.64] ;  /* 0x000000121c152981 */ /* 0x0000e2000c1e1100 */
[----:B------:R-:W-:Y:S02]  /*113c0*/  ISETP.GT.AND P4, PT, R38, 0x1c, PT ;  /* 0x0000001c2600780c */ /* 0x000fe40003f84270 */
[----:B------:R-:W-:Y:S01]  /*113d0*/  PRMT R19, RZ, 0x7610, R19 ;  /* 0x00007610ff137816 */ /* 0x000fe20000000013 */
[----:B------:R1:W-:Y:S04]  /*113e0*/  STL [R1+0xb4], R37 ;  /* 0x0000b42501007387 */ /* 0x0003e80000100800 */
[----:B------:R-:W4:Y:S04]  /*113f0*/  LDL R36, [R1+0x3f4] ;  /* 0x0003f40001247983 */ /* 0x000f280000100800 */
[----:B------:R-:W4:Y:S04]  /*11400*/  LDL R30, [R1+0x3fc] ;  /* 0x0003fc00011e7983 */ /* 0x000f280000100800 */
[----:B-1----:R-:W4:Y:S01]  /*11410*/  LDL R37, [R1+0x3f0] ;  /* 0x0003f00001257983 */ /* 0x002f220000100800 */
[----:B0-----:R-:W-:-:S02]  /*11420*/  @P4 IMAD.MOV.U32 R28, RZ, RZ, R34 ;  /* 0x000000ffff1c4224 */ /* 0x001fc400078e0022 */
[----:B------:R-:W-:-:S05]  /*11430*/  @P4 IMAD.MOV.U32 R29, RZ, RZ, R35 ;  /* 0x000000ffff1d4224 */ /* 0x000fca00078e0023 */
[----:B------:R4:W4:Y:S04]  /*11440*/  @P4 LDG.E.U8 R19, desc[UR18][R28.64] ;  /* 0x000000121c134981 */ /* 0x000928000c1e1100 */
[----:B--2---:R-:W-:Y:S04]  /*11450*/  STL [R1+0x6b8], R17 ;  /* 0x0006b81101007387 */ /* 0x004fe80000100800 */
[----:B------:R-:W2:Y:S04]  /*11460*/  LDL R31, [R1+0x3f8] ;  /* 0x0003f800011f7983 */ /* 0x000ea80000100800 */
[----:B------:R-:W2:Y:S04]  /*11470*/  LDL R32, [R1+0x404] ;  /* 0x0004040001207983 */ /* 0x000ea80000100800 */
[----:B---3--:R-:W-:Y:S04]  /*11480*/  STL [R1+0x6bc], R21 ;  /* 0x0006bc1501007387 */ /* 0x008fe80000100800 */
[----:B------:R-:W3:Y:S01]  /*11490*/  LDL R34, [R1+0x400] ;  /* 0x0004000001227983 */ /* 0x000ee20000100800 */
[----:B------:R-:W-:-:S02]  /*114a0*/  ISETP.GT.AND P3, PT, R38, 0x1d, PT ;  /* 0x0000001d2600780c */ /* 0x000fc40003f64270 */
[----:B------:R-:W-:Y:S01]  /*114b0*/  PRMT R22, RZ, 0x7610, R22 ;  /* 0x00007610ff167816 */ /* 0x000fe20000000016 */
[----:B------:R-:W3:Y:S01]  /*114c0*/  LDL R35, [R1+0x38c] ;  /* 0x00038c0001237983 */ /* 0x000ee20000100800 */
[----:B------:R-:W-:Y:S02]  /*114d0*/  PRMT R24, RZ, 0x7610, R24 ;  /* 0x00007610ff187816 */ /* 0x000fe40000000018 */
[----:B------:R-:W-:Y:S01]  /*114e0*/  PRMT R71, RZ, 0x7610, R71 ;  /* 0x00007610ff477816 */ /* 0x000fe20000000047 */
[----:B----4-:R-:W-:Y:S02]  /*114f0*/  @P4 IMAD.MOV.U32 R28, RZ, RZ, R36 ;  /* 0x000000ffff1c4224 */ /* 0x010fe400078e0024 */
[----:B------:R-:W-:-:S05]  /*11500*/  @P4 IMAD.MOV.U32 R29, RZ, RZ, R37 ;  /* 0x000000ffff1d4224 */ /* 0x000fca00078e0025 */
[----:B------:R0:W4:Y:S02]  /*11510*/  @P4 LDG.E.U8 R22, desc[UR18][R28.64] ;  /* 0x000000121c164981 */ /* 0x000124000c1e1100 */
[----:B0-----:R-:W-:Y:S02]  /*11520*/  @P3 IMAD.MOV.U32 R28, RZ, RZ, R30 ;  /* 0x000000ffff1c3224 */ /* 0x001fe400078e001e */
[----:B------:R-:W-:Y:S04]  /*11530*/  STL [R1+0x6c0], R19 ;  /* 0x0006c01301007387 */ /* 0x000fe80000100800 */
[----:B------:R-:W4:Y:S01]  /*11540*/  LDL R36, [R1+0x388] ;  /* 0x0003880001247983 */ /* 0x000f220000100800 */
[----:B--2---:R-:W-:-:S05]  /*11550*/  @P3 IMAD.MOV.U32 R29, RZ, RZ, R31 ;  /* 0x000000ffff1d3224 */ /* 0x004fca00078e001f */
[----:B------:R0:W2:Y:S02]  /*11560*/  @P3 LDG.E.U8 R24, desc[UR18][R28.64] ;  /* 0x000000121c183981 */ /* 0x0000a4000c1e1100 */
[----:B0-----:R-:W-:Y:S02]  /*11570*/  @P3 IMAD.MOV.U32 R28, RZ, RZ, R32 ;  /* 0x000000ffff1c3224 */ /* 0x001fe400078e0020 */
[----:B---3--:R-:W-:-:S05]  /*11580*/  @P3 IMAD.MOV.U32 R29, RZ, RZ, R34 ;  /* 0x000000ffff1d3224 */ /* 0x008fca00078e0022 */
[----:B------:R0:W3:Y:S04]  /*11590*/  @P3 LDG.E.U8 R71, desc[UR18][R28.64] ;  /* 0x000000121c473981 */ /* 0x0000e8000c1e1100 */
[----:B------:R-:W-:Y:S01]  /*115a0*/  STL [R1+0xb8], R39 ;  /* 0x0000b82701007387 */ /* 0x000fe20000100800 */
[----:B------:R-:W-:Y:S02]  /*115b0*/  ISETP.GT.AND P2, PT, R38, 0x1e, PT ;  /* 0x0000001e2600780c */ /* 0x000fe40003f44270 */
[----:B------:R-:W-:-:S11]  /*115c0*/  PRMT R18, RZ, 0x7610, R18 ;  /* 0x00007610ff127816 */ /* 0x000fd60000000012 */
[----:B0-----:R-:W-:Y:S01]  /*115d0*/  @P2 IMAD.MOV.U32 R28, RZ, RZ, R35 ;  /* 0x000000ffff1c2224 */ /* 0x001fe200078e0023 */
[----:B----4-:R-:W-:Y:S04]  /*115e0*/  STL [R1+0x6c4], R22 ;  /* 0x0006c41601007387 */ /* 0x010fe80000100800 */
[----:B------:R-:W4:Y:S04]  /*115f0*/  LDL R31, [R1+0x390] ;  /* 0x00039000011f7983 */ /* 0x000f280000100800 */
[----:B------:R-:W4:Y:S01]  /*11600*/  LDL R30, [R1+0x394] ;  /* 0x00039400011e7983 */ /* 0x000f220000100800 */
[----:B------:R-:W-:-:S05]  /*11610*/  @P2 IMAD.MOV.U32 R29, RZ, RZ, R36 ;  /* 0x000000ffff1d2224 */ /* 0x000fca00078e0024 */
[----:B------:R4:W4:Y:S04]  /*11620*/  @P2 LDG.E.U8 R18, desc[UR18][R28.64] ;  /* 0x000000121c122981 */ /* 0x000928000c1e1100 */
[----:B--2---:R0:W-:Y:S04]  /*11630*/  STL [R1+0x6c8], R24 ;  /* 0x0006c81801007387 */ /* 0x0041e80000100800 */
[----:B------:R-:W2:Y:S04]  /*11640*/  LDL R34, [R1+0x218] ;  /* 0x0002180001227983 */ /* 0x000ea80000100800 */
[----:B------:R-:W2:Y:S04]  /*11650*/  LDL R32, [R1+0x224] ;  /* 0x0002240001207983 */ /* 0x000ea80000100800 */
[----:B0-----:R-:W2:Y:S04]  /*11660*/  LDL R24, [R1+0x21c] ;  /* 0x00021c0001187983 */ /* 0x001ea80000100800 */
[----:B---3--:R-:W-:Y:S04]  /*11670*/  STL [R1+0x6cc], R71 ;  /* 0x0006cc4701007387 */ /* 0x008fe80000100800 */
[----:B------:R-:W3:Y:S01]  /*11680*/  LDL R37, [R1+0x220] ;  /* 0x0002200001257983 */ /* 0x000ee20000100800 */
[----:B------:R-:W-:-:S02]  /*11690*/  ISETP.GT.AND P4, PT, R38, 0x1f, PT ;  /* 0x0000001f2600780c */ /* 0x000fc40003f84270 */
[----:B------:R-:W-:Y:S01]  /*116a0*/  PRMT R15, RZ, 0x7610, R15 ;  /* 0x00007610ff0f7816 */ /* 0x000fe2000000000f */
[----:B------:R-:W3:Y:S01]  /*116b0*/  LDL R36, [R1+0x408] ;  /* 0x0004080001247983 */ /* 0x000ee20000100800 */
[----:B------:R-:W-:Y:S02]  /*116c0*/  PRMT R6, RZ, 0x7610, R6 ;  /* 0x00007610ff067816 */ /* 0x000fe40000000006 */
[----:B------:R-:W-:Y:S01]  /*116d0*/  PRMT R3, RZ, 0x7610, R3 ;  /* 0x00007610ff037816 */ /* 0x000fe20000000003 */
[----:B------:R-:W3:Y:S01]  /*116e0*/  LDL R35, [R1+0x40c] ;  /* 0x00040c0001237983 */ /* 0x000ee20000100800 */
[----:B----4-:R-:W-:Y:S02]  /*116f0*/  @P2 IMAD.MOV.U32 R29, RZ, RZ, R31 ;  /* 0x000000ffff1d2224 */ /* 0x010fe400078e001f */
[----:B------:R-:W-:-:S05]  /*11700*/  @P2 IMAD.MOV.U32 R28, RZ, RZ, R30 ;  /* 0x000000ffff1c2224 */ /* 0x000fca00078e001e */
[----:B------:R2:W4:Y:S04]  /*11710*/  @P2 LDG.E.U8 R15, desc[UR18][R28.64] ;  /* 0x000000121c0f2981 */ /* 0x000528000c1e1100 */
[----:B------:R-:W-:Y:S04]  /*11720*/  STL [R1+0x6d0], R18 ;  /* 0x0006d01201007387 */ /* 0x000fe80000100800 */
[----:B------:R-:W4:Y:S04]  /*11730*/  LDL R31, [R1+0x410] ;  /* 0x00041000011f7983 */ /* 0x000f280000100800 */
[----:B------:R-:W4:Y:S01]  /*11740*/  LDL R30, [R1+0x414] ;  /* 0x00041400011e7983 */ /* 0x000f220000100800 */
[----:B--2---:R-:W-:-:S02]  /*11750*/  @P4 IMAD.MOV.U32 R29, RZ, RZ, R34 ;  /* 0x000000ffff1d4224 */ /* 0x004fc400078e0022 */
[----:B------:R-:W-:-:S05]  /*11760*/  @P4 IMAD.MOV.U32 R28, RZ, RZ, R24 ;  /* 0x000000ffff1c4224 */ /* 0x000fca00078e0018 */
[----:B------:R0:W2:Y:S02]  /*11770*/  @P4 LDG.E.U8 R6, desc[UR18][R28.64] ;  /* 0x000000121c064981 */ /* 0x0000a4000c1e1100 */
[----:B0-----:R-:W-:Y:S02]  /*11780*/  @P4 IMAD.MOV.U32 R28, RZ, RZ, R32 ;  /* 0x000000ffff1c4224 */ /* 0x001fe400078e0020 */
[----:B---3--:R-:W-:-:S05]  /*11790*/  @P4 IMAD.MOV.U32 R29, RZ, RZ, R37 ;  /* 0x000000ffff1d4224 */ /* 0x008fca00078e0025 */
[----:B------:R0:W3:Y:S01]  /*117a0*/  @P4 LDG.E.U8 R3, desc[UR18][R28.64] ;  /* 0x000000121c034981 */ /* 0x0000e2000c1e1100 */
[----:B------:R-:W-:Y:S02]  /*117b0*/  ISETP.GT.AND P3, PT, R38, 0x20, PT ;  /* 0x000000202600780c */ /* 0x000fe40003f64270 */
[----:B------:R-:W-:-:S11]  /*117c0*/  PRMT R62, RZ, 0x7610, R62 ;  /* 0x00007610ff3e7816 */ /* 0x000fd6000000003e */
[----:B0-----:R-:W-:Y:S02]  /*117d0*/  @P3 IMAD.MOV.U32 R28, RZ, RZ, R35 ;  /* 0x000000ffff1c3224 */ /* 0x001fe400078e0023 */
[----:B------:R-:W-:-:S05]  /*117e0*/  @P3 IMAD.MOV.U32 R29, RZ, RZ, R36 ;  /* 0x000000ffff1d3224 */ /* 0x000fca00078e0024 */
[----:B------:R0:W3:Y:S04]  /*117f0*/  @P3 LDG.E.U8 R62, desc[UR18][R28.64] ;  /* 0x000000121c3e3981 */ /* 0x0000e8000c1e1100 */
[----:B----4-:R1:W-:Y:S04]  /*11800*/  STL [R1+0x6d4], R15 ;  /* 0x0006d40f01007387 */ /* 0x0103e80000100800 */
[----:B------:R-:W4:Y:S04]  /*11810*/  LDL R34, [R1+0x418] ;  /* 0x0004180001227983 */ /* 0x000f280000100800 */
[----:B------:R-:W4:Y:S04]  /*11820*/  LDL R24, [R1+0x424] ;  /* 0x0004240001187983 */ /* 0x000f280000100800 */
[----:B-1----:R-:W4:Y:S01]  /*11830*/  LDL R15, [R1+0x41c] ;  /* 0x00041c00010f7983 */ /* 0x002f220000100800 */
[----:B0-----:R-:W-:-:S02]  /*11840*/  @P3 IMAD.MOV.U32 R29, RZ, RZ, R31 ;  /* 0x000000ffff1d3224 */ /* 0x001fc400078e001f */
[----:B------:R-:W-:Y:S01]  /*11850*/  @P3 IMAD.MOV.U32 R28, RZ, RZ, R30 ;  /* 0x000000ffff1c3224 */ /* 0x000fe200078e001e */
[----:B--2---:R-:W-:Y:S04]  /*11860*/  STL [R1+0x6d8], R6 ;  /* 0x0006d80601007387 */ /* 0x004fe80000100800 */
[----:B------:R-:W2:Y:S04]  /*11870*/  LDL R32, [R1+0x420] ;  /* 0x0004200001207983 */ /* 0x000ea80000100800 */
[----:B---3--:R0:W-:Y:S04]  /*11880*/  STL [R1+0x6dc], R3 ;  /* 0x0006dc0301007387 */ /* 0x0081e80000100800 */
[----:B------:R-:W3:Y:S04]  /*11890*/  LDL R18, [R1+0x428] ;  /* 0x0004280001127983 */ /* 0x000ee80000100800 */
[----:B------:R-:W3:Y:S04]  /*118a0*/  LDL R31, [R1+0x430] ;  /* 0x00043000011f7983 */ /* 0x000ee80000100800 */
[----:B0-----:R-:W3:Y:S04]  /*118b0*/  LDL R3, [R1+0x42c] ;  /* 0x00042c0001037983 */ /* 0x001ee80000100800 */
[----:B------:R-:W3:Y:S01]  /*118c0*/  LDL R30, [R1+0x434] ;  /* 0x00043400011e7983 */ /* 0x000ee20000100800 */
[----:B------:R-:W-:-:S02]  /*118d0*/  ISETP.GT.AND P2, PT, R38, 0x21, PT ;  /* 0x000000212600780c */ /* 0x000fc40003f44270 */
[----:B------:R-:W-:Y:S01]  /*118e0*/  PRMT R61, RZ, 0x7610, R61 ;  /* 0x00007610ff3d7816 */ /* 0x000fe2000000003d */
[----:B------:R-:W3:Y:S01]  /*118f0*/  LDL R6, [R1+0x43c] ;  /* 0x00043c0001067983 */ /* 0x000ee20000100800 */
[----:B------:R-:W-:Y:S02]  /*11900*/  ISETP.GT.AND P4, PT, R38, 0x22, PT ;  /* 0x000000222600780c */ /* 0x000fe40003f84270 */
[----:B------:R-:W-:Y:S02]  /*11910*/  PRMT R9, RZ, 0x7610, R9 ;  /* 0x00007610ff097816 */ /* 0x000fe40000000009 */
[----:B------:R4:W3:Y:S01]  /*11920*/  @P3 LDG.E.U8 R61, desc[UR18][R28.64] ;  /* 0x000000121c3d3981 */ /* 0x0008e2000c1e1100 */
[----:B------:R-:W-:Y:S02]  /*11930*/  PRMT R33, RZ, 0x7610, R33 ;  /* 0x00007610ff217816 */ /* 0x000fe40000000021 */
[----:B------:R-:W-:Y:S02]  /*11940*/  PRMT R22, RZ, 0x7610, R22 ;  /* 0x00007610ff167816 */ /* 0x000fe40000000016 */
[----:B------:R-:W-:Y:S01]  /*11950*/  PRMT R19, RZ, 0x7610, R19 ;  /* 0x00007610ff137816 */ /* 0x000fe20000000013 */
[----:B----4-:R-:W-:-:S02]  /*11960*/  @P2 IMAD.MOV.U32 R29, RZ, RZ, R34 ;  /* 0x000000ffff1d2224 */ /* 0x010fc400078e0022 */
[----:B------:R-:W-:Y:S02]  /*11970*/  @P2 IMAD.MOV.U32 R28, RZ, RZ, R15 ;  /* 0x000000ffff1c2224 */ /* 0x000fe400078e000f */
[----:B------:R-:W4:Y:S04]  /*11980*/  LDL R15, [R1+0x438] ;  /* 0x00043800010f7983 */ /* 0x000f280000100800 */
[----:B------:R0:W4:Y:S02]  /*11990*/  @P2 LDG.E.U8 R9, desc[UR18][R28.64] ;  /* 0x000000121c092981 */ /* 0x000124000c1e1100 */
[----:B0-----:R-:W-:Y:S02]  /*119a0*/  @P2 IMAD.MOV.U32 R28, RZ, RZ, R24 ;  /* 0x000000ffff1c2224 */ /* 0x001fe400078e0018 */
[----:B------:R-:W4:Y:S01]  /*119b0*/  LDL R24, [R1+0x444] ;  /* 0x0004440001187983 */ /* 0x000f220000100800 */
[----:B--2---:R-:W-:-:S03]  /*119c0*/  @P2 IMAD.MOV.U32 R29, RZ, RZ, R32 ;  /* 0x000000ffff1d2224 */ /* 0x004fc600078e0020 */
[----:B------:R-:W2:Y:S04]  /*119d0*/  LDL R32, [R1+0x440] ;  /* 0x0004400001207983 */ /* 0x000ea80000100800 */
[----:B------:R3:W2:Y:S02]  /*119e0*/  @P2 LDG.E.U8 R33, desc[UR18][R28.64] ;  /* 0x000000121c212981 */ /* 0x0006a4000c1e1100 */
[----:B---3--:R-:W-:Y:S02]  /*119f0*/  @P4 IMAD.MOV.U32 R29, RZ, RZ, R18 ;  /* 0x000000ffff1d4224 */ /* 0x008fe400078e0012 */
[----:B------:R-:W3:Y:S01]  /*11a00*/  LDL R18, [R1+0x448] ;  /* 0x0004480001127983 */ /* 0x000ee20000100800 */
[----:B------:R-:W-:-:S03]  /*11a10*/  @P4 IMAD.MOV.U32 R28, RZ, RZ, R3 ;  /* 0x000000ffff1c4224 */ /* 0x000fc600078e0003 */
[----:B------:R-:W2:Y:S04]  /*11a20*/  LDL R3, [R1+0x44c] ;  /* 0x00044c0001037983 */ /* 0x000ea80000100800 */
[----:B------:R0:W2:Y:S02]  /*11a30*/  @P4 LDG.E.U8 R22, desc[UR18][R28.64] ;  /* 0x000000121c164981 */ /* 0x0000a4000c1e1100 */
[----:B0-----:R-:W-:Y:S02]  /*11a40*/  @P4 IMAD.MOV.U32 R28, RZ, RZ, R30 ;  /* 0x000000ffff1c4224 */ /* 0x001fe400078e001e */
[----:B------:R-:W-:-:S05]  /*11a50*/  @P4 IMAD.MOV.U32 R29, RZ, RZ, R31 ;  /* 0x000000ffff1d4224 */ /* 0x000fca00078e001f */
[----:B------:R0:W3:Y:S01]  /*11a60*/  @P4 LDG.E.U8 R19, desc[UR18][R28.64] ;  /* 0x000000121c134981 */ /* 0x0000e2000c1e1100 */
[----:B------:R-:W-:-:S13]  /*11a70*/  ISETP.GT.AND P3, PT, R38, 0x23, PT ;  /* 0x000000232600780c */ /* 0x000fda0003f64270 */
[----:B0-----:R-:W-:Y:S02]  /*11a80*/  @P3 IMAD.MOV.U32 R28, RZ, RZ, R6 ;  /* 0x000000ffff1c3224 */ /* 0x001fe400078e0006 */
[----:B----4-:R-:W-:Y:S01]  /*11a90*/  @P3 IMAD.MOV.U32 R29, RZ, RZ, R15 ;  /* 0x000000ffff1d3224 */ /* 0x010fe200078e000f */
[----:B--2---:R-:W-:Y:S04]  /*11aa0*/  STL [R1+0x6e0], R22 ;  /* 0x0006e01601007387 */ /* 0x004fe80000100800 */
[----:B------:R-:W2:Y:S04]  /*11ab0*/  LDL R31, [R1+0x450] ;  /* 0x00045000011f7983 */ /* 0x000ea80000100800 */
[----:B------:R-:W4:Y:S04]  /*11ac0*/  LDL R30, [R1+0x454] ;  /* 0x00045400011e7983 */ /* 0x000f280000100800 */
[----:B---3--:R-:W-:Y:S04]  /*11ad0*/  STL [R1+0x6e4], R19 ;  /* 0x0006e41301007387 */ /* 0x008fe80000100800 */
[----:B------:R-:W3:Y:S04]  /*11ae0*/  LDL R15, [R1+0x458] ;  /* 0x00045800010f7983 */ /* 0x000ee80000100800 */
[----:B------:R-:W3:Y:S01]  /*11af0*/  LDL R6, [R1+0x45c] ;  /* 0x00045c0001067983 */ /* 0x000ee20000100800 */
[----:B------:R-:W-:-:S02]  /*11b00*/  PRMT R74, RZ, 0x7610, R74 ;  /* 0x00007610ff4a7816 */ /* 0x000fc4000000004a */
[----:B------:R-:W-:Y:S01]  /*11b10*/  ISETP.GT.AND P2, PT, R38, 0x24, PT ;  /* 0x000000242600780c */ /* 0x000fe20003f44270 */
[----:B------:R-:W3:Y:S04]  /*11b20*/  LDL R34, [R1+0x460] ;  /* 0x0004600001227983 */ /* 0x000ee80000100800 */
[----:B------:R0:W-:Y:S01]  /*11b30*/  STL [R1+0x7c], R33 ;  /* 0x00007c2101007387 */ /* 0x0001e20000100800 */
[----:B------:R-:W-:-:S03]  /*11b40*/  PRMT R80, RZ, 0x7610, R80 ;  /* 0x00007610ff507816 */ /* 0x000fc60000000050 */
[----:B------:R1:W3:Y:S01]  /*11b50*/  @P3 LDG.E.U8 R74, desc[UR18][R28.64] ;  /* 0x000000121c4a3981 */ /* 0x0002e2000c1e1100 */
[----:B------:R-:W-:Y:S02]  /*11b60*/  PRMT R20, RZ, 0x7610, R20 ;  /* 0x00007610ff147816 */ /* 0x000fe40000000014 */
[----:B------:R-:W-:Y:S01]  /*11b70*/  ISETP.GT.AND P4, PT, R38, 0x25, PT ;  /* 0x000000252600780c */ /* 0x000fe20003f84270 */
[----:B------:R-:W3:Y:S04]  /*11b80*/  LDL R35, [R1+0x528] ;  /* 0x0005280001237983 */ /* 0x000ee80000100800 */
[----:B0-----:R-:W3:Y:S01]  /*11b90*/  LDL R33, [R1+0x464] ;  /* 0x0004640001217983 */ /* 0x001ee20000100800 */
[----:B-1----:R-:W-:Y:S02]  /*11ba0*/  @P3 IMAD.MOV.U32 R28, RZ, RZ, R24 ;  /* 0x000000ffff1c3224 */ /* 0x002fe400078e0018 */
[----:B------:R-:W-:Y:S01]  /*11bb0*/  @P3 IMAD.MOV.U32 R29, RZ, RZ, R32 ;  /* 0x000000ffff1d3224 */ /* 0x000fe200078e0020 */
[----:B------:R-:W3:Y:S04]  /*11bc0*/  LDL R24, [R1+0x39c] ;  /* 0x00039c0001187983 */ /* 0x000ee80000100800 */
[----:B------:R-:W3:Y:S04]  /*11bd0*/  LDL R32, [R1+0x398] ;  /* 0x0003980001207983 */ /* 0x000ee80000100800 */
[----:B------:R0:W3:Y:S01]  /*11be0*/  @P3 LDG.E.U8 R80, desc[UR18][R28.64] ;  /* 0x000000121c503981 */ /* 0x0000e2000c1e1100 */
[----:B------:R-:W-:-:S02]  /*11bf0*/  PRMT R82, RZ, 0x7610, R82 ;  /* 0x00007610ff527816 */ /* 0x000fc40000000052 */
[----:B------:R-:W-:Y:S01]  /*11c00*/  PRMT R27, RZ, 0x7610, R27 ;  /* 0x00007610ff1b7816 */ /* 0x000fe2000000001b */
[----:B------:R-:W3:Y:S01]  /*11c10*/  LDL R36, [R1+0x3d0] ;  /* 0x0003d00001247983 */ /* 0x000ee20000100800 */
[----:B------:R-:W-:Y:S02]  /*11c20*/  PRMT R25, RZ, 0x7610, R25 ;  /* 0x00007610ff197816 */ /* 0x000fe40000000019 */
[----:B------:R-:W-:Y:S02]  /*11c30*/  PRMT R16, RZ, 0x7610, R16 ;  /* 0x00007610ff107816 */ /* 0x000fe40000000010 */
[----:B------:R-:W-:Y:S01]  /*11c40*/  PRMT R13, RZ, 0x7610, R13 ;  /* 0x00007610ff0d7816 */ /* 0x000fe2000000000d */
[----:B0-----:R-:W-:Y:S01]  /*11c50*/  @P2 IMAD.MOV.U32 R28, RZ, RZ, R3 ;  /* 0x000000ffff1c2224 */ /* 0x001fe200078e0003 */
[----:B------:R-:W-:Y:S01]  /*11c60*/  PRMT R4, RZ, 0x7610, R4 ;  /* 0x00007610ff047816 */ /* 0x000fe20000000004 */
[----:B------:R-:W-:Y:S01]  /*11c70*/  @P2 IMAD.MOV.U32 R29, RZ, RZ, R18 ;  /* 0x000000ffff1d2224 */ /* 0x000fe200078e0012 */
[----:B------:R-:W3:Y:S04]  /*11c80*/  LDL R3, [R1+0x3a4] ;  /* 0x0003a40001037983 */ /* 0x000ee80000100800 */
[----:B------:R-:W3:Y:S04]  /*11c90*/  LDL R18, [R1+0x3a0] ;  /* 0x0003a00001127983 */ /* 0x000ee80000100800 */
[----:B------:R2:W3:Y:S01]  /*11ca0*/  @P2 LDG.E.U8 R20, desc[UR18][R28.64] ;  /* 0x000000121c142981 */ /* 0x0004e2000c1e1100 */
[----:B------:R-:W-:-:S02]  /*11cb0*/  PRMT R70, RZ, 0x7610, R70 ;  /* 0x00007610ff467816 */ /* 0x000fc40000000046 */
        /* <DEDUP_REMOVED lines=36> */
[----:B------:R-:W-:Y:S01]  /*11f00*/  PRMT R64, RZ, 0x7610, R64 ;  /* 0x00007610ff407816 */ /* 0x000fe20000000040 */
[----:B------:R-:W0:Y:S01]  /*11f10*/  S2R R39, SR_TID.X ;  /* 0x0000000000277919 */ /* 0x000e220000002100 */
[----:B------:R-:W-:Y:S02]  /*11f20*/  PRMT R19, RZ, 0x7610, R19 ;  /* 0x00007610ff137816 */ /* 0x000fe40000000013 */
[----:B------:R-:W-:Y:S01]  /*11f30*/  PRMT R22, RZ, 0x7610, R22 ;  /* 0x00007610ff167816 */ /* 0x000fe20000000016 */
[----:B------:R-:W3:Y:S04]  /*11f40*/  LDL R42, [R1+0x268] ;  /* 0x00026800012a7983 */ /* 0x000ee80000100800 */
[----:B------:R-:W3:Y:S04]  /*11f50*/  LDL R41, [R1+0x288] ;  /* 0x0002880001297983 */ /* 0x000ee80000100800 */
[----:B------:R-:W3:Y:S04]  /*11f60*/  LDL R40, [R1+0x28c] ;  /* 0x00028c0001287983 */ /* 0x000ee80000100800 */
[----:B------:R-:W3:Y:S04]  /*11f70*/  LDL R46, [R1+0x2e8] ;  /* 0x0002e800012e7983 */ /* 0x000ee80000100800 */
[----:B------:R-:W3:Y:S04]  /*11f80*/  LDL R45, [R1+0x2ec] ;  /* 0x0002ec00012d7983 */ /* 0x000ee80000100800 */
[----:B------:R-:W3:Y:S04]  /*11f90*/  LDL R44, [R1+0x308] ;  /* 0x00030800012c7983 */ /* 0x000ee80000100800 */
[----:B------:R-:W3:Y:S04]  /*11fa0*/  LDL R83, [R1+0x290] ;  /* 0x0002900001537983 */ /* 0x000ee80000100800 */
[----:B------:R-:W3:Y:S01]  /*11fb0*/  LDL R71, [R1+0x294] ;  /* 0x0002940001477983 */ /* 0x000ee20000100800 */
[----:B--2---:R-:W-:-:S03]  /*11fc0*/  @P2 IMAD.MOV.U32 R29, RZ, RZ, R31 ;  /* 0x000000ffff1d2224 */ /* 0x004fc600078e001f */
[----:B------:R-:W2:Y:S01]  /*11fd0*/  LDL R31, [R1+0x228] ;  /* 0x00022800011f7983 */ /* 0x000ea20000100800 */
[----:B----4-:R-:W-:-:S03]  /*11fe0*/  @P2 IMAD.MOV.U32 R28, RZ, RZ, R30 ;  /* 0x000000ffff1c2224 */ /* 0x010fc600078e001e */
[----:B------:R-:W4:Y:S04]  /*11ff0*/  LDL R30, [R1+0x22c] ;  /* 0x00022c00011e7983 */ /* 0x000f280000100800 */
[----:B------:R3:W4:Y:S02]  /*12000*/  @P2 LDG.E.U8 R82, desc[UR18][R28.64] ;  /* 0x000000121c522981 */ /* 0x000724000c1e1100 */
[----:B---3--:R-:W-:Y:S02]  /*12010*/  @P4 IMAD.MOV.U32 R29, RZ, RZ, R15 ;  /* 0x000000ffff1d4224 */ /* 0x008fe400078e000f */
[----:B------:R-:W-:Y:S01]  /*12020*/  @P4 IMAD.MOV.U32 R28, RZ, RZ, R6 ;  /* 0x000000ffff1c4224 */ /* 0x000fe200078e0006 */
[----:B------:R-:W3:Y:S04]  /*12030*/  LDL R15, [R1+0x230] ;  /* 0x00023000010f7983 */ /* 0x000ee80000100800 */
[----:B------:R-:W3:Y:S01]  /*12040*/  LDL R6, [R1+0x234] ;  /* 0x0002340001067983 */ /* 0x000ee20000100800 */
[----:B------:R-:W-:-:S03]  /*12050*/  ISETP.GT.AND P3, PT, R38, 0x26, PT ;  /* 0x000000262600780c */ /* 0x000fc60003f64270 */
[----:B------:R1:W3:Y:S02]  /*12060*/  @P4 LDG.E.U8 R27, desc[UR18][R28.64] ;  /* 0x000000121c1b4981 */ /* 0x0002e4000c1e1100 */
[----:B-1----:R-:W-:Y:S02]  /*12070*/  @P4 IMAD.MOV.U32 R28, RZ, RZ, R33 ;  /* 0x000000ffff1c4224 */ /* 0x002fe400078e0021 */
[----:B------:R-:W-:Y:S01]  /*12080*/  @P4 IMAD.MOV.U32 R29, RZ, RZ, R34 ;  /* 0x000000ffff1d4224 */ /* 0x000fe200078e0022 */
[----:B------:R-:W-:Y:S01]  /*12090*/  ISETP.GT.AND P2, PT, R38, 0x27, PT ;  /* 0x000000272600780c */ /* 0x000fe20003f44270 */
[----:B------:R-:W3:Y:S04]  /*120a0*/  LDL R34, [R1+0x480] ;  /* 0x0004800001227983 */ /* 0x000ee80000100800 */
[----:B------:R1:W3:Y:S04]  /*120b0*/  @P4 LDG.E.U8 R25, desc[UR18][R28.64] ;  /* 0x000000121c194981 */ /* 0x0002e8000c1e1100 */
        /* <DEDUP_REMOVED lines=10> */
[----:B------:R2:W3:Y:S02]  /*12160*/  @P3 LDG.E.U8 R13, desc[UR18][R28.64] ;  /* 0x000000121c0d3981 */ /* 0x0004e4000c1e1100 */
        /* <DEDUP_REMOVED lines=9> */
[----:B------:R-:W-:-:S03]  /*12200*/  ISETP.GT.AND P4, PT, R38, 0x28, PT ;  /* 0x000000282600780c */ /* 0x000fc60003f84270 */
[----:B------:R1:W3:Y:S01]  /*12210*/  @P2 LDG.E.U8 R70, desc[UR18][R28.64] ;  /* 0x000000121c462981 */ /* 0x0002e2000c1e1100 */
[C---:B------:R-:W-:Y:S02]  /*12220*/  ISETP.GT.AND P3, PT, R38.reuse, 0x29, PT ;  /* 0x000000292600780c */ /* 0x040fe40003f64270 */
[----:B------:R-:W-:-:S07]  /*12230*/  ISETP.GT.AND P2, PT, R38, 0x2a, PT ;  /* 0x0000002a2600780c */ /* 0x000fce0003f44270 */
[----:B-1----:R-:W-:Y:S02]  /*12240*/  @P4 IMAD.MOV.U32 R28, RZ, RZ, R24 ;  /* 0x000000ffff1c4224 */ /* 0x002fe400078e0018 */
[----:B------:R-:W3:Y:S01]  /*12250*/  LDL R24, [R1+0x494] ;  /* 0x0004940001187983 */ /* 0x000ee20000100800 */
[----:B------:R-:W-:-:S03]  /*12260*/  @P4 IMAD.MOV.U32 R29, RZ, RZ, R32 ;  /* 0x000000ffff1d4224 */ /* 0x000fc600078e0020 */
[----:B------:R-:W3:Y:S04]  /*12270*/  LDL R32, [R1+0x490] ;  /* 0x0004900001207983 */ /* 0x000ee80000100800 */
[----:B------:R1:W3:Y:S02]  /*12280*/  @P4 LDG.E.U8 R60, desc[UR18][R28.64] ;  /* 0x000000121c3c4981 */ /* 0x0002e4000c1e1100 */
[----:B-1----:R-:W-:Y:S02]  /*12290*/  @P4 IMAD.MOV.U32 R28, RZ, RZ, R3 ;  /* 0x000000ffff1c4224 */ /* 0x002fe400078e0003 */
[----:B------:R-:W3:Y:S01]  /*122a0*/  LDL R3, [R1+0x49c] ;  /* 0x00049c0001037983 */ /* 0x000ee20000100800 */
[----:B------:R-:W-:-:S03]  /*122b0*/  @P4 IMAD.MOV.U32 R29, RZ, RZ, R18 ;  /* 0x000000ffff1d4224 */ /* 0x000fc600078e0012 */
[----:B------:R-:W3:Y:S04]  /*122c0*/  LDL R18, [R1+0x498] ;  /* 0x0004980001127983 */ /* 0x000ee80000100800 */
[----:B------:R2:W3:Y:S02]  /*122d0*/  @P4 LDG.E.U8 R59, desc[UR18][R28.64] ;  /* 0x000000121c3b4981 */ /* 0x0004e4000c1e1100 */
[----:B--2---:R-:W-:Y:S02]  /*122e0*/  @P3 IMAD.MOV.U32 R29, RZ, RZ, R31 ;  /* 0x000000ffff1d3224 */ /* 0x004fe400078e001f */
[----:B------:R-:W2:Y:S01]  /*122f0*/  LDL R31, [R1+0x4a0] ;  /* 0x0004a000011f7983 */ /* 0x000ea20000100800 */
[----:B----4-:R-:W-:-:S03]  /*12300*/  @P3 IMAD.MOV.U32 R28, RZ, RZ, R30 ;  /* 0x000000ffff1c3224 */ /* 0x010fc600078e001e */
[----:B------:R-:W4:Y:S04]  /*12310*/  LDL R30, [R1+0x4a4] ;  /* 0x0004a400011e7983 */ /* 0x000f280000100800 */
[----:B------:R1:W4:Y:S02]  /*12320*/  @P3 LDG.E.U8 R19, desc[UR18][R28.64] ;  /* 0x000000121c133981 */ /* 0x000324000c1e1100 */
[----:B-1----:R-:W-:Y:S02]  /*12330*/  @P3 IMAD.MOV.U32 R28, RZ, RZ, R33 ;  /* 0x000000ffff1c3224 */ /* 0x002fe400078e0021 */
[----:B------:R-:W-:Y:S01]  /*12340*/  @P3 IMAD.MOV.U32 R29, RZ, RZ, R34 ;  /* 0x000000ffff1d3224 */ /* 0x000fe200078e0022 */
[----:B------:R-:W-:Y:S01]  /*12350*/  ISETP.GT.AND P4, PT, R38, 0x2b, PT ;  /* 0x0000002b2600780c */ /* 0x000fe20003f84270 */
[----:B------:R-:W4:Y:S04]  /*12360*/  LDL R34, [R1+0x4c0] ;  /* 0x0004c00001227983 */ /* 0x000f280000100800 */
[----:B------:R3:W4:Y:S04]  /*12370*/  @P3 LDG.E.U8 R5, desc[UR18][R28.64] ;  /* 0x000000121c053981 */ /* 0x000728000c1e1100 */
[----:B------:R-:W4:Y:S01]  /*12380*/  LDL R33, [R1+0x4c4] ;  /* 0x0004c40001217983 */ /* 0x000f220000100800 */
[----:B---3--:R-:W-:-:S02]  /*12390*/  @P2 IMAD.MOV.U32 R28, RZ, RZ, R6 ;  /* 0x000000ffff1c2224 */ /* 0x008fc400078e0006 */
[----:B------:R-:W-:Y:S01]  /*123a0*/  @P2 IMAD.MOV.U32 R29, RZ, RZ, R15 ;  /* 0x000000ffff1d2224 */ /* 0x000fe200078e000f */
[----:B------:R-:W3:Y:S04]  /*123b0*/  LDL R6, [R1+0x4ac] ;  /* 0x0004ac0001067983 */ /* 0x000ee80000100800 */
[----:B------:R-:W3:Y:S04]  /*123c0*/  LDL R15, [R1+0x4a8] ;  /* 0x0004a800010f7983 */ /* 0x000ee80000100800 */
[----:B------:R1:W3:Y:S02]  /*123d0*/  @P2 LDG.E.U8 R21, desc[UR18][R28.64] ;  /* 0x000000121c152981 */ /* 0x0002e4000c1e1100 */
[----:B-1----:R-:W-:-:S02]  /*123e0*/  @P2 IMAD.MOV.U32 R28, RZ, RZ, R24 ;  /* 0x000000ffff1c2224 */ /* 0x002fc400078e0018 */
[----:B------:R-:W3:Y:S01]  /*123f0*/  LDL R24, [R1+0x4b4] ;  /* 0x0004b40001187983 */ /* 0x000ee20000100800 */
[----:B------:R-:W-:-:S03]  /*12400*/  @P2 IMAD.MOV.U32 R29, RZ, RZ, R32 ;  /* 0x000000ffff1d2224 */ /* 0x000fc600078e0020 */
[----:B------:R-:W3:Y:S04]  /*12410*/  LDL R32, [R1+0x4b0] ;  /* 0x0004b00001207983 */ /* 0x000ee80000100800 */
[----:B------:R1:W3:Y:S02]  /*12420*/  @P2 LDG.E.U8 R17, desc[UR18][R28.64] ;  /* 0x000000121c112981 */ /* 0x0002e4000c1e1100 */
[----:B-1----:R-:W-:Y:S02]  /*12430*/  @P4 IMAD.MOV.U32 R28, RZ, RZ, R3 ;  /* 0x000000ffff1c4224 */ /* 0x002fe400078e0003 */
[----:B------:R-:W3:Y:S01]  /*12440*/  LDL R3, [R1+0x4bc] ;  /* 0x0004bc0001037983 */ /* 0x000ee20000100800 */
[----:B------:R-:W-:-:S03]  /*12450*/  @P4 IMAD.MOV.U32 R29, RZ, RZ, R18 ;  /* 0x000000ffff1d4224 */ /* 0x000fc600078e0012 */
[----:B------:R-:W3:Y:S01]  /*12460*/  LDL R18, [R1+0x4b8] ;  /* 0x0004b80001127983 */ /* 0x000ee20000100800 */
[----:B------:R-:W-:-:S03]  /*12470*/  ISETP.GT.AND P3, PT, R38, 0x2c, PT ;  /* 0x0000002c2600780c */ /* 0x000fc60003f64270 */
[----:B------:R2:W3:Y:S02]  /*12480*/  @P4 LDG.E.U8 R10, desc[UR18][R28.64] ;  /* 0x000000121c0a4981 */ /* 0x0004e4000c1e1100 */
[----:B--2---:R-:W-:Y:S02]  /*12490*/  @P4 IMAD.MOV.U32 R29, RZ, RZ, R31 ;  /* 0x000000ffff1d4224 */ /* 0x004fe400078e001f */
        /* <DEDUP_REMOVED lines=10> */
[----:B------:R-:W-:Y:S01]  /*12540*/  ISETP.GT.AND P4, PT, R38, 0x2e, PT ;  /* 0x0000002e2600780c */ /* 0x000fe20003f84270 */
        /* <DEDUP_REMOVED lines=10> */
[----:B-1----:R-:W-:Y:S02]  /*125f0*/  @P2 IMAD.MOV.U32 R28, RZ, RZ, R33 ;  /* 0x000000ffff1c2224 */ /* 0x002fe400078e0021 */
[----:B------:R-:W-:Y:S01]  /*12600*/  @P2 IMAD.MOV.U32 R29, RZ, RZ, R34 ;  /* 0x000000ffff1d2224 */ /* 0x000fe200078e0022 */
[----:B------:R-:W-:Y:S01]  /*12610*/  ISETP.GT.AND P3, PT, R38, 0x2f, PT ;  /* 0x0000002f2600780c */ /* 0x000fe20003f64270 */
[----:B------:R-:W3:Y:S04]  /*12620*/  LDL R34, [R1+0x540] ;  /* 0x0005400001227983 */ /* 0x000ee80000100800 */
[----:B------:R2:W3:Y:S04]  /*12630*/  @P2 LDG.E.U8 R23, desc[UR18][R28.64] ;  /* 0x000000121c172981 */ /* 0x0004e8000c1e1100 */
[----:B------:R-:W3:Y:S01]  /*12640*/  LDL R33, [R1+0x544] ;  /* 0x0005440001217983 */ /* 0x000ee20000100800 */
[----:B--2---:R-:W-:-:S03]  /*12650*/  @P4 IMAD.MOV.U32 R29, RZ, RZ, R31 ;  /* 0x000000ffff1d4224 */ /* 0x004fc600078e001f */
[----:B------:R-:W2:Y:S01]  /*12660*/  LDL R31, [R1+0x4c8] ;  /* 0x0004c800011f7983 */ /* 0x000ea20000100800 */
[----:B----4-:R-:W-:-:S03]  /*12670*/  @P4 IMAD.MOV.U32 R28, RZ, RZ, R30 ;  /* 0x000000ffff1c4224 */ /* 0x010fc600078e001e */
[----:B------:R-:W4:Y:S04]  /*12680*/  LDL R30, [R1+0x4cc] ;  /* 0x0004cc00011e7983 */ /* 0x000f280000100800 */
[----:B------:R3:W4:Y:S02]  /*12690*/  @P4 LDG.E.U8 R14, desc[UR18][R28.64] ;  /* 0x000000121c0e4981 */ /* 0x000724000c1e1100 */
[----:B---3--:R-:W-:Y:S02]  /*126a0*/  @P4 IMAD.MOV.U32 R28, RZ, RZ, R6 ;  /* 0x000000ffff1c4224 */ /* 0x008fe400078e0006 */
[----:B------:R-:W3:Y:S01]  /*126b0*/  LDL R6, [R1+0x534] ;  /* 0x0005340001067983 */ /* 0x000ee20000100800 */
[----:B------:R-:W-:-:S03]  /*126c0*/  @P4 IMAD.MOV.U32 R29, RZ, RZ, R15 ;  /* 0x000000ffff1d4224 */ /* 0x000fc600078e000f */
[----:B------:R-:W3:Y:S04]  /*126d0*/  LDL R15, [R1+0x530] ;  /* 0x00053000010f7983 */ /* 0x000ee80000100800 */
        /* <DEDUP_REMOVED lines=21> */
[C---:B------:R-:W-:Y:S02]  /*12830*/  ISETP.GT.AND P4, PT, R38.reuse, 0x31, PT ;  /* 0x000000312600780c */ /* 0x040fe40003f84270 */
[----:B------:R-:W-:Y:S01]  /*12840*/  ISETP.GT.AND P3, PT, R38, 0x32, PT ;  /* 0x000000322600780c */ /* 0x000fe20003f64270 */
[----:B------:R1:W3:Y:S10]  /*12850*/  @P2 LDG.E.U8 R57, desc[UR18][R28.64] ;  /* 0x000000121c392981 */ /* 0x0002f4000c1e1100 */
[----:B-1----:R-:W-:-:S02]  /*12860*/  @P4 IMAD.MOV.U32 R28, RZ, RZ, R24 ;  /* 0x000000ffff1c4224 */ /* 0x002fc400078e0018 */
        /* <DEDUP_REMOVED lines=25> */
[----:B------:R1:W3:Y:S02]  /*12a00*/  @P2 LDG.E.U8 R86, desc[UR18][R28.64] ;  /* 0x000000121c562981 */ /* 0x0002e4000c1e1100 */
[----:B-1----:R-:W-:Y:S02]  /*12a10*/  @P2 IMAD.MOV.U32 R28, RZ, RZ, R24 ;  /* 0x000000ffff1c2224 */ /* 0x002fe400078e0018 */
        /* <DEDUP_REMOVED lines=22> */
[----:B------:R-:W-:Y:S01]  /*12b80*/  @P3 IMAD.MOV.U32 R29, RZ, RZ, R34 ;  /* 0x000000ffff1d3224 */ /* 0x000fe200078e0022 */
[----:B------:R-:W3:Y:S04]  /*12b90*/  LDL R33, [R1+0x574] ;  /* 0x0005740001217983 */ /* 0x000ee80000100800 */
[----:B------:R1:W3:Y:S01]  /*12ba0*/  @P3 LDG.E.U8 R55, desc[UR18][R28.64] ;  /* 0x000000121c373981 */ /* 0x0002e2000c1e1100 */
[----:B------:R-:W-:-:S03]  /*12bb0*/  ISETP.GT.AND P3, PT, R38, 0x36, PT ;  /* 0x000000362600780c */ /* 0x000fc60003f64270 */
[----:B------:R-:W3:Y:S01]  /*12bc0*/  LDL R34, [R1+0x570] ;  /* 0x0005700001227983 */ /* 0x000ee20000100800 */
[----:B-1----:R-:W-:Y:S02]  /*12bd0*/  @P2 IMAD.MOV.U32 R28, RZ, RZ, R24 ;  /* 0x000000ffff1c2224 */ /* 0x002fe400078e0018 */
        /* <DEDUP_REMOVED lines=20> */
[----:B------:R-:W-:-:S09]  /*12d20*/  ISETP.GT.AND P3, PT, R38, 0x39, PT ;  /* 0x000000392600780c */ /* 0x000fd20003f64270 */
        /* <DEDUP_REMOVED lines=9> */
[----:B------:R2:W3:Y:S01]  /*12dc0*/  @P2 LDG.E.U8 R69, desc[UR18][R28.64] ;  /* 0x000000121c452981 */ /* 0x0004e2000c1e1100 */
[----:B------:R-:W-:Y:S01]  /*12dd0*/  ISETP.GT.AND P2, PT, R38, 0x3a, PT ;  /* 0x0000003a2600780c */ /* 0x000fe20003f44270 */
[----:B--2---:R-:W-:Y:S02]  /*12de0*/  @P3 IMAD.MOV.U32 R29, RZ, RZ, R31 ;  /* 0x000000ffff1d3224 */ /* 0x004fe400078e001f */
[----:B------:R-:W2:Y:S01]  /*12df0*/  LDL R31, [R1+0x508] ;  /* 0x00050800011f7983 */ /* 0x000ea20000100800 */
[----:B----4-:R-:W-:-:S03]  /*12e00*/  @P3 IMAD.MOV.U32 R28, RZ, RZ, R30 ;  /* 0x000000ffff1c3224 */ /* 0x010fc600078e001e */
[----:B------:R-:W2:Y:S04]  /*12e10*/  LDL R30, [R1+0x50c] ;  /* 0x00050c00011e7983 */ /* 0x000ea80000100800 */
[----:B------:R1:W4:Y:S02]  /*12e20*/  @P3 LDG.E.U8 R68, desc[UR18][R28.64] ;  /* 0x000000121c443981 */ /* 0x000324000c1e1100 */
[----:B-1----:R-:W-:Y:S02]  /*12e30*/  @P3 IMAD.MOV.U32 R28, RZ, RZ, R33 ;  /* 0x000000ffff1c3224 */ /* 0x002fe400078e0021 */
[----:B------:R-:W-:Y:S02]  /*12e40*/  @P3 IMAD.MOV.U32 R29, RZ, RZ, R34 ;  /* 0x000000ffff1d3224 */ /* 0x000fe400078e0022 */
[----:B------:R-:W4:Y:S04]  /*12e50*/  LDL R34, [R1+0x52c] ;  /* 0x00052c0001227983 */ /* 0x000f280000100800 */
[----:B------:R3:W4:Y:S02]  /*12e60*/  @P3 LDG.E.U8 R67, desc[UR18][R28.64] ;  /* 0x000000121c433981 */ /* 0x000724000c1e1100 */
[----:B---3--:R-:W-:-:S02]  /*12e70*/  @P2 IMAD.MOV.U32 R28, RZ, RZ, R6 ;  /* 0x000000ffff1c2224 */ /* 0x008fc400078e0006 */
[----:B------:R-:W3:Y:S01]  /*12e80*/  LDL R6, [R1+0x514] ;  /* 0x0005140001067983 */ /* 0x000ee20000100800 */
[----:B------:R-:W-:-:S03]  /*12e90*/  @P2 IMAD.MOV.U32 R29, RZ, RZ, R15 ;  /* 0x000000ffff1d2224 */ /* 0x000fc600078e000f */
[----:B------:R-:W4:Y:S01]  /*12ea0*/  LDL R15, [R1+0x510] ;  /* 0x00051000010f7983 */ /* 0x000f220000100800 */
[----:B------:R-:W-:-:S03]  /*12eb0*/  ISETP.GT.AND P3, PT, R38, 0x3b, PT ;  /* 0x0000003b2600780c */ /* 0x000fc60003f64270 */
[----:B------:R1:W4:Y:S02]  /*12ec0*/  @P2 LDG.E.U8 R66, desc[UR18][R28.64] ;  /* 0x000000121c422981 */ /* 0x000324000c1e1100 */
[----:B-1----:R-:W-:Y:S02]  /*12ed0*/  @P2 IMAD.MOV.U32 R28, RZ, RZ, R24 ;  /* 0x000000ffff1c2224 */ /* 0x002fe400078e0018 */
[----:B------:R-:W4:Y:S01]  /*12ee0*/  LDL R24, [R1+0x51c] ;  /* 0x00051c0001187983 */ /* 0x000f220000100800 */
[----:B------:R-:W-:-:S03]  /*12ef0*/  @P2 IMAD.MOV.U32 R29, RZ, RZ, R32 ;  /* 0x000000ffff1d2224 */ /* 0x000fc600078e0020 */
[----:B------:R-:W4:Y:S04]  /*12f00*/  LDL R32, [R1+0x518] ;  /* 0x0005180001207983 */ /* 0x000f280000100800 */
[----:B------:R1:W4:Y:S01]  /*12f10*/  @P2 LDG.E.U8 R65, desc[UR18][R28.64] ;  /* 0x000000121c412981 */ /* 0x000322000c1e1100 */
[----:B------:R-:W-:Y:S01]  /*12f20*/  ISETP.GT.AND P2, PT, R38, 0x3c, PT ;  /* 0x0000003c2600780c */ /* 0x000fe20003f44270 */
[----:B-1----:R-:W-:Y:S02]  /*12f30*/  @P3 IMAD.MOV.U32 R28, RZ, RZ, R3 ;  /* 0x000000ffff1c3224 */ /* 0x002fe400078e0003 */
[----:B------:R-:W4:Y:S01]  /*12f40*/  LDL R3, [R1+0x524] ;  /* 0x0005240001037983 */ /* 0x000f220000100800 */
[----:B------:R-:W-:-:S03]  /*12f50*/  @P3 IMAD.MOV.U32 R29, RZ, RZ, R18 ;  /* 0x000000ffff1d3224 */ /* 0x000fc600078e0012 */
[----:B------:R-:W4:Y:S04]  /*12f60*/  LDL R18, [R1+0x520] ;  /* 0x0005200001127983 */ /* 0x000f280000100800 */
[----:B------:R1:W4:Y:S02]  /*12f70*/  @P3 LDG.E.U8 R64, desc[UR18][R28.64] ;  /* 0x000000121c403981 */ /* 0x000324000c1e1100 */
[----:B-1----:R-:W-:-:S06]  /*12f80*/  PRMT R28, RZ, 0x7610, R28 ;  /* 0x00007610ff1c7816 */ /* 0x002fcc000000001c */
[----:B--2---:R3:W2:Y:S02]  /*12f90*/  @P3 LDG.E.U8 R28, desc[UR18][R30.64] ;  /* 0x000000121e1c3981 */ /* 0x0046a4000c1e1100 */
[----:B---3--:R-:W-:Y:S02]  /*12fa0*/  @P2 IMAD.MOV.U32 R30, RZ, RZ, R6 ;  /* 0x000000ffff1e2224 */ /* 0x008fe400078e0006 */
[----:B------:R-:W3:Y:S01]  /*12fb0*/  LDL R6, [R1+0x3cc] ;  /* 0x0003cc0001067983 */ /* 0x000ee20000100800 */
[----:B----4-:R-:W-:-:S03]  /*12fc0*/  @P2 IMAD.MOV.U32 R31, RZ, RZ, R15 ;  /* 0x000000ffff1f2224 */ /* 0x010fc600078e000f */
[----:B------:R-:W4:Y:S01]  /*12fd0*/  LDL R15, [R1+0x3c8] ;  /* 0x0003c800010f7983 */ /* 0x000f220000100800 */
[----:B------:R-:W-:Y:S02]  /*12fe0*/  PRMT R29, RZ, 0x7610, R29 ;  /* 0x00007610ff1d7816 */ /* 0x000fe4000000001d */
[----:B------:R-:W-:-:S04]  /*12ff0*/  ISETP.GT.AND P3, PT, R38, 0x3d, PT ;  /* 0x0000003d2600780c */ /* 0x000fc80003f64270 */
[----:B------:R1:W2:Y:S02]  /*13000*/  @P2 LDG.E.U8 R29, desc[UR18][R30.64] ;  /* 0x000000121e1d2981 */ /* 0x0002a4000c1e1100 */
[----:B-1----:R-:W-:Y:S02]  /*13010*/  PRMT R30, RZ, 0x7610, R30 ;  /* 0x00007610ff1e7816 */ /* 0x002fe4000000001e */
[----:B------:R-:W-:Y:S01]  /*13020*/  PRMT R31, RZ, 0x7610, R31 ;  /* 0x00007610ff1f7816 */ /* 0x000fe2000000001f */
[----:B------:R-:W-:Y:S02]  /*13030*/  @P2 IMAD.MOV.U32 R33, RZ, RZ, R32 ;  /* 0x000000ffff212224 */ /* 0x000fe400078e0020 */
[----:B------:R-:W-:Y:S02]  /*13040*/  @P2 IMAD.MOV.U32 R32, RZ, RZ, R24 ;  /* 0x000000ffff202224 */ /* 0x000fe400078e0018 */
[----:B------:R-:W2:Y:S04]  /*13050*/  LDL R24, [R1+0x3d4] ;  /* 0x0003d40001187983 */ /* 0x000ea80000100800 */
[----:B------:R1:W2:Y:S01]  /*13060*/  @P2 LDG.E.U8 R30, desc[UR18][R32.64] ;  /* 0x00000012201e2981 */ /* 0x0002a2000c1e1100 */
[----:B------:R-:W-:Y:S01]  /*13070*/  ISETP.GT.AND P2, PT, R38, 0x3e, PT ;  /* 0x0000003e2600780c */ /* 0x000fe20003f44270 */
[----:B-1----:R-:W-:-:S02]  /*13080*/  @P3 IMAD.MOV.U32 R32, RZ, RZ, R3 ;  /* 0x000000ffff203224 */ /* 0x002fc400078e0003 */
[----:B------:R-:W2:Y:S01]  /*13090*/  LDL R3, [R1+0x25c] ;  /* 0x00025c0001037983 */ /* 0x000ea20000100800 */
[----:B------:R-:W-:-:S03]  /*130a0*/  @P3 IMAD.MOV.U32 R33, RZ, RZ, R18 ;  /* 0x000000ffff213224 */ /* 0x000fc600078e0012 */
[----:B------:R-:W2:Y:S04]  /*130b0*/  LDL R18, [R1+0x258] ;  /* 0x0002580001127983 */ /* 0x000ea80000100800 */
[----:B------:R1:W2:Y:S02]  /*130c0*/  @P3 LDG.E.U8 R31, desc[UR18][R32.64] ;  /* 0x00000012201f3981 */ /* 0x0002a4000c1e1100 */
[----:B-1----:R-:W-:-:S06]  /*130d0*/  PRMT R32, RZ, 0x7610, R32 ;  /* 0x00007610ff207816 */ /* 0x002fcc0000000020 */
[----:B------:R3:W2:Y:S02]  /*130e0*/  @P3 LDG.E.U8 R32, desc[UR18][R34.64] ;  /* 0x0000001222203981 */ /* 0x0006a4000c1e1100 */
[----:B---3--:R-:W-:Y:S02]  /*130f0*/  @P2 IMAD.MOV.U32 R34, RZ, RZ, R6 ;  /* 0x000000ffff222224 */ /* 0x008fe400078e0006 */
[----:B------:R-:W3:Y:S01]  /*13100*/  LDL R6, [R1+0x264] ;  /* 0x0002640001067983 */ /* 0x000ee20000100800 */
[----:B----4-:R-:W-:-:S03]  /*13110*/  @P2 IMAD.MOV.U32 R35, RZ, RZ, R15 ;  /* 0x000000ffff232224 */ /* 0x010fc600078e000f */
[----:B------:R-:W4:Y:S01]  /*13120*/  LDL R15, [R1+0x260] ;  /* 0x00026000010f7983 */ /* 0x000f220000100800 */
[----:B------:R-:W-:Y:S01]  /*13130*/  PRMT R33, RZ, 0x7610, R33 ;  /* 0x00007610ff217816 */ /* 0x000fe20000000021 */
[----:B------:R-:W-:Y:S01]  /*13140*/  @P2 IMAD.MOV.U32 R37, RZ, RZ, R36 ;  /* 0x000000ffff252224 */ /* 0x000fe200078e0024 */
[----:B------:R-:W-:-:S04]  /*13150*/  ISETP.GT.AND P3, PT, R38, 0x3f, PT ;  /* 0x0000003f2600780c */ /* 0x000fc80003f64270 */
[----:B------:R1:W4:Y:S01]  /*13160*/  @P2 LDG.E.U8 R33, desc[UR18][R34.64] ;  /* 0x0000001222212981 */ /* 0x000322000c1e1100 */
[----:B0-----:R-:W-:Y:S02]  /*13170*/  LOP3.LUT R39, R39, 0x3f, RZ, 0xc0, !PT ;  /* 0x0000003f27277812 */ /* 0x001fe400078ec0ff */
[----:B-1----:R-:W-:Y:S01]  /*13180*/  PRMT R34, RZ, 0x7610, R34 ;  /* 0x00007610ff227816 */ /* 0x002fe20000000022 */
[----:B--2---:R-:W-:Y:S02]  /*13190*/  @P2 IMAD.MOV.U32 R36, RZ, RZ, R24 ;  /* 0x000000ffff242224 */ /* 0x004fe400078e0018 */
[----:B------:R-:W2:Y:S04]  /*131a0*/  LDL R24, [R1+0x26c] ;  /* 0x00026c0001187983 */ /* 0x000ea80000100800 */
[----:B------:R0:W2:Y:S01]  /*131b0*/  @P2 LDG.E.U8 R34, desc[UR18][R36.64] ;  /* 0x0000001224222981 */ /* 0x0000a2000c1e1100 */
[----:B------:R-:W-:Y:S01]  /*131c0*/  ISETP.GE.AND P2, PT, R39, R38, PT ;  /* 0x000000262700720c */ /* 0x000fe20003f46270 */
[----:B0-----:R-:W-:-:S02]  /*131d0*/  @P3 IMAD.MOV.U32 R36, RZ, RZ, R3 ;  /* 0x000000ffff243224 */ /* 0x001fc400078e0003 */
[----:B------:R-:W2:Y:S01]  /*131e0*/  LDL R3, [R1+0x2ac] ;  /* 0x0002ac0001037983 */ /* 0x000ea20000100800 */
[----:B------:R-:W-:-:S03]  /*131f0*/  @P3 IMAD.MOV.U32 R37, RZ, RZ, R18 ;  /* 0x000000ffff253224 */ /* 0x000fc600078e0012 */
[----:B------:R-:W2:Y:S01]  /*13200*/  LDL R18, [R1+0x2a8] ;  /* 0x0002a80001127983 */ /* 0x000ea20000100800 */
[----:B---3--:R-:W-:-:S03]  /*13210*/  @P3 IMAD.MOV.U32 R38, RZ, RZ, R6 ;  /* 0x000000ffff263224 */ /* 0x008fc600078e0006 */
[----:B------:R-:W3:Y:S01]  /*13220*/  LDL R6, [R1+0x2cc] ;  /* 0x0002cc0001067983 */ /* 0x000ee20000100800 */
[----:B----4-:R-:W-:-:S03]  /*13230*/  @P3 IMAD.MOV.U32 R39, RZ, RZ, R15 ;  /* 0x000000ffff273224 */ /* 0x010fc600078e000f */
[----:B------:R-:W4:Y:S01]  /*13240*/  LDL R15, [R1+0x2c8] ;  /* 0x0002c800010f7983 */ /* 0x000f220000100800 */
[----:B------:R-:W-:-:S06]  /*13250*/  PRMT R35, RZ, 0x7610, R35 ;  /* 0x00007610ff237816 */ /* 0x000fcc0000000023 */
[----:B------:R0:W4:Y:S02]  /*13260*/  @P3 LDG.E.U8 R35, desc[UR18][R36.64] ;  /* 0x0000001224233981 */ /* 0x000124000c1e1100 */
[----:B0-----:R-:W-:-:S06]  /*13270*/  PRMT R36, RZ, 0x7610, R36 ;  /* 0x00007610ff247816 */ /* 0x001fcc0000000024 */
[----:B------:R0:W4:Y:S01]  /*13280*/  @P3 LDG.E.U8 R36, desc[UR18][R38.64] ;  /* 0x0000001226243981 */ /* 0x000122000c1e1100 */
[----:B------:R-:W-:Y:S01]  /*13290*/  PRMT R37, RZ, 0x7610, R37 ;  /* 0x00007610ff257816 */ /* 0x000fe20000000025 */
[----:B0-----:R-:W-:Y:S02]  /*132a0*/  @!P2 IMAD.MOV.U32 R39, RZ, RZ, R42 ;  /* 0x000000ffff27a224 */ /* 0x001fe400078e002a */
[----:B--2---:R-:W-:Y:S01]  /*132b0*/  @!P2 IMAD.MOV.U32 R38, RZ, RZ, R24 ;  /* 0x000000ffff26a224 */ /* 0x004fe200078e0018 */
[----:B------:R-:W-:Y:S06]  /*132c0*/  BAR.SYNC.DEFER_BLOCKING 0x0 ;  /* 0x0000000000007b1d */ /* 0x000fec0000010000 */
[----:B------:R-:W2:Y:S04]  /*132d0*/  LDL R24, [R1+0x30c] ;  /* 0x00030c0001187983 */ /* 0x000ea80000100800 */
[----:B------:R0:W2:Y:S02]  /*132e0*/  @!P2 LDG.E.U8 R37, desc[UR18][R38.64] ;  /* 0x000000122625a981 */ /* 0x0000a4000c1e1100 */
[----:B0-----:R-:W-:-:S06]  /*132f0*/  PRMT R38, RZ, 0x7610, R38 ;  /* 0x00007610ff267816 */ /* 0x001fcc0000000026 */
[----:B------:R0:W2:Y:S02]  /*13300*/  @!P2 LDG.E.U8 R38, desc[UR18][R40.64] ;  /* 0x000000122826a981 */ /* 0x0000a4000c1e1100 */
[----:B0-----:R-:W-:Y:S02]  /*13310*/  @!P2 IMAD.MOV.U32 R40, RZ, RZ, R3 ;  /* 0x000000ffff28a224 */ /* 0x001fe400078e0003 */
[----:B------:R-:W-:Y:S01]  /*13320*/  @!P2 IMAD.MOV.U32 R41, RZ, RZ, R18 ;  /* 0x000000ffff29a224 */ /* 0x000fe200078e0012 */
[----:B------:R-:W2:Y:S04]  /*13330*/  LDL R3, [R1+0x32c] ;  /* 0x00032c0001037983 */ /* 0x000ea80000100800 */
[----:B------:R-:W2:Y:S01]  /*13340*/  LDL R18, [R1+0x328] ;  /* 0x0003280001127983 */ /* 0x000ea20000100800 */
[----:B---3--:R-:W-:-:S03]  /*13350*/  @!P2 IMAD.MOV.U32 R42, RZ, RZ, R6 ;  /* 0x000000ffff2aa224 */ /* 0x008fc600078e0006 */
[----:B------:R-:W3:Y:S01]  /*13360*/  LDL R6, [R1+0x340] ;  /* 0x0003400001067983 */ /* 0x000ee20000100800 */
[----:B----4-:R-:W-:-:S03]  /*13370*/  @!P2 IMAD.MOV.U32 R43, RZ, RZ, R15 ;  /* 0x000000ffff2ba224 */ /* 0x010fc600078e000f */
[----:B------:R-:W4:Y:S01]  /*13380*/  LDL R15, [R1+0x1f4] ;  /* 0x0001f400010f7983 */ /* 0x000f220000100800 */
[----:B------:R-:W-:-:S06]  /*13390*/  PRMT R39, RZ, 0x7610, R39 ;  /* 0x00007610ff277816 */ /* 0x000fcc0000000027 */
[----:B------:R0:W4:Y:S02]  /*133a0*/  @!P2 LDG.E.U8 R39, desc[UR18][R40.64] ;  /* 0x000000122827a981 */ /* 0x000124000c1e1100 */
[----:B0-----:R-:W-:-:S06]  /*133b0*/  PRMT R40, RZ, 0x7610, R40 ;  /* 0x00007610ff287816 */ /* 0x001fcc0000000028 */
[----:B------:R0:W4:Y:S02]  /*133c0*/  @!P2 LDG.E.U8 R40, desc[UR18][R42.64] ;  /* 0x000000122a28a981 */ /* 0x000124000c1e1100 */
[----:B0-----:R-:W-:Y:S02]  /*133d0*/  @!P2 IMAD.MOV.U32 R43, RZ, RZ, R46 ;  /* 0x000000ffff2ba224 */ /* 0x001fe400078e002e */
[----:B------:R-:W0:Y:S01]  /*133e0*/  S2R R46, SR_TID.X ;  /* 0x00000000002e7919 */ /* 0x000e220000002100 */
[----:B------:R-:W-:Y:S01]  /*133f0*/  PRMT R41, RZ, 0x7610, R41 ;  /* 0x00007610ff297816 */ /* 0x000fe20000000029 */
[----:B------:R-:W-:Y:S02]  /*13400*/  @!P2 IMAD.MOV.U32 R42, RZ, RZ, R45 ;  /* 0x000000ffff2aa224 */ /* 0x000fe400078e002d */
[----:B------:R-:W-:-:S03]  /*13410*/  @!P2 IMAD.MOV.U32 R45, RZ, RZ, R44 ;  /* 0x000000ffff2da224 */ /* 0x000fc600078e002c */
[----:B------:R1:W4:Y:S01]  /*13420*/  @!P2 LDG.E.U8 R41, desc[UR18][R42.64] ;  /* 0x000000122a29a981 */ /* 0x000322000c1e1100 */
[----:B--2---:R-:W-:-:S03]  /*13430*/  @!P2 IMAD.MOV.U32 R44, RZ, RZ, R24 ;  /* 0x000000ffff2ca224 */ /* 0x004fc600078e0018 */
[----:B------:R-:W2:Y:S01]  /*13440*/  LDL R24, [R1+0x2b0] ;  /* 0x0002b00001187983 */ /* 0x000ea20000100800 */
[----:B-1----:R-:W-:Y:S02]  /*13450*/  PRMT R42, RZ, 0x7610, R42 ;  /* 0x00007610ff2a7816 */ /* 0x002fe4000000002a */
[----:B------:R-:W-:-:S04]  /*13460*/  PRMT R43, RZ, 0x7610, R43 ;  /* 0x00007610ff2b7816 */ /* 0x000fc8000000002b */
[----:B------:R1:W2:Y:S02]  /*13470*/  @!P2 LDG.E.U8 R42, desc[UR18][R44.64] ;  /* 0x000000122c2aa981 */ /* 0x0002a4000c1e1100 */
[----:B-1----:R-:W-:Y:S02]  /*13480*/  @!P2 IMAD.MOV.U32 R44, RZ, RZ, R3 ;  /* 0x000000ffff2ca224 */ /* 0x002fe400078e0003 */
[----:B------:R-:W-:Y:S01]  /*13490*/  @!P2 IMAD.MOV.U32 R45, RZ, RZ, R18 ;  /* 0x000000ffff2da224 */ /* 0x000fe200078e0012 */
[----:B0-----:R-:W-:Y:S01]  /*134a0*/  LOP3.LUT R3, R46, 0x7f, RZ, 0xc0, !PT ;  /* 0x0000007f2e037812 */ /* 0x001fe200078ec0ff */
[----:B------:R-:W2:Y:S04]  /*134b0*/  LDL R18, [R1+0x2b4] ;  /* 0x0002b40001127983 */ /* 0x000ea80000100800 */
[----:B------:R0:W2:Y:S02]  /*134c0*/  @!P2 LDG.E.U8 R43, desc[UR18][R44.64] ;  /* 0x000000122c2ba981 */ /* 0x0000a4000c1e1100 */
[----:B0-----:R-:W-:Y:S01]  /*134d0*/  PRMT R44, RZ, 0x7610, R44 ;  /* 0x00007610ff2c7816 */ /* 0x001fe2000000002c */
[----:B---3--:R-:W-:-:S02]  /*134e0*/  @!P2 IMAD.MOV.U32 R46, RZ, RZ, R6 ;  /* 0x000000ffff2ea224 */ /* 0x008fc400078e0006 */
[----:B------:R-:W3:Y:S01]  /*134f0*/  LDL R6, [R1+0x2d4] ;  /* 0x0002d40001067983 */ /* 0x000ee20000100800 */
[----:B----4-:R-:W-:-:S03]  /*13500*/  @!P2 IMAD.MOV.U32 R47, RZ, RZ, R15 ;  /* 0x000000ffff2fa224 */ /* 0x010fc600078e000f */
[----:B------:R-:W4:Y:S04]  /*13510*/  LDL R15, [R1+0x2d0] ;  /* 0x0002d000010f7983 */ /* 0x000f280000100800 */
[----:B------:R0:W2:Y:S04]  /*13520*/  @!P2 LDG.E.U8 R44, desc[UR18][R46.64] ;  /* 0x000000122e2ca981 */ /* 0x0000a8000c1e1100 */
[----:B------:R-:W0:Y:S04]  /*13530*/  LDL R46, [R1+0x270] ;  /* 0x00027000012e7983 */ /* 0x000e280000100800 */
[----:B------:R-:W0:Y:S01]  /*13540*/  LDL R47, [R1+0x274] ;  /* 0x00027400012f7983 */ /* 0x000e220000100800 */
[----:B------:R-:W-:-:S03]  /*13550*/  PRMT R45, RZ, 0x7610, R45 ;  /* 0x00007610ff2d7816 */ /* 0x000fc6000000002d */
[----:B------:R-:W-:Y:S04]  /*13560*/  STS.U8 [R3+UR6+0x4000], R63 ;  /* 0x0040003f03007988 */ /* 0x000fe80008000006 */
[----:B------:R1:W-:Y:S04]  /*13570*/  STS.U8 [R3+UR6+0x6000], R48 ;  /* 0x0060003003007988 */ /* 0x0003e80008000006 */
[----:B------:R1:W-:Y:S02]  /*13580*/  STS.U8 [R3+UR6+0x4400], R49 ;  /* 0x0044003103007988 */ /* 0x0003e40008000006 */
[----:B-1----:R-:W-:-:S02]  /*13590*/  PRMT R48, RZ, 0x7610, R48 ;  /* 0x00007610ff307816 */ /* 0x002fc40000000030 */
[----:B------:R-:W-:Y:S01]  /*135a0*/  PRMT R49, RZ, 0x7610, R49 ;  /* 0x00007610ff317816 */ /* 0x000fe20000000031 */
[----:B------:R1:W-:Y:S02]  /*135b0*/  STS.U8 [R3+UR6+0x6400], R50 ;  /* 0x0064003203007988 */ /* 0x0003e40008000006 */
[----:B-1----:R-:W-:Y:S02]  /*135c0*/  PRMT R50, RZ, 0x7610, R50 ;  /* 0x00007610ff327816 */ /* 0x002fe40000000032 */
[----:B0-----:R-:W-:-:S04]  /*135d0*/  @!P2 LOP3.LUT R47, R47, R46, RZ, 0x3c, !PT ;  /* 0x0000002e2f2fa212 */ /* 0x001fc800078e3cff */
[----:B------:R-:W-:-:S04]  /*135e0*/  @!P2 LOP3.LUT R46, R47, R46, RZ, 0x3c, !PT ;  /* 0x0000002e2f2ea212 */ /* 0x000fc800078e3cff */
[----:B------:R-:W-:-:S05]  /*135f0*/  @!P2 LOP3.LUT R47, R47, R46, RZ, 0x3c, !PT ;  /* 0x0000002e2f2fa212 */ /* 0x000fca00078e3cff */
[----:B------:R0:W4:Y:S02]  /*13600*/  @!P2 LDG.E.U8 R45, desc[UR18][R46.64] ;  /* 0x000000122e2da981 */ /* 0x000124000c1e1100 */
[----:B0-----:R-:W-:Y:S02]  /*13610*/  @!P2 IMAD.MOV.U32 R46, RZ, RZ, R71 ;  /* 0x000000ffff2ea224 */ /* 0x001fe400078e0047 */
[----:B------:R-:W-:Y:S01]  /*13620*/  @!P2 IMAD.MOV.U32 R47, RZ, RZ, R83 ;  /* 0x000000ffff2fa224 */ /* 0x000fe200078e0053 */
[----:B------:R-:W4:Y:S04]  /*13630*/  LDL R71, [R1+0x314] ;  /* 0x0003140001477983 */ /* 0x000f280000100800 */
[----:B------:R2:W4:Y:S04]  /*13640*/  @!P2 LDG.E.U8 R48, desc[UR18][R46.64] ;  /* 0x000000122e30a981 */ /* 0x000528000c1e1100 */
[----:B------:R-:W4:Y:S01]  /*13650*/  LDL R83, [R1+0x310] ;  /* 0x0003100001537983 */ /* 0x000f220000100800 */
[----:B--2---:R-:W-:-:S02]  /*13660*/  @!P2 IMAD.MOV.U32 R46, RZ, RZ, R18 ;  /* 0x000000ffff2ea224 */ /* 0x004fc400078e0012 */
[----:B------:R-:W-:Y:S01]  /*13670*/  @!P2 IMAD.MOV.U32 R47, RZ, RZ, R24 ;  /* 0x000000ffff2fa224 */ /* 0x000fe200078e0018 */
[----:B------:R-:W2:Y:S04]  /*13680*/  LDL R18, [R1+0x334] ;  /* 0x0003340001127983 */ /* 0x000ea80000100800 */
[----:B------:R3:W2:Y:S04]  /*13690*/  @!P2 LDG.E.U8 R49, desc[UR18][R46.64] ;  /* 0x000000122e31a981 */ /* 0x0006a8000c1e1100 */
[----:B------:R-:W2:Y:S01]  /*136a0*/  LDL R24, [R1+0x330] ;  /* 0x0003300001187983 */ /* 0x000ea20000100800 */
[----:B---3--:R-:W-:-:S02]  /*136b0*/  @!P2 IMAD.MOV.U32 R46, RZ, RZ, R6 ;  /* 0x000000ffff2ea224 */ /* 0x008fc400078e0006 */
[----:B----4-:R-:W-:Y:S01]  /*136c0*/  @!P2 IMAD.MOV.U32 R47, RZ, RZ, R15 ;  /* 0x000000ffff2fa224 */ /* 0x010fe200078e000f */
[----:B------:R-:W3:Y:S04]  /*136d0*/  LDL R6, [R1+0x344] ;  /* 0x0003440001067983 */ /* 0x000ee80000100800 */
[----:B------:R0:W4:Y:S04]  /*136e0*/  @!P2 LDG.E.U8 R50, desc[UR18][R46.64] ;  /* 0x000000122e32a981 */ /* 0x000128000c1e1100 */
[----:B------:R-:W2:Y:S04]  /*136f0*/  LDL R15, [R1+0x1f8] ;  /* 0x0001f800010f7983 */ /* 0x000ea80000100800 */
[----:B------:R-:W0:Y:S04]  /*13700*/  LDL R46, [R1+0x2f0] ;  /* 0x0002f000012e7983 */ /* 0x000e280000100800 */
[----:B------:R-:W0:Y:S04]  /*13710*/  LDL R47, [R1+0x2f4] ;  /* 0x0002f400012f7983 */ /* 0x000e280000100800 */
[----:B------:R1:W-:Y:S04]  /*13720*/  STS.U8 [R3+UR6+0x4800], R51 ;  /* 0x0048003303007988 */ /* 0x0003e80008000006 */
[----:B------:R1:W-:Y:S02]  /*13730*/  STS.U8 [R3+UR6+0x6800], R52 ;  /* 0x0068003403007988 */ /* 0x0003e40008000006 */
[----:B-1----:R-:W-:-:S02]  /*13740*/  PRMT R51, RZ, 0x7610, R51 ;  /* 0x00007610ff337816 */ /* 0x002fc40000000033 */
[----:B------:R-:W-:Y:S01]  /*13750*/  PRMT R52, RZ, 0x7610, R52 ;  /* 0x00007610ff347816 */ /* 0x000fe20000000034 */
[----:B------:R1:W-:Y:S04]  /*13760*/  STS.U8 [R3+UR6+0x4c00], R53 ;  /* 0x004c003503007988 */ /* 0x0003e80008000006 */
[----:B------:R1:W-:Y:S02]  /*13770*/  STS.U8 [R3+UR6+0x6c00], R54 ;  /* 0x006c003603007988 */ /* 0x0003e40008000006 */
[----:B-1----:R-:W-:Y:S02]  /*13780*/  PRMT R53, RZ, 0x7610, R53 ;  /* 0x00007610ff357816 */ /* 0x002fe40000000035 */
[----:B------:R-:W-:Y:S02]  /*13790*/  PRMT R54, RZ, 0x7610, R54 ;  /* 0x00007610ff367816 */ /* 0x000fe40000000036 */
        /* <DEDUP_REMOVED lines=15> */
[----:B------:R-:W-:Y:S01]  /*13890*/  @!P2 IMAD.MOV.U32 R47, RZ, RZ, R15 ;  /* 0x000000ffff2fa224 */ /* 0x000fe200078e000f */
[----:B------:R-:W3:Y:S04]  /*138a0*/  LDL R6, [R1+0x2dc] ;  /* 0x0002dc0001067983 */ /* 0x000ee80000100800 */
[----:B------:R0:W2:Y:S04]  /*138b0*/  @!P2 LDG.E.U8 R54, desc[UR18][R46.64] ;  /* 0x000000122e36a981 */ /* 0x0000a8000c1e1100 */
        /* <DEDUP_REMOVED lines=14> */
[----:B------:R4:W3:Y:S02]  /*139a0*/  @!P2 LDG.E.U8 R62, desc[UR18][R46.64] ;  /* 0x000000122e3ea981 */ /* 0x0008e4000c1e1100 */
[----:B----4-:R-:W-:Y:S02]  /*139b0*/  @!P2 IMAD.MOV.U32 R46, RZ, RZ, R71 ;  /* 0x000000ffff2ea224 */ /* 0x010fe400078e0047 */
[----:B------:R-:W-:Y:S01]  /*139c0*/  @!P2 IMAD.MOV.U32 R47, RZ, RZ, R83 ;  /* 0x000000ffff2fa224 */ /* 0x000fe200078e0053 */
[----:B------:R-:W4:Y:S04]  /*139d0*/  LDL R71, [R1+0x31c] ;  /* 0x00031c0001477983 */ /* 0x000f280000100800 */
[----:B------:R2:W4:Y:S02]  /*139e0*/  @!P2 LDG.E.U8 R61, desc[UR18][R46.64] ;  /* 0x000000122e3da981 */ /* 0x000524000c1e1100 */
[----:B--2---:R-:W-:-:S02]  /*139f0*/  @!P2 IMAD.MOV.U32 R46, RZ, RZ, R18 ;  /* 0x000000ffff2ea224 */ /* 0x004fc400078e0012 */
[----:B------:R-:W-:Y:S01]  /*13a00*/  @!P2 IMAD.MOV.U32 R47, RZ, RZ, R24 ;  /* 0x000000ffff2fa224 */ /* 0x000fe200078e0018 */
[----:B------:R-:W2:Y:S04]  /*13a10*/  LDL R18, [R1+0x338] ;  /* 0x0003380001127983 */ /* 0x000ea80000100800 */
[----:B------:R3:W2:Y:S04]  /*13a20*/  @!P2 LDG.E.U8 R60, desc[UR18][R46.64] ;  /* 0x000000122e3ca981 */ /* 0x0006a8000c1e1100 */
[----:B------:R-:W2:Y:S04]  /*13a30*/  LDL R24, [R1+0x1e8] ;  /* 0x0001e80001187983 */ /* 0x000ea80000100800 */
[----:B------:R-:W2:Y:S01]  /*13a40*/  LDL.LU R83, [R1+0x598] ;  /* 0x0005980001537983 */ /* 0x000ea20000300800 */
[----:B---3--:R-:W-:-:S02]  /*13a50*/  @!P2 IMAD.MOV.U32 R46, RZ, RZ, R6 ;  /* 0x000000ffff2ea224 */ /* 0x008fc400078e0006 */
[----:B------:R-:W-:Y:S01]  /*13a60*/  @!P2 IMAD.MOV.U32 R47, RZ, RZ, R15 ;  /* 0x000000ffff2fa224 */ /* 0x000fe200078e000f */
[----:B------:R0:W-:Y:S04]  /*13a70*/  STS.U8 [R3+UR6+0x5800], R58 ;  /* 0x0058003a03007988 */ /* 0x0001e80008000006 */
[----:B------:R1:W3:Y:S04]  /*13a80*/  @!P2 LDG.E.U8 R59, desc[UR18][R46.64] ;  /* 0x000000122e3ba981 */ /* 0x0002e8000c1e1100 */
[----:B------:R-:W2:Y:S04]  /*13a90*/  LDL R15, [R1+0x1fc] ;  /* 0x0001fc00010f7983 */ /* 0x000ea80000100800 */
[----:B------:R-:W2:Y:S04]  /*13aa0*/  LDL R6, [R1+0x348] ;  /* 0x0003480001067983 */ /* 0x000ea80000100800 */
[----:B------:R-:W1:Y:S04]  /*13ab0*/  LDL R46, [R1+0x2f8] ;  /* 0x0002f800012e7983 */ /* 0x000e680000100800 */
[----:B------:R-:W1:Y:S01]  /*13ac0*/  LDL R47, [R1+0x2fc] ;  /* 0x0002fc00012f7983 */ /* 0x000e620000100800 */
[----:B0-----:R-:W-:-:S02]  /*13ad0*/  PRMT R58, RZ, 0x7610, R58 ;  /* 0x00007610ff3a7816 */ /* 0x001fc4000000003a */
[----:B-1----:R-:W-:-:S04]  /*13ae0*/  @!P2 LOP3.LUT R47, R47, R46, RZ, 0x3c, !PT ;  /* 0x0000002e2f2fa212 */ /* 0x002fc800078e3cff */
[----:B------:R-:W-:-:S04]  /*13af0*/  @!P2 LOP3.LUT R46, R47, R46, RZ, 0x3c, !PT ;  /* 0x0000002e2f2ea212 */ /* 0x000fc800078e3cff */
[----:B------:R-:W-:-:S05]  /*13b00*/  @!P2 LOP3.LUT R47, R47, R46, RZ, 0x3c, !PT ;  /* 0x0000002e2f2fa212 */ /* 0x000fca00078e3cff */
[----:B------:R4:W2:Y:S04]  /*13b10*/  @!P2 LDG.E.U8 R58, desc[UR18][R46.64] ;  /* 0x000000122e3aa981 */ /* 0x0008a8000c1e1100 */
[----:B------:R-:W2:Y:S01]  /*13b20*/  LDL R47, [R1+0x318] ;  /* 0x00031800012f7983 */ /* 0x000ea20000100800 */
[----:B----4-:R-:W-:-:S03]  /*13b30*/  @!P2 IMAD.MOV.U32 R46, RZ, RZ, R71 ;  /* 0x000000ffff2ea224 */ /* 0x010fc600078e0047 */
[----:B------:R0:W-:Y:S04]  /*13b40*/  STS.U8 [R3+UR6+0x7800], R57 ;  /* 0x0078003903007988 */ /* 0x0001e80008000006 */
[----:B------:R1:W-:Y:S01]  /*13b50*/  STS.U8 [R3+UR6+0x5c00], R56 ;  /* 0x005c003803007988 */ /* 0x0003e20008000006 */
[----:B------:R-:W-:-:S03]  /*13b60*/  PRMT R63, RZ, 0x7610, R63 ;  /* 0x00007610ff3f7816 */ /* 0x000fc6000000003f */
[----:B------:R-:W4:Y:S01]  /*13b70*/  LDL R71, [R1+0x2c4] ;  /* 0x0002c40001477983 */ /* 0x000f220000100800 */
[----:B0-----:R-:W-:Y:S02]  /*13b80*/  PRMT R57, RZ, 0x7610, R57 ;  /* 0x00007610ff397816 */ /* 0x001fe40000000039 */
[----:B-1----:R-:W-:Y:S01]  /*13b90*/  PRMT R56, RZ, 0x7610, R56 ;  /* 0x00007610ff387816 */ /* 0x002fe20000000038 */
[----:B------:R0:W-:Y:S02]  /*13ba0*/  STS.U8 [R3+UR6+0x7c00], R55 ;  /* 0x007c003703007988 */ /* 0x0001e40008000006 */
[----:B0-----:R-:W-:Y:S02]  /*13bb0*/  PRMT R55, RZ, 0x7610, R55 ;  /* 0x00007610ff377816 */ /* 0x001fe40000000037 */
[----:B--2---:R0:W2:Y:S02]  /*13bc0*/  @!P2 LDG.E.U8 R57, desc[UR18][R46.64] ;  /* 0x000000122e39a981 */ /* 0x0040a4000c1e1100 */
[----:B0-----:R-:W-:-:S02]  /*13bd0*/  @!P2 IMAD.MOV.U32 R46, RZ, RZ, R18 ;  /* 0x000000ffff2ea224 */ /* 0x001fc400078e0012 */
[----:B------:R-:W-:Y:S01]  /*13be0*/  @!P2 IMAD.MOV.U32 R47, RZ, RZ, R24 ;  /* 0x000000ffff2fa224 */ /* 0x000fe200078e0018 */
[----:B------:R-:W-:Y:S01]  /*13bf0*/  LOP3.LUT R3, R3, 0x10, RZ, 0x3c, !PT ;  /* 0x0000001003037812 */ /* 0x000fe200078e3cff */
[----:B------:R-:W2:Y:S04]  /*13c00*/  LDL R24, [R1+0x2e0] ;  /* 0x0002e00001187983 */ /* 0x000ea80000100800 */
[----:B------:R0:W2:Y:S04]  /*13c10*/  @!P2 LDG.E.U8 R56, desc[UR18][R46.64] ;  /* 0x000000122e38a981 */ /* 0x0000a8000c1e1100 */
[----:B------:R-:W2:Y:S01]  /*13c20*/  LDL R18, [R1+0x2e4] ;  /* 0x0002e40001127983 */ /* 0x000ea20000100800 */
[----:B0-----:R-:W-:-:S02]  /*13c30*/  @!P2 IMAD.MOV.U32 R46, RZ, RZ, R6 ;  /* 0x000000ffff2ea224 */ /* 0x001fc400078e0006 */
[----:B------:R-:W-:Y:S01]  /*13c40*/  @!P2 IMAD.MOV.U32 R47, RZ, RZ, R15 ;  /* 0x000000ffff2fa224 */ /* 0x000fe200078e000f */
[----:B------:R0:W-:Y:S04]  /*13c50*/  STS.U8 [R3+UR6+0x4080], R81 ;  /* 0x0040805103007988 */ /* 0x0001e80008000006 */
[----:B------:R1:W2:Y:S04]  /*13c60*/  @!P2 LDG.E.U8 R55, desc[UR18][R46.64] ;  /* 0x000000122e37a981 */ /* 0x0002a8000c1e1100 */
[----:B------:R-:W2:Y:S04]  /*13c70*/  LDL R15, [R1+0x300] ;  /* 0x00030000010f7983 */ /* 0x000ea80000100800 */
[----:B------:R-:W2:Y:S04]  /*13c80*/  LDL R6, [R1+0x304] ;  /* 0x0003040001067983 */ /* 0x000ea80000100800 */
[----:B------:R-:W1:Y:S04]  /*13c90*/  LDL R46, [R1+0x280] ;  /* 0x00028000012e7983 */ /* 0x000e680000100800 */
[----:B------:R-:W1:Y:S02]  /*13ca0*/  LDL R47, [R1+0x284] ;  /* 0x00028400012f7983 */ /* 0x000e640000100800 */
[----:B-1----:R-:W-:-:S04]  /*13cb0*/  @!P2 LOP3.LUT R47, R47, R46, RZ, 0x3c, !PT ;  /* 0x0000002e2f2fa212 */ /* 0x002fc800078e3cff */
[----:B------:R-:W-:-:S04]  /*13cc0*/  @!P2 LOP3.LUT R46, R47, R46, RZ, 0x3c, !PT ;  /* 0x0000002e2f2ea212 */ /* 0x000fc800078e3cff */
[----:B------:R-:W-:-:S05]  /*13cd0*/  @!P2 LOP3.LUT R47, R47, R46, RZ, 0x3c, !PT ;  /* 0x0000002e2f2fa212 */ /* 0x000fca00078e3cff */
[----:B------:R1:W2:Y:S04]  /*13ce0*/  @!P2 LDG.E.U8 R63, desc[UR18][R46.64] ;  /* 0x000000122e3fa981 */ /* 0x0002a8000c1e1100 */
[----:B------:R-:W1:Y:S04]  /*13cf0*/  LDL R46, [R1+0x2a0] ;  /* 0x0002a000012e7983 */ /* 0x000e680000100800 */
[----:B------:R-:W1:Y:S01]  /*13d00*/  LDL R47, [R1+0x2a4] ;  /* 0x0002a400012f7983 */ /* 0x000e620000100800 */
[----:B0-----:R-:W-:-:S03]  /*13d10*/  PRMT R81, RZ, 0x7610, R81 ;  /* 0x00007610ff517816 */ /* 0x001fc60000000051 */
[----:B------:R0:W-:Y:S04]  /*13d20*/  STS.U8 [R3+UR6+0x6080], R83 ;  /* 0x0060805303007988 */ /* 0x0001e80008000006 */
[----:B0-----:R-:W2:Y:S01]  /*13d30*/  LDL.LU R83, [R1+0x6e8] ;  /* 0x0006e80001537983 */ /* 0x001ea20000300800 */
[----:B-1----:R-:W-:-:S04]  /*13d40*/  @!P2 LOP3.LUT R47, R47, R46, RZ, 0x3c, !PT ;  /* 0x0000002e2f2fa212 */ /* 0x002fc800078e3cff */
[----:B------:R-:W-:-:S04]  /*13d50*/  @!P2 LOP3.LUT R46, R47, R46, RZ, 0x3c, !PT ;  /* 0x0000002e2f2ea212 */ /* 0x000fc800078e3cff */
[----:B------:R-:W-:-:S05]  /*13d60*/  @!P2 LOP3.LUT R47, R47, R46, RZ, 0x3c, !PT ;  /* 0x0000002e2f2fa212 */ /* 0x000fca00078e3cff */
[----:B------:R4:W3:Y:S04]  /*13d70*/  @!P2 LDG.E.U8 R81, desc[UR18][R46.64] ;  /* 0x000000122e51a981 */ /* 0x0008e8000c1e1100 */
[----:B------:R-:W3:Y:S01]  /*13d80*/  LDL R47, [R1+0x2c0] ;  /* 0x0002c000012f7983 */ /* 0x000ee20000100800 */
[----:B----4-:R-:W-:-:S03]  /*13d90*/  @!P2 IMAD.MOV.U32 R46, RZ, RZ, R71 ;  /* 0x000000ffff2ea224 */ /* 0x010fc600078e0047 */
[----:B--2---:R0:W-:Y:S04]  /*13da0*/  STS.U8 [R3+UR6+0x4480], R83 ;  /* 0x0044805303007988 */ /* 0x0041e80008000006 */
[----:B------:R1:W-:Y:S01]  /*13db0*/  STS.U8 [R3+UR6+0x6480], R85 ;  /* 0x0064805503007988 */ /* 0x0003e20008000006 */
[----:B0-----:R-:W-:Y:S02]  /*13dc0*/  PRMT R83, RZ, 0x7610, R83 ;  /* 0x00007610ff537816 */ /* 0x001fe40000000053 */
[----:B-1----:R-:W-:Y:S01]  /*13dd0*/  PRMT R85, RZ, 0x7610, R85 ;  /* 0x00007610ff557816 */ /* 0x002fe20000000055 */
[----:B------:R0:W-:Y:S02]  /*13de0*/  STS.U8 [R3+UR6+0x4880], R87 ;  /* 0x0048805703007988 */ /* 0x0001e40008000006 */
[----:B0-----:R-:W-:-:S02]  /*13df0*/  PRMT R87, RZ, 0x7610, R87 ;  /* 0x00007610ff577816 */ /* 0x001fc40000000057 */
[----:B---3--:R0:W2:Y:S02]  /*13e00*/  @!P2 LDG.E.U8 R83, desc[UR18][R46.64] ;  /* 0x000000122e53a981 */ /* 0x0080a4000c1e1100 */
[----:B0-----:R-:W-:Y:S02]  /*13e10*/  @!P2 IMAD.MOV.U32 R46, RZ, RZ, R18 ;  /* 0x000000ffff2ea224 */ /* 0x001fe400078e0012 */
[----:B------:R-:W-:-:S05]  /*13e20*/  @!P2 IMAD.MOV.U32 R47, RZ, RZ, R24 ;  /* 0x000000ffff2fa224 */ /* 0x000fca00078e0018 */
[----:B------:R0:W3:Y:S02]  /*13e30*/  @!P2 LDG.E.U8 R85, desc[UR18][R46.64] ;  /* 0x000000122e55a981 */ /* 0x0000e4000c1e1100 */
[----:B0-----:R-:W-:Y:S02]  /*13e40*/  @!P2 IMAD.MOV.U32 R46, RZ, RZ, R6 ;  /* 0x000000ffff2ea224 */ /* 0x001fe400078e0006 */
[----:B------:R-:W-:Y:S01]  /*13e50*/  @!P2 IMAD.MOV.U32 R47, RZ, RZ, R15 ;  /* 0x000000ffff2fa224 */ /* 0x000fe200078e000f */
[----:B------:R-:W4:Y:S04]  /*13e60*/  LDL.LU R6, [R1+0x5c4] ;  /* 0x0005c40001067983 */ /* 0x000f280000300800 */
[----:B------:R-:W2:Y:S04]  /*13e70*/  LDL.LU R15, [R1+0x5c0] ;  /* 0x0005c000010f7983 */ /* 0x000ea80000300800 */
[----:B------:R-:W2:Y:S04]  /*13e80*/  LDL.LU R18, [R1+0x58c] ;  /* 0x00058c0001127983 */ /* 0x000ea80000300800 */
[----:B------:R-:W2:Y:S04]  /*13e90*/  LDL.LU R71, [R1+0x588] ;  /* 0x0005880001477983 */ /* 0x000ea80000300800 */
[----:B------:R-:W2:Y:S04]  /*13ea0*/  LDL.LU R24, [R1+0xf0] ;  /* 0x0000f00001187983 */ /* 0x000ea80000300800 */
[----:B------:R0:W2:Y:S04]  /*13eb0*/  @!P2 LDG.E.U8 R87, desc[UR18][R46.64] ;  /* 0x000000122e57a981 */ /* 0x0000a8000c1e1100 */
[----:B------:R-:W0:Y:S04]  /*13ec0*/  LDL R46, [R1+0x320] ;  /* 0x00032000012e7983 */ /* 0x000e280000100800 */
[----:B------:R-:W0:Y:S04]  /*13ed0*/  LDL R47, [R1+0x324] ;  /* 0x00032400012f7983 */ /* 0x000e280000100800 */
[----:B------:R1:W-:Y:S02]  /*13ee0*/  STS.U8 [R3+UR6+0x6880], R89 ;  /* 0x0068805903007988 */ /* 0x0003e40008000006 */
[----:B-1----:R-:W-:-:S02]  /*13ef0*/  PRMT R89, RZ, 0x7610, R89 ;  /* 0x00007610ff597816 */ /* 0x002fc40000000059 */
[----:B0-----:R-:W-:-:S04]  /*13f00*/  @!P2 LOP3.LUT R47, R47, R46, RZ, 0x3c, !PT ;  /* 0x0000002e2f2fa212 */ /* 0x001fc800078e3cff */
[----:B------:R-:W-:-:S04]  /*13f10*/  @!P2 LOP3.LUT R46, R47, R46, RZ, 0x3c, !PT ;  /* 0x0000002e2f2ea212 */ /* 0x000fc800078e3cff */
[----:B------:R-:W-:-:S05]  /*13f20*/  @!P2 LOP3.LUT R47, R47, R46, RZ, 0x3c, !PT ;  /* 0x0000002e2f2fa212 */ /* 0x000fca00078e3cff */
        /* <DEDUP_REMOVED lines=17> */
[----:B------:R-:W2:Y:S04]  /*14040*/  LDL.LU R47, [R1+0x7c] ;  /* 0x00007c00012f7983 */ /* 0x000ea80000300800 */
[----:B------:R1:W-:Y:S04]  /*14050*/  STS.U8 [R3+UR6+0x5080], R9 ;  /* 0x0050800903007988 */ /* 0x0003e80008000006 */
[----:B------:R-:W3:Y:S01]  /*14060*/  LDL.LU R46, [R1+0xb4] ;  /* 0x0000b400012e7983 */ /* 0x000ee20000300800 */
[----:B-1----:R-:W0:Y:S03]  /*14070*/  S2R R9, SR_TID.X ;  /* 0x0000000000097919 */ /* 0x002e260000002100 */
[----:B--2---:R0:W-:Y:S04]  /*14080*/  STS.U8 [R3+UR6+0x7080], R47 ;  /* 0x0070802f03007988 */ /* 0x0041e80008000006 */
[----:B------:R1:W-:Y:S04]  /*14090*/  STS.U8 [R3+UR6+0x5480], R19 ;  /* 0x0054801303007988 */ /* 0x0003e80008000006 */
[----:B------:R2:W-:Y:S04]  /*140a0*/  STS.U8 [R3+UR6+0x7480], R5 ;  /* 0x0074800503007988 */ /* 0x0005e80008000006 */
[----:B------:R-:W-:Y:S04]  /*140b0*/  STS.U8 [R3+UR6+0x5880], R22 ;  /* 0x0058801603007988 */ /* 0x000fe80008000006 */
[----:B------:R3:W-:Y:S01]  /*140c0*/  STS.U8 [R3+UR6+0x7880], R92 ;  /* 0x0078805c03007988 */ /* 0x0007e20008000006 */
[----:B0-----:R-:W-:-:S03]  /*140d0*/  LOP3.LUT R47, R9, 0x7f, RZ, 0xc0, !PT ;  /* 0x0000007f092f7812 */ /* 0x001fc600078ec0ff */
[----:B-1----:R-:W4:Y:S04]  /*140e0*/  LDL.LU R19, [R1+0x6e4] ;  /* 0x0006e40001137983 */ /* 0x002f280000300800 */
[----:B--2---:R-:W2:Y:S01]  /*140f0*/  LDL.LU R5, [R1+0x5bc] ;  /* 0x0005bc0001057983 */ /* 0x004ea20000300800 */
[----:B---3--:R-:W0:Y:S03]  /*14100*/  S2R R92, SR_TID.X ;  /* 0x00000000005c7919 */ /* 0x008e260000002100 */
[----:B------:R-:W3:Y:S04]  /*14110*/  LDL.LU R9, [R1+0x5b8] ;  /* 0x0005b80001097983 */ /* 0x000ee80000300800 */
[----:B------:R-:W2:Y:S04]  /*14120*/  LDL.LU R22, [R1+0x6e0] ;  /* 0x0006e00001167983 */ /* 0x000ea80000300800 */
[----:B------:R-:W2:Y:S01]  /*14130*/  LDL.LU R3, [R1+0x6dc] ;  /* 0x0006dc0001037983 */ /* 0x000ea20000300800 */
[----:B0-----:R-:W-:-:S04]  /*14140*/  LOP3.LUT R92, R92, 0x7f, RZ, 0xc0, !PT ;  /* 0x0000007f5c5c7812 */ /* 0x001fc800078ec0ff */
[----:B------:R-:W-:-:S05]  /*14150*/  LOP3.LUT R92, R92, 0x10, RZ, 0x3c, !PT ;  /* 0x000000105c5c7812 */ /* 0x000fca00078e3cff */
[----:B------:R0:W-:Y:S04]  /*14160*/  STS.U8 [R92+UR6+0x5c80], R68 ;  /* 0x005c80445c007988 */ /* 0x0001e80008000006 */
[----:B------:R1:W-:Y:S04]  /*14170*/  STS.U8 [R92+UR6+0x7c80], R67 ;  /* 0x007c80435c007988 */ /* 0x0003e80008000006 */
[----:B0-----:R-:W2:Y:S04]  /*14180*/  LDL.LU R68, [R1+0xb8] ;  /* 0x0000b80001447983 */ /* 0x001ea80000300800 */
[----:B-1----:R-:W2:Y:S01]  /*14190*/  LDL.LU R67, [R1+0xec] ;  /* 0x0000ec0001437983 */ /* 0x002ea20000300800 */
[----:B------:R-:W-:-:S05]  /*141a0*/  LOP3.LUT R47, R47, 0x20, RZ, 0x3c, !PT ;  /* 0x000000202f2f7812 */ /* 0x000fca00078e3cff */
[----:B----4-:R0:W-:Y:S04]  /*141b0*/  STS.U8 [R47+UR6+0x4100], R6 ;  /* 0x004100062f007988 */ /* 0x0101e80008000006 */
[----:B------:R1:W-:Y:S04]  /*141c0*/  STS.U8 [R47+UR6+0x6100], R15 ;  /* 0x0061000f2f007988 */ /* 0x0003e80008000006 */
[----:B------:R4:W-:Y:S04]  /*141d0*/  STS.U8 [R47+UR6+0x4500], R18 ;  /* 0x004500122f007988 */ /* 0x0009e80008000006 */
[----:B------:R1:W-:Y:S04]  /*141e0*/  STS.U8 [R47+UR6+0x6500], R71 ;  /* 0x006500472f007988 */ /* 0x0003e80008000006 */
[----:B0-----:R-:W3:Y:S04]  /*141f0*/  LDL.LU R6, [R1+0x6d8] ;  /* 0x0006d80001067983 */ /* 0x001ee80000300800 */
[----:B------:R0:W-:Y:S04]  /*14200*/  STS.U8 [R47+UR6+0x4900], R24 ;  /* 0x004900182f007988 */ /* 0x0001e80008000006 */
[----:B-1----:R-:W3:Y:S04]  /*14210*/  LDL.LU R15, [R1+0x6d4] ;  /* 0x0006d400010f7983 */ /* 0x002ee80000300800 */
[----:B----4-:R-:W4:Y:S04]  /*14220*/  LDL.LU R18, [R1+0x6d0] ;  /* 0x0006d00001127983 */ /* 0x010f280000300800 */
[----:B------:R-:W3:Y:S04]  /*14230*/  LDL.LU R71, [R1+0x6cc] ;  /* 0x0006cc0001477983 */ /* 0x000ee80000300800 */
[----:B0-----:R-:W3:Y:S04]  /*14240*/  LDL.LU R24, [R1+0x6c8] ;  /* 0x0006c80001187983 */ /* 0x001ee80000300800 */
[----:B--2---:R-:W-:Y:S04]  /*14250*/  STS.U8 [R47+UR6+0x6900], R67 ;  /* 0x006900432f007988 */ /* 0x004fe80008000006 */
[----:B------:R-:W-:Y:S04]  /*14260*/  STS.U8 [R47+UR6+0x4d00], R68 ;  /* 0x004d00442f007988 */ /* 0x000fe80008000006 */
[----:B------:R-:W-:Y:S04]  /*14270*/  STS.U8 [R47+UR6+0x6d00], R46 ;  /* 0x006d002e2f007988 */ /* 0x000fe80008000006 */
[----:B------:R0:W-:Y:S04]  /*14280*/  STS.U8 [R47+UR6+0x5100], R22 ;  /* 0x005100162f007988 */ /* 0x0001e80008000006 */
[----:B------:R1:W-:Y:S04]  /*14290*/  STS.U8 [R47+UR6+0x7100], R19 ;  /* 0x007100132f007988 */ /* 0x0003e80008000006 */
[----:B------:R2:W-:Y:S04]  /*142a0*/  STS.U8 [R47+UR6+0x5500], R21 ;  /* 0x005500152f007988 */ /* 0x0005e80008000006 */
[----:B0-----:R-:W4:Y:S04]  /*142b0*/  LDL.LU R22, [R1+0x6c4] ;  /* 0x0006c40001167983 */ /* 0x001f280000300800 */
[----:B-1----:R-:W4:Y:S04]  /*142c0*/  LDL.LU R19, [R1+0x6c0] ;  /* 0x0006c00001137983 */ /* 0x002f280000300800 */
[----:B--2---:R-:W2:Y:S04]  /*142d0*/  LDL.LU R21, [R1+0x6bc] ;  /* 0x0006bc0001157983 */ /* 0x004ea80000300800 */
[----:B------:R0:W-:Y:S04]  /*142e0*/  STS.U8 [R47+UR6+0x7500], R17 ;  /* 0x007500112f007988 */ /* 0x0001e80008000006 */
[----:B------:R1:W-:Y:S04]  /*142f0*/  STS.U8 [R47+UR6+0x5900], R90 ;  /* 0x0059005a2f007988 */ /* 0x0003e80008000006 */
[----:B------:R3:W-:Y:S04]  /*14300*/  STS.U8 [R47+UR6+0x7900], R88 ;  /* 0x007900582f007988 */ /* 0x0007e80008000006 */
[----:B0-----:R-:W2:Y:S04]  /*14310*/  LDL.LU R17, [R1+0x6b8] ;  /* 0x0006b80001117983 */ /* 0x001ea80000300800 */
[----:B-1----:R-:W2:Y:S04]  /*14320*/  LDL.LU R90, [R1+0x11c] ;  /* 0x00011c00015a7983 */ /* 0x002ea80000300800 */
[----:B---3--:R-:W3:Y:S04]  /*14330*/  LDL.LU R88, [R1+0x120] ;  /* 0x0001200001587983 */ /* 0x008ee80000300800 */
[----:B------:R0:W-:Y:S04]  /*14340*/  STS.U8 [R47+UR6+0x5d00], R66 ;  /* 0x005d00422f007988 */ /* 0x0001e80008000006 */
[----:B------:R1:W-:Y:S04]  /*14350*/  STS.U8 [R47+UR6+0x7d00], R65 ;  /* 0x007d00412f007988 */ /* 0x0003e80008000006 */
[----:B0-----:R-:W4:Y:S04]  /*14360*/  LDL.LU R66, [R1+0xe4] ;  /* 0x0000e40001427983 */ /* 0x001f280000300800 */
[----:B-1----:R-:W4:Y:S01]  /*14370*/  LDL.LU R65, [R1+0xe8] ;  /* 0x0000e80001417983 */ /* 0x002f220000300800 */
[----:B------:R-:W0:Y:S02]  /*14380*/  S2R R67, SR_TID.X ;  /* 0x0000000000437919 */ /* 0x000e240000002100 */
[----:B0-----:R-:W-:-:S04]  /*14390*/  LOP3.LUT R68, R67, 0x7f, RZ, 0xc0, !PT ;  /* 0x0000007f43447812 */ /* 0x001fc800078ec0ff */
[----:B------:R-:W-:-:S05]  /*143a0*/  LOP3.LUT R46, R68, 0x30, RZ, 0x3c, !PT ;  /* 0x00000030442e7812 */ /* 0x000fca00078e3cff */
[----:B------:R0:W-:Y:S04]  /*143b0*/  STS.U8 [R46+UR6+0x4180], R5 ;  /* 0x004180052e007988 */ /* 0x0001e80008000006 */
[----:B------:R1:W-:Y:S04]  /*143c0*/  STS.U8 [R46+UR6+0x6180], R9 ;  /* 0x006180092e007988 */ /* 0x0003e80008000006 */
[----:B0-----:R-:W4:Y:S04]  /*143d0*/  LDL.LU R5, [R1+0x6b4] ;  /* 0x0006b40001057983 */ /* 0x001f280000300800 */
[----:B-1----:R-:W4:Y:S04]  /*143e0*/  LDL.LU R9, [R1+0x6b0] ;  /* 0x0006b00001097983 */ /* 0x002f280000300800 */
[----:B---3--:R0:W-:Y:S04]  /*143f0*/  STS.U8 [R46+UR6+0x4580], R88 ;  /* 0x004580582e007988 */ /* 0x0081e80008000006 */
[----:B--2---:R1:W-:Y:S04]  /*14400*/  STS.U8 [R46+UR6+0x6580], R90 ;  /* 0x0065805a2e007988 */ /* 0x0043e80008000006 */
[----:B0-----:R-:W2:Y:S04]  /*14410*/  LDL.LU R88, [R1+0x5a8] ;  /* 0x0005a80001587983 */ /* 0x001ea80000300800 */
[----:B-1----:R-:W3:Y:S04]  /*14420*/  LDL.LU R90, [R1+0x5a4] ;  /* 0x0005a400015a7983 */ /* 0x002ee80000300800 */
[----:B----4-:R-:W-:Y:S04]  /*14430*/  STS.U8 [R46+UR6+0x4980], R65 ;  /* 0x004980412e007988 */ /* 0x010fe80008000006 */
[----:B------:R-:W-:Y:S04]  /*14440*/  STS.U8 [R46+UR6+0x6980], R66 ;  /* 0x006980422e007988 */ /* 0x000fe80008000006 */
[----:B------:R0:W-:Y:S04]  /*14450*/  STS.U8 [R46+UR6+0x4d80], R17 ;  /* 0x004d80112e007988 */ /* 0x0001e80008000006 */
[----:B------:R1:W-:Y:S04]  /*14460*/  STS.U8 [R46+UR6+0x6d80], R21 ;  /* 0x006d80152e007988 */ /* 0x0003e80008000006 */
[----:B------:R4:W-:Y:S04]  /*14470*/  STS.U8 [R46+UR6+0x5180], R74 ;  /* 0x0051804a2e007988 */ /* 0x0009e80008000006 */
[----:B0-----:R-:W2:Y:S04]  /*14480*/  LDL.LU R17, [R1+0x6ac] ;  /* 0x0006ac0001117983 */ /* 0x001ea80000300800 */
[----:B-1----:R-:W2:Y:S04]  /*14490*/  LDL.LU R21, [R1+0x6a8] ;  /* 0x0006a80001157983 */ /* 0x002ea80000300800 */
[----:B----4-:R-:W4:Y:S04]  /*144a0*/  LDL.LU R74, [R1+0x6a4] ;  /* 0x0006a400014a7983 */ /* 0x010f280000300800 */
[----:B------:R0:W-:Y:S04]  /*144b0*/  STS.U8 [R46+UR6+0x7180], R80 ;  /* 0x007180502e007988 */ /* 0x0001e80008000006 */
[----:B------:R1:W-:Y:S04]  /*144c0*/  STS.U8 [R46+UR6+0x5580], R10 ;  /* 0x0055800a2e007988 */ /* 0x0003e80008000006 */
[----:B------:R1:W-:Y:S04]  /*144d0*/  STS.U8 [R46+UR6+0x7580], R7 ;  /* 0x007580072e007988 */ /* 0x0003e80008000006 */
[----:B0-----:R-:W2:Y:S04]  /*144e0*/  LDL.LU R80, [R1+0x6a0] ;  /* 0x0006a00001507983 */ /* 0x001ea80000300800 */
[----:B-1----:R-:W2:Y:S04]  /*144f0*/  LDL.LU R10, [R1+0x69c] ;  /* 0x00069c00010a7983 */ /* 0x002ea80000300800 */
[----:B------:R-:W2:Y:S04]  /*14500*/  LDL.LU R7, [R1+0x698] ;  /* 0x0006980001077983 */ /* 0x000ea80000300800 */
[----:B------:R0:W-:Y:S04]  /*14510*/  STS.U8 [R46+UR6+0x5980], R86 ;  /* 0x005980562e007988 */ /* 0x0001e80008000006 */
[----:B------:R1:W-:Y:S04]  /*14520*/  STS.U8 [R46+UR6+0x7980], R84 ;  /* 0x007980542e007988 */ /* 0x0003e80008000006 */
[----:B------:R1:W-:Y:S04]  /*14530*/  STS.U8 [R46+UR6+0x5d80], R64 ;  /* 0x005d80402e007988 */ /* 0x0003e80008000006 */
[----:B0-----:R-:W2:Y:S04]  /*14540*/  LDL.LU R86, [R1+0x114] ;  /* 0x0001140001567983 */ /* 0x001ea80000300800 */
[----:B-1----:R-:W2:Y:S04]  /*14550*/  LDL.LU R84, [R1+0x118] ;  /* 0x0001180001547983 */ /* 0x002ea80000300800 */
[----:B------:R-:W2:Y:S04]  /*14560*/  LDL.LU R64, [R1+0x5ac] ;  /* 0x0005ac0001407983 */ /* 0x000ea80000300800 */
[----:B------:R0:W-:Y:S04]  /*14570*/  STS.U8 [R46+UR6+0x7d80], R28 ;  /* 0x007d801c2e007988 */ /* 0x0001e80008000006 */
[----:B0-----:R-:W2:Y:S01]  /*14580*/  LDL.LU R28, [R1+0x5b4] ;  /* 0x0005b400011c7983 */ /* 0x001ea20000300800 */
[----:B------:R-:W0:Y:S02]  /*14590*/  S2R R66, SR_TID.X ;  /* 0x0000000000427919 */ /* 0x000e240000002100 */
[----:B0-----:R-:W-:-:S04]  /*145a0*/  LOP3.LUT R66, R66, 0x7f, RZ, 0xc0, !PT ;  /* 0x0000007f42427812 */ /* 0x001fc800078ec0ff */
[----:B------:R-:W-:-:S05]  /*145b0*/  LOP3.LUT R65, R66, 0x40, RZ, 0x3c, !PT ;  /* 0x0000004042417812 */ /* 0x000fca00078e3cff */
[----:B--2---:R-:W-:Y:S04]  /*145c0*/  STS.U8 [R65+UR6+0x4200], R28 ;  /* 0x0042001c41007988 */ /* 0x004fe80008000006 */
[----:B------:R-:W-:Y:S04]  /*145d0*/  STS.U8 [R65+UR6+0x6200], R64 ;  /* 0x0062004041007988 */ /* 0x000fe80008000006 */
        /* <DEDUP_REMOVED lines=13> */
[----:B---3--:R-:W3:Y:S01]  /*146b0*/  LDL.LU R82, [R1+0x680] ;  /* 0x0006800001527983 */ /* 0x008ee20000300800 */
[----:B------:R-:W-:-:S03]  /*146c0*/  LOP3.LUT R28, R66, 0x50, RZ, 0x3c, !PT ;  /* 0x00000050421c7812 */ /* 0x000fc600078e3cff */
[----:B------:R0:W-:Y:S04]  /*146d0*/  STS.U8 [R65+UR6+0x5600], R8 ;  /* 0x0056000841007988 */ /* 0x0001e80008000006 */
[----:B------:R1:W-:Y:S04]  /*146e0*/  STS.U8 [R65+UR6+0x7600], R12 ;  /* 0x0076000c41007988 */ /* 0x0003e80008000006 */
[----:B------:R-:W-:Y:S04]  /*146f0*/  STS.U8 [R65+UR6+0x5a00], R79 ;  /* 0x005a004f41007988 */ /* 0x000fe80008000006 */
[----:B------:R-:W-:Y:S04]  /*14700*/  STS.U8 [R65+UR6+0x7a00], R78 ;  /* 0x007a004e41007988 */ /* 0x000fe80008000006 */
[----:B------:R-:W-:Y:S04]  /*14710*/  STS.U8 [R65+UR6+0x5e00], R29 ;  /* 0x005e001d41007988 */ /* 0x000fe80008000006 */
[----:B------:R-:W-:Y:S04]  /*14720*/  STS.U8 [R65+UR6+0x7e00], R30 ;  /* 0x007e001e41007988 */ /* 0x000fe80008000006 */
[----:B------:R-:W-:Y:S04]  /*14730*/  STS.U8 [R28+UR6+0x4280], R88 ;  /* 0x004280581c007988 */ /* 0x000fe80008000006 */
[----:B0-----:R-:W4:Y:S04]  /*14740*/  LDL.LU R8, [R1+0x67c] ;  /* 0x00067c0001087983 */ /* 0x001f280000300800 */
[----:B------:R-:W-:Y:S04]  /*14750*/  STS.U8 [R28+UR6+0x6280], R90 ;  /* 0x0062805a1c007988 */ /* 0x000fe80008000006 */
[----:B-1----:R-:W4:Y:S04]  /*14760*/  LDL.LU R12, [R1+0x678] ;  /* 0x00067800010c7983 */ /* 0x002f280000300800 */
[----:B---3--:R0:W-:Y:S04]  /*14770*/  STS.U8 [R28+UR6+0x4680], R82 ;  /* 0x004680521c007988 */ /* 0x0081e80008000006 */
[----:B--2---:R1:W-:Y:S04]  /*14780*/  STS.U8 [R28+UR6+0x6680], R20 ;  /* 0x006680141c007988 */ /* 0x0043e80008000006 */
[----:B------:R2:W-:Y:S04]  /*14790*/  STS.U8 [R28+UR6+0x4a80], R80 ;  /* 0x004a80501c007988 */ /* 0x0005e80008000006 */
[----:B0-----:R0:W5:Y:S04]  /*147a0*/  LDL.LU R82, [R1+0x674] ;  /* 0x0006740001527983 */ /* 0x0011680000300800 */
[----:B-1----:R-:W3:Y:S04]  /*147b0*/  LDL.LU R20, [R1+0x670] ;  /* 0x0006700001147983 */ /* 0x002ee80000300800 */
[----:B--2---:R0:W5:Y:S04]  /*147c0*/  LDL.LU R80, [R1+0x66c] ;  /* 0x00066c0001507983 */ /* 0x0041680000300800 */
[----:B----4-:R1:W-:Y:S04]  /*147d0*/  STS.U8 [R28+UR6+0x6a80], R74 ;  /* 0x006a804a1c007988 */ /* 0x0103e80008000006 */
[----:B------:R2:W-:Y:S04]  /*147e0*/  STS.U8 [R28+UR6+0x4e80], R24 ;  /* 0x004e80181c007988 */ /* 0x0005e80008000006 */
[----:B-1----:R0:W5:Y:S04]  /*147f0*/  LDL.LU R74, [R1+0x668] ;  /* 0x00066800014a7983 */ /* 0x0021680000300800 */
[----:B--2---:R-:W2:Y:S01]  /*14800*/  LDL.LU R24, [R1+0x664] ;  /* 0x0006640001187983 */ /* 0x004ea20000300800 */
[----:B------:R-:W-:-:S03]  /*14810*/  LOP3.LUT R67, R67, 0x7f, RZ, 0xc0, !PT ;  /* 0x0000007f43437812 */ /* 0x000fc600078ec0ff */
[----:B------:R1:W-:Y:S01]  /*14820*/  STS.U8 [R28+UR6+0x6e80], R71 ;  /* 0x006e80471c007988 */ /* 0x0003e20008000006 */
[----:B------:R-:W-:-:S03]  /*14830*/  LOP3.LUT R29, R67, 0x60, RZ, 0x3c, !PT ;  /* 0x00000060431d7812 */ /* 0x000fc600078e3cff */
[----:B------:R4:W-:Y:S04]  /*14840*/  STS.U8 [R28+UR6+0x5280], R27 ;  /* 0x0052801b1c007988 */ /* 0x0009e80008000006 */
[----:B------:R0:W-:Y:S04]  /*14850*/  STS.U8 [R28+UR6+0x7280], R25 ;  /* 0x007280191c007988 */ /* 0x0001e80008000006 */
[----:B------:R0:W-:Y:S04]  /*14860*/  STS.U8 [R28+UR6+0x5680], R26 ;  /* 0x0056801a1c007988 */ /* 0x0001e80008000006 */
[----:B------:R0:W-:Y:S04]  /*14870*/  STS.U8 [R28+UR6+0x7680], R23 ;  /* 0x007680171c007988 */ /* 0x0001e80008000006 */
[----:B------:R-:W-:Y:S04]  /*14880*/  STS.U8 [R28+UR6+0x5a80], R77 ;  /* 0x005a804d1c007988 */ /* 0x000fe80008000006 */
[----:B------:R-:W-:Y:S04]  /*14890*/  STS.U8 [R28+UR6+0x7a80], R76 ;  /* 0x007a804c1c007988 */ /* 0x000fe80008000006 */
[----:B------:R-:W-:Y:S04]  /*148a0*/  STS.U8 [R28+UR6+0x5e80], R31 ;  /* 0x005e801f1c007988 */ /* 0x000fe80008000006 */
[----:B------:R0:W-:Y:S04]  /*148b0*/  STS.U8 [R28+UR6+0x7e80], R32 ;  /* 0x007e80201c007988 */ /* 0x0001e80008000006 */
[----:B-1----:R1:W5:Y:S04]  /*148c0*/  LDL.LU R71, [R1+0x660] ;  /* 0x0006600001477983 */ /* 0x0023680000300800 */
[----:B----4-:R1:W5:Y:S04]  /*148d0*/  LDL.LU R27, [R1+0x65c] ;  /* 0x00065c00011b7983 */ /* 0x0103680000300800 */
[----:B0-----:R1:W5:Y:S04]  /*148e0*/  LDL.LU R25, [R1+0x658] ;  /* 0x0006580001197983 */ /* 0x0013680000300800 */
[----:B------:R1:W5:Y:S04]  /*148f0*/  LDL.LU R26, [R1+0x654] ;  /* 0x00065400011a7983 */ /* 0x0003680000300800 */
[----:B------:R1:W5:Y:S01]  /*14900*/  LDL.LU R23, [R1+0x650] ;  /* 0x0006500001177983 */ /* 0x0003620000300800 */
[----:B------:R-:W-:-:S03]  /*14910*/  LOP3.LUT R28, R67, 0x70, RZ, 0x3c, !PT ;  /* 0x00000070431c7812 */ /* 0x000fc600078e3cff */
[----:B--2---:R0:W-:Y:S04]  /*14920*/  STS.U8 [R29+UR6+0x4300], R24 ;  /* 0x004300181d007988 */ /* 0x0041e80008000006 */
[----:B---3--:R2:W-:Y:S04]  /*14930*/  STS.U8 [R29+UR6+0x6300], R20 ;  /* 0x006300141d007988 */ /* 0x0085e80008000006 */
[----:B------:R3:W-:Y:S04]  /*14940*/  STS.U8 [R29+UR6+0x4700], R22 ;  /* 0x004700161d007988 */ /* 0x0007e80008000006 */
[----:B------:R4:W-:Y:S04]  /*14950*/  STS.U8 [R29+UR6+0x6700], R19 ;  /* 0x006700131d007988 */ /* 0x0009e80008000006 */
[----:B------:R1:W-:Y:S04]  /*14960*/  STS.U8 [R29+UR6+0x4b00], R21 ;  /* 0x004b00151d007988 */ /* 0x0003e80008000006 */
[----:B0-----:R0:W5:Y:S04]  /*14970*/  LDL.LU R24, [R1+0x64c] ;  /* 0x00064c0001187983 */ /* 0x0011680000300800 */
[----:B------:R0:W-:Y:S04]  /*14980*/  STS.U8 [R29+UR6+0x6b00], R17 ;  /* 0x006b00111d007988 */ /* 0x0001e80008000006 */
[----:B--2---:R2:W5:Y:S04]  /*14990*/  LDL.LU R20, [R1+0x648] ;  /* 0x0006480001147983 */ /* 0x0045680000300800 */
[----:B------:R0:W-:Y:S04]  /*149a0*/  STS.U8 [R29+UR6+0x4f00], R18 ;  /* 0x004f00121d007988 */ /* 0x0001e80008000006 */
[----:B---3--:R2:W5:Y:S04]  /*149b0*/  LDL.LU R22, [R1+0x644] ;  /* 0x0006440001167983 */ /* 0x0085680000300800 */
[----:B------:R3:W-:Y:S04]  /*149c0*/  STS.U8 [R29+UR6+0x6f00], R15 ;  /* 0x006f000f1d007988 */ /* 0x0007e80008000006 */
[----:B----4-:R2:W5:Y:S04]  /*149d0*/  LDL.LU R19, [R1+0x640] ;  /* 0x0006400001137983 */ /* 0x0105680000300800 */
[----:B------:R4:W-:Y:S04]  /*149e0*/  STS.U8 [R29+UR6+0x5300], R16 ;  /* 0x005300101d007988 */ /* 0x0009e80008000006 */
[----:B-1----:R2:W5:Y:S04]  /*149f0*/  LDL.LU R21, [R1+0x63c] ;  /* 0x00063c0001157983 */ /* 0x0025680000300800 */
[----:B------:R1:W-:Y:S04]  /*14a00*/  STS.U8 [R29+UR6+0x7300], R13 ;  /* 0x0073000d1d007988 */ /* 0x0003e80008000006 */
[----:B0-----:R2:W5:Y:S04]  /*14a10*/  LDL.LU R17, [R1+0x638] ;  /* 0x0006380001117983 */ /* 0x0015680000300800 */
[----:B------:R0:W-:Y:S04]  /*14a20*/  STS.U8 [R29+UR6+0x5700], R14 ;  /* 0x0057000e1d007988 */ /* 0x0001e80008000006 */
[----:B------:R2:W5:Y:S04]  /*14a30*/  LDL.LU R18, [R1+0x634] ;  /* 0x0006340001127983 */ /* 0x0005680000300800 */
[----:B------:R0:W-:Y:S04]  /*14a40*/  STS.U8 [R29+UR6+0x7700], R11 ;  /* 0x0077000b1d007988 */ /* 0x0001e80008000006 */
[----:B---3--:R2:W5:Y:S04]  /*14a50*/  LDL.LU R15, [R1+0x630] ;  /* 0x00063000010f7983 */ /* 0x0085680000300800 */
[----:B------:R-:W-:Y:S04]  /*14a60*/  STS.U8 [R29+UR6+0x5b00], R75 ;  /* 0x005b004b1d007988 */ /* 0x000fe80008000006 */
[----:B----4-:R2:W5:Y:S04]  /*14a70*/  LDL.LU R16, [R1+0x62c] ;  /* 0x00062c0001107983 */ /* 0x0105680000300800 */
[----:B------:R-:W-:Y:S04]  /*14a80*/  STS.U8 [R29+UR6+0x7b00], R73 ;  /* 0x007b00491d007988 */ /* 0x000fe80008000006 */
[----:B-1----:R2:W5:Y:S04]  /*14a90*/  LDL.LU R13, [R1+0x628] ;  /* 0x00062800010d7983 */ /* 0x0025680000300800 */
[----:B------:R-:W-:Y:S04]  /*14aa0*/  STS.U8 [R29+UR6+0x5f00], R33 ;  /* 0x005f00211d007988 */ /* 0x000fe80008000006 */
[----:B0-----:R2:W5:Y:S04]  /*14ab0*/  LDL.LU R14, [R1+0x624] ;  /* 0x00062400010e7983 */ /* 0x0015680000300800 */
[----:B------:R-:W-:Y:S04]  /*14ac0*/  STS.U8 [R29+UR6+0x7f00], R34 ;  /* 0x007f00221d007988 */ /* 0x000fe80008000006 */
[----:B------:R2:W5:Y:S04]  /*14ad0*/  LDL.LU R11, [R1+0x620] ;  /* 0x00062000010b7983 */ /* 0x0005680000300800 */
[----:B------:R0:W-:Y:S04]  /*14ae0*/  STS.U8 [R28+UR6+0x4380], R12 ;  /* 0x0043800c1c007988 */ /* 0x0001e80008000006 */
[----:B------:R1:W-:Y:S04]  /*14af0*/  STS.U8 [R28+UR6+0x6380], R8 ;  /* 0x006380081c007988 */ /* 0x0003e80008000006 */
[----:B------:R3:W-:Y:S04]  /*14b00*/  STS.U8 [R28+UR6+0x4780], R10 ;  /* 0x0047800a1c007988 */ /* 0x0007e80008000006 */
[----:B0-----:R2:W5:Y:S04]  /*14b10*/  LDL.LU R12, [R1+0x61c] ;  /* 0x00061c00010c7983 */ /* 0x0015680000300800 */
[----:B-1----:R2:W5:Y:S04]  /*14b20*/  LDL.LU R8, [R1+0x618] ;  /* 0x0006180001087983 */ /* 0x0025680000300800 */
[----:B---3--:R2:W5:Y:S04]  /*14b30*/  LDL.LU R10, [R1+0x614] ;  /* 0x00061400010a7983 */ /* 0x0085680000300800 */
        /* <DEDUP_REMOVED lines=53> */
[----:B------:R2:W-:Y:S01]  /*14e90*/  STS.U8 [R46+UR6+0x9f80], R93 ;  /* 0x009f805d2e007988 */ /* 0x0005e20008000006 */
[----:B------:R0:W-:Y:S06]  /*14ea0*/  MEMBAR.ALL.CTA ;  /* 0x0000000000007992 */ /* 0x0001ec0000008000 */
[----:B0-----:R-:W0:Y:S02]  /*14eb0*/  FENCE.VIEW.ASYNC.S ;  /* 0x00000000000073c6 */ /* 0x001e240000000000 */
[----:B0-----:R-:W-:Y:S01]  /*14ec0*/  BAR.SYNC.DEFER_BLOCKING 0x0 ;  /* 0x0000000000007b1d */ /* 0x001fe20000010000 */
[----:B------:R-:W-:-:S04]  /*14ed0*/  ULEA UR10, UR17, UR6, 0x3 ;  /* 0x00000006110a7291 */ /* 0x000fc8000f8e18ff */
[----:B------:R-:W-:Y:S01]  /*14ee0*/  UIADD3 UR10, UPT, UPT, UR10, 0xa000, URZ ;  /* 0x0000a0000a0a7890 */ /* 0x000fe2000fffe0ff */
[----:B------:R-:W-:Y:S01]  /*14ef0*/  UMOV UR4, UR5 ;  /* 0x0000000500047c82 */ /* 0x000fe20008000000 */
[----:B------:R-:W-:-:S00]  /*14f00*/  MEMBAR.ALL.CTA ;  /* 0x0000000000007992 */ /* 0x000fc00000008000 */
[----:B------:R-:W-:Y:S06]  /*14f10*/  MEMBAR.ALL.GPU ;  /* 0x0000000000007992 */ /* 0x000fec000000a000 */
[----:B------:R-:W-:-:S00]  /*14f20*/  ERRBAR ;  /* 0x00000000000079ab */ /* 0x000fc00000000000 */
[----:B------:R-:W-:Y:S08]  /*14f30*/  CGAERRBAR ;  /* 0x00000000000075ab */ /* 0x000ff00000000000 */
[----:B------:R-:W-:Y:S06]  /*14f40*/  UCGABAR_ARV ;  /* 0x00000000000079c7 */ /* 0x000fec0008000000 */
[----:B------:R-:W-:Y:S01]  /*14f50*/  UCGABAR_WAIT ;  /* 0x0000000000007dc7 */ /* 0x000fe20008000000 */
[----:B------:R-:W-:Y:S01]  /*14f60*/  CCTL.IVALL ;  /* 0x00000000ff00798f */ /* 0x000fe20002000000 */
[----:B--2---:R-:W-:Y:S05]  /*14f70*/  @P1 BRA `(.L_x_15) ;  /* 0x0000000000481947 */ /* 0x004fea0003800000 */
[----:B------:R-:W-:Y:S02]  /*14f80*/  UIADD3 UR5, UPT, UPT, UR20, 0x80, URZ ;  /* 0x0000008014057890 */ /* 0x000fe4000fffe0ff */
[----:B------:R-:W-:Y:S01]  /*14f90*/  UIADD3 UR27, UPT, UPT, UR20, 0x80, URZ ;  /* 0x00000080141b7890 */ /* 0x000fe2000fffe0ff */
[----:B------:R-:W-:Y:S01]  /*14fa0*/  UMOV UR15, 0x40004040 ;  /* 0x40004040000f7882 */ /* 0x000fe20000000000 */
[----:B------:R-:W-:Y:S01]  /*14fb0*/  UMOV UR30, 0x0 ;  /* 0x00000000001e7882 */ /* 0x000fe20000000000 */
[----:B------:R-:W-:Y:S01]  /*14fc0*/  UMOV UR31, 0x10208010 ;  /* 0x10208010001f7882 */ /* 0x000fe20000000000 */
[----:B------:R-:W-:Y:S01]  /*14fd0*/  UMOV UR32, 0x0 ;  /* 0x0000000000207882 */ /* 0x000fe20000000000 */
[----:B------:R-:W-:Y:S01]  /*14fe0*/  UMOV UR33, 0x10208010 ;  /* 0x1020801000217882 */ /* 0x000fe20000000000 */
[----:B------:R-:W-:Y:S01]  /*14ff0*/  UMOV UR34, 0x0 ;  /* 0x0000000000227882 */ /* 0x000fe20000000000 */
[----:B------:R-:W-:Y:S01]  /*15000*/  UMOV UR35, 0x10208010 ;  /* 0x1020801000237882 */ /* 0x000fe20000000000 */
[----:B------:R0:W-:Y:S01]  /*15010*/  UTCQMMA.2CTA gdesc[UR14], gdesc[UR8], tmem[UR20], tmem[UR30], idesc[UR31], UPT ;  /* 0x00ff1e080e0075ea */ /* 0x0001e2000ba00314 */
[----:B------:R-:W-:Y:S01]  /*15020*/  UMOV UR36, 0x0 ;  /* 0x0000000000247882 */ /* 0x000fe20000000000 */
[----:B------:R-:W-:Y:S01]  /*15030*/  UMOV UR37, 0x10208010 ;  /* 0x1020801000257882 */ /* 0x000fe20000000000 */
[----:B------:R0:W-:Y:S01]  /*15040*/  UTCQMMA.2CTA gdesc[UR28], gdesc[UR12], tmem[UR20], tmem[UR32], idesc[UR33], UPT ;  /* 0x00ff200c1c0075ea */ /* 0x0001e2000ba00314 */
[----:B------:R-:W-:Y:S01]  /*15050*/  UMOV UR38, 0x3 ;  /* 0x0000000300267882 */ /* 0x000fe20000000000 */
[----:B------:R0:W-:Y:S01]  /*15060*/  UTCQMMA.2CTA gdesc[UR22], gdesc[UR8], tmem[UR5], tmem[UR34], idesc[UR35], UPT ;  /* 0x00ff2208160075ea */ /* 0x0001e2000ba00305 */
[----:B------:R0:W-:Y:S01]  /*15070*/  UTCQMMA.2CTA gdesc[UR24], gdesc[UR12], tmem[UR27], tmem[UR36], idesc[UR37], UPT ;  /* 0x00ff240c180075ea */ /* 0x0001e2000ba0031b */
[----:B------:R0:W-:Y:S01]  /*15080*/  UTCBAR.2CTA.MULTICAST [UR10], URZ, UR38 ;  /* 0x000000ff0a0073e9 */ /* 0x0001e20008200826 */
[----:B------:R-:W-:Y:S01]  /*15090*/  NOP ;  /* 0x0000000000007918 */ /* 0x000fe20000000000 */
.L_x_15:
[----:B------:R-:W2:Y:S04]  /*150a0*/  LDL R29, [R1+0x5ec] ;  /* 0x0005ec00011d7983 */ /* 0x000ea80000100800 */
[----:B------:R-:W2:Y:S01]  /*150b0*/  LDL.LU R28, [R1+0x5b0] ;  /* 0x0005b000011c7983 */ /* 0x000ea20000300800 */
[----:B------:R-:W-:-:S04]  /*150c0*/  UIADD3 UR17, UPT, UPT, UR17, 0x1, URZ ;  /* 0x0000000111117890 */ /* 0x000fc8000fffe0ff */
[----:B------:R-:W-:-:S04]  /*150d0*/  UISETP.GT.AND UP1, UPT, UR17, 0x1, UPT ;  /* 0x000000011100788c */ /* 0x000fc8000bf24270 */
[----:B0-----:R-:W-:Y:S02]  /*150e0*/  USEL UR5, URZ, 0x1, !UP1 ;  /* 0x00000001ff057887 */ /* 0x001fe4000c800000 */
[----:B------:R-:W-:Y:S02]  /*150f0*/  USEL UR17, UR17, URZ, !UP1 ;  /* 0x000000ff11117287 */ /* 0x000fe4000c800000 */
[----:B------:R-:W-:Y:S01]  /*15100*/  ULOP3.LUT UR5, UR4, UR5, URZ, 0x3c, !UPT ;  /* 0x0000000504057292 */ /* 0x000fe2000f8e3cff */
[----:B--2---:R-:W-:Y:S02]  /*15110*/  ISETP.NE.U32.AND P2, PT, R28, R29, PT ;  /* 0x0000001d1c00720c */ /* 0x004fe40003f45070 */
[----:B------:R-:W2:Y:S01]  /*15120*/  LDL.LU R29, [R1+0x5c8] ;  /* 0x0005c800011d7983 */ /* 0x000ea20000300800 */
[----:B------:R-:W-:-:S03]  /*15130*/  IMAD.U32 R28, RZ, RZ, UR4 ;  /* 0x00000004ff1c7e24 */ /* 0x000fc6000f8e00ff */
[----:B--2---:R0:W-:Y:S07]  /*15140*/  STL [R1+0x5b0], R29 ;  /* 0x0005b01d01007387 */ /* 0x0041ee0000100800 */
[----:B------:R-:W-:Y:S05]  /*15150*/  @P2 BRA `(.L_x_16) ;  /* 0xffffff6c00e42947 */ /* 0x000fea000383ffff */
.L_x_13:
[----:B0-----:R-:W0:Y:S01]  /*15160*/  LDC R29, c[0x0][0x3a0] ;  /* 0x0000e800ff1d7b82 */ /* 0x001e220000000800 */
[----:B------:R-:W1:Y:S01]  /*15170*/  LDCU UR11, c[0x0][0x39c] ;  /* 0x00007380ff0b77ac */ /* 0x000e620008000800 */
[C---:B-----5:R-:W-:Y:S02]  /*15180*/  VIADD R3, R0.reuse, 0x6 ;  /* 0x0000000600037836 */ /* 0x060fe40000000000 */
[C---:B------:R-:W-:Y:S01]  /*15190*/  VIADD R4, R0.reuse, 0x3 ;  /* 0x0000000300047836 */ /* 0x040fe20000000000 */
[----:B------:R-:W2:Y:S01]  /*151a0*/  LDCU UR5, c[0x0][0x39c] ;  /* 0x00007380ff0577ac */ /* 0x000ea20008000800 */
[C---:B------:R-:W-:Y:S02]  /*151b0*/  VIADD R5, R0.reuse, 0x2 ;  /* 0x0000000200057836 */ /* 0x040fe40000000000 */
[----:B------:R-:W3:Y:S01]  /*151c0*/  LDC R71, c[0x0][0x3b4] ;  /* 0x0000ed00ff477b82 */ /* 0x000ee20000000800 */
[----:B------:R-:W4:Y:S01]  /*151d0*/  LDCU UR21, c[0x0][0x3b8] ;  /* 0x00007700ff1577ac */ /* 0x000f220008000800 */
[----:B------:R-:W-:-:S02]  /*151e0*/  VIADD R6, R0, 0x1 ;  /* 0x0000000100067836 */ /* 0x000fc40000000000 */
[----:B------:R-:W-:Y:S01]  /*151f0*/  VIADD R7, R0, 0x4 ;  /* 0x0000000400077836 */ /* 0x000fe20000000000 */
[----:B------:R-:W0:Y:S01]  /*15200*/  LDCU.64 UR8, c[0x0][0x398] ;  /* 0x00007300ff0877ac */ /* 0x000e220008000a00 */
[----:B------:R-:W0:Y:S01]  /*15210*/  LDCU.128 UR12, c[0x0][0x390] ;  /* 0x00007200ff0c77ac */ /* 0x000e220008000c00 */
[----:B-1----:R-:W-:Y:S01]  /*15220*/  ISETP.GE.AND P3, PT, R3, UR11, PT ;  /* 0x0000000b03007c0c */ /* 0x002fe2000bf66270 */
[----:B------:R-:W1:Y:S01]  /*15230*/  LDCU UR11, c[0x0][0x39c] ;  /* 0x00007380ff0b77ac */ /* 0x000e620008000800 */
[----:B--2---:R-:W-:Y:S01]  /*15240*/  ISETP.GE.AND P1, PT, R4, UR5, PT ;  /* 0x0000000504007c0c */ /* 0x004fe2000bf26270 */
[----:B0-----:R-:W-:Y:S02]  /*15250*/  VIADD R29, R29, 0x3f ;  /* 0x0000003f1d1d7836 */ /* 0x001fe40000000000 */
[----:B----4-:R-:W-:-:S03]  /*15260*/  IMAD R4, R0, UR21, RZ ;  /* 0x0000001500047c24 */ /* 0x010fc6000f8e02ff */
[----:B------:R-:W-:Y:S02]  /*15270*/  ISETP.GE.AND P4, PT, R29, 0x40, PT ;  /* 0x000000401d00780c */ /* 0x000fe40003f86270 */
[----:B------:R-:W-:Y:S01]  /*15280*/  ISETP.GE.AND P5, PT, R5, UR9, PT ;  /* 0x0000000905007c0c */ /* 0x000fe2000bfa6270 */
[----:B---3--:R-:W-:Y:S02]  /*15290*/  IMAD R3, R2, R71, RZ ;  /* 0x0000004702037224 */ /* 0x008fe400078e02ff */
[----:B------:R-:W-:Y:S01]  /*152a0*/  VIADD R5, R4, UR21 ;  /* 0x0000001504057c36 */ /* 0x000fe20008000000 */
[----:B------:R-:W-:Y:S01]  /*152b0*/  ISETP.GE.AND P2, PT, R6, UR15, PT ;  /* 0x0000000f06007c0c */ /* 0x000fe2000bf46270 */
[----:B------:R-:W-:Y:S01]  /*152c0*/  IMAD R71, R71, 0x80, R3 ;  /* 0x0000008047477824 */ /* 0x000fe200078e0203 */
[----:B------:R-:W-:Y:S02]  /*152d0*/  IADD3 R68, P6, PT, R3, UR12, RZ ;  /* 0x0000000c03447c10 */ /* 0x000fe4000ffde0ff */
[----:B------:R-:W-:-:S03]  /*152e0*/  SHF.R.S32.HI R6, RZ, 0x1f, R4 ;  /* 0x0000001fff067819 */ /* 0x000fc60000011404 */
[----:B-1----:R-:W-:Y:S08]  /*152f0*/  @!P4 BRA `(.L_x_17) ;  /* 0x000000000010c947 */ /* 0x002ff00003800000 */
[----:B------:R-:W-:-:S06]  /*15300*/  USHF.L.U32 UR4, UR4, 0x1f, URZ ;  /* 0x0000001f04047899 */ /* 0x000fcc00080006ff */
[----:B------:R-:W-:-:S04]  /*15310*/  IMAD.U32 R8, RZ, RZ, UR4 ;  /* 0x00000004ff087e24 */ /* 0x000fc8000f8e00ff */
[----:B------:R-:W0:Y:S02]  /*15320*/  SYNCS.PHASECHK.TRANS64.TRYWAIT P4, [UR10], R8 ;  /* 0x00000008ff0075a7 */ /* 0x000e24000808110a */
[----:B0-----:R-:W-:Y:S05]  /*15330*/  @!P4 BRA `(.L_x_18) ;  /* 0x000000b00094c947 */ /* 0x001fea0003800000 */
.L_x_17:
[----:B------:R-:W-:Y:S01]  /*15340*/  IADD3 R69, P4, PT, R71, UR12, RZ ;  /* 0x0000000c47457c10 */ /* 0x000fe2000ff9e0ff */
[----:B------:R-:W-:Y:S01]  /*15350*/  BAR.SYNC.DEFER_BLOCKING 0x0 ;  /* 0x0000000000007b1d */ /* 0x000fe20000010000 */
[----:B------:R-:W-:Y:S02]  /*15360*/  LEA.HI.X.SX32 R3, R3, UR13, 0x1, P6 ;  /* 0x0000000d03037c11 */ /* 0x000fe4000b0f0eff */
[CC--:B------:R-:W-:Y:S02]  /*15370*/  IADD3 R38, P6, PT, R4.reuse, R68.reuse, RZ ;  /* 0x0000004404267210 */ /* 0x0c0fe40007fde0ff */
[----:B------:R-:W-:Y:S01]  /*15380*/  LEA.HI.X.SX32 R71, R71, UR13, 0x1, P4 ;  /* 0x0000000d47477c11 */ /* 0x000fe2000a0f0eff */
[----:B------:R-:W0:Y:S01]  /*15390*/  LDCU UR4, c[0x0][0x39c] ;  /* 0x00007380ff0477ac */ /* 0x000e220008000800 */
[----:B------:R-:W-:Y:S01]  /*153a0*/  IADD3 R12, P4, PT, R4, R69, RZ ;  /* 0x00000045040c7210 */ /* 0x000fe20007f9e0ff */
[C---:B------:R-:W-:Y:S01]  /*153b0*/  IMAD.X R39, R6.reuse, 0x1, R3, P6 ;  /* 0x0000000106277824 */ /* 0x040fe200030e0603 */
[----:B------:R-:W-:Y:S01]  /*153c0*/  SHF.R.S32.HI R8, RZ, 0x1f, R5 ;  /* 0x0000001fff087819 */ /* 0x000fe20000011405 */
[----:B------:R-:W-:Y:S01]  /*153d0*/  STL [R1+0x6f4], R2 ;  /* 0x0006f40201007387 */ /* 0x000fe20000100800 */
[C---:B------:R-:W-:Y:S01]  /*153e0*/  IADD3 R10, P6, PT, R5.reuse, R68, RZ ;  /* 0x00000044050a7210 */ /* 0x040fe20007fde0ff */
[----:B------:R-:W-:Y:S01]  /*153f0*/  IMAD.X R13, R6, 0x1, R71, P4 ;  /* 0x00000001060d7824 */ /* 0x000fe200020e0647 */
[----:B------:R-:W1:Y:S01]  /*15400*/  LDCU.64 UR28, c[0x0][0x398] ;  /* 0x00007300ff1c77ac */ /* 0x000e620008000a00 */
[----:B------:R-:W-:Y:S01]  /*15410*/  STL [R1+0x68c], R70 ;  /* 0x00068c4601007387 */ /* 0x000fe20000100800 */
[----:B------:R-:W-:-:S02]  /*15420*/  VIADD R4, R5, UR21 ;  /* 0x0000001505047c36 */ /* 0x000fc40008000000 */
[----:B------:R-:W-:Y:S01]  /*15430*/  IMAD.X R11, R8, 0x1, R3, P6 ;  /* 0x00000001080b7824 */ /* 0x000fe200030e0603 */
[----:B------:R2:W-:Y:S01]  /*15440*/  STL.64 [R1+0x458], R12 ;  /* 0x0004580c01007387 */ /* 0x0005e20000100a00 */
[----:B------:R-:W3:Y:S01]  /*15450*/  LDCU.64 UR30, c[0x0][0x398] ;  /* 0x00007300ff1e77ac */ /* 0x000ee20008000a00 */
[----:B------:R-:W-:Y:S02]  /*15460*/  SHF.R.S32.HI R6, RZ, 0x1f, R4 ;  /* 0x0000001fff067819 */ /* 0x000fe40000011404 */
[----:B------:R4:W-:Y:S01]  /*15470*/  STL.64 [R1+0x450], R10 ;  /* 0x0004500a01007387 */ /* 0x0009e20000100a00 */
[----:B------:R-:W5:Y:S01]  /*15480*/  LDCU.64 UR12, c[0x0][0x398] ;  /* 0x00007300ff0c77ac */ /* 0x000f620008000a00 */
[----:B------:R-:W0:Y:S02]  /*15490*/  @!P0 SYNCS.CCTL.IV [UR6+0xa000] ;  /* 0x00a00000ff0089b1 */ /* 0x000e240008000006 */
[----:B0-----:R-:W-:Y:S01]  /*154a0*/  BAR.SYNC.DEFER_BLOCKING 0x0 ;  /* 0x0000000000007b1d */ /* 0x001fe20000010000 */
[----:B--2---:R-:W-:Y:S01]  /*154b0*/  IADD3 R12, P4, PT, R5, R69, RZ ;  /* 0x00000045050c7210 */ /* 0x004fe20007f9e0ff */
[----:B------:R-:W-:-:S04]  /*154c0*/  VIADD R5, R4, UR21 ;  /* 0x0000001504057c36 */ /* 0x000fc80008000000 */
[----:B------:R-:W0:Y:S01]  /*154d0*/  LDCU.64 UR16, c[0x0][0x398] ;  /* 0x00007300ff1077ac */ /* 0x000e220008000a00 */
[----:B----4-:R-:W-:Y:S01]  /*154e0*/  IADD3 R10, P6, PT, R4, R68, RZ ;  /* 0x00000044040a7210 */ /* 0x010fe20007fde0ff */
[----:B------:R-:W-:Y:S01]  /*154f0*/  IMAD.X R13, R8, 0x1, R71, P4 ;  /* 0x00000001080d7824 */ /* 0x000fe200020e0647 */
[----:B------:R-:W-:Y:S01]  /*15500*/  ISETP.GE.AND P4, PT, R7, UR11, PT ;  /* 0x0000000b07007c0c */ /* 0x000fe2000bf86270 */
[----:B------:R-:W-:Y:S01]  /*15510*/  VIADD R8, R0, 0x5 ;  /* 0x0000000500087836 */ /* 0x000fe20000000000 */
[----:B------:R-:W2:Y:S01]  /*15520*/  LDCU.64 UR10, c[0x0][0x398] ;  /* 0x00007300ff0a77ac */ /* 0x000ea20008000a00 */
[----:B------:R-:W-:Y:S01]  /*15530*/  IMAD.X R11, R6, 0x1, R3, P6 ;  /* 0x00000001060b7824 */ /* 0x000fe200030e0603 */
[----:B------:R4:W-:Y:S01]  /*15540*/  STL.64 [R1+0x448], R12 ;  /* 0x0004480c01007387 */ /* 0x0009e20000100a00 */
[----:B------:R-:W0:Y:S03]  /*15550*/  LDCU.64 UR24, c[0x0][0x398] ;  /* 0x00007300ff1877ac */ /* 0x000e260008000a00 */
[----:B------:R1:W-:Y:S01]  /*15560*/  STL.64 [R1+0x440], R10 ;  /* 0x0004400a01007387 */ /* 0x0003e20000100a00 */
[----:B------:R-:W0:Y:S01]  /*15570*/  LDCU.64 UR22, c[0x0][0x398] ;  /* 0x00007300ff1677ac */ /* 0x000e220008000a00 */
[----:B------:R-:W0:Y:S01]  /*15580*/  @!P0 SYNCS.CCTL.IV [UR6+0xa008] ;  /* 0x00a00800ff0089b1 */ /* 0x000e220008000006 */
[----:B------:R-:W0:Y:S01]  /*15590*/  LDCU UR6, c[0x0][0x39c] ;  /* 0x00007380ff0677ac */ /* 0x000e220008000800 */
[----:B----4-:R-:W-:Y:S01]  /*155a0*/  IADD3 R12, P6, PT, R4, R69, RZ ;  /* 0x00000045040c7210 */ /* 0x010fe20007fde0ff */
[----:B------:R-:W-:Y:S01]  /*155b0*/  VIADD R4, R5, UR21 ;  /* 0x0000001505047c36 */ /* 0x000fe20008000000 */
[----:B------:R-:W4:Y:S01]  /*155c0*/  LDCU.64 UR26, c[0x0][0x398] ;  /* 0x00007300ff1a77ac */ /* 0x000f220008000a00 */
[----:B-1----:R-:W-:-:S02]  /*155d0*/  SHF.R.S32.HI R10, RZ, 0x1f, R5 ;  /* 0x0000001fff0a7819 */ /* 0x002fc40000011405 */
[----:B------:R-:W-:Y:S01]  /*155e0*/  IMAD.X R13, R6, 0x1, R71, P6 ;  /* 0x00000001060d7824 */ /* 0x000fe200030e0647 */
[C---:B------:R-:W-:Y:S01]  /*155f0*/  IADD3 R16, P0, PT, R4.reuse, R68, RZ ;  /* 0x0000004404107210 */ /* 0x040fe20007f1e0ff */
[----:B------:R-:W-:-:S03]  /*15600*/  VIADD R6, R4, UR21 ;  /* 0x0000001504067c36 */ /* 0x000fc60008000000 */
[----:B------:R1:W-:Y:S02]  /*15610*/  STL.64 [R1+0x438], R12 ;  /* 0x0004380c01007387 */ /* 0x0003e40000100a00 */
[----:B------:R-:W-:Y:S02]  /*15620*/  SHF.R.S32.HI R7, RZ, 0x1f, R6 ;  /* 0x0000001fff077819 */ /* 0x000fe40000011406 */
[----:B-1----:R-:W-:-:S05]  /*15630*/  IADD3 R12, P6, PT, R5, R68, RZ ;  /* 0x00000044050c7210 */ /* 0x002fca0007fde0ff */
[----:B------:R-:W-:Y:S01]  /*15640*/  IMAD.X R13, R10, 0x1, R3, P6 ;  /* 0x000000010a0d7824 */ /* 0x000fe200030e0603 */
[----:B------:R-:W-:Y:S01]  /*15650*/  IADD3 R14, P6, PT, R5, R69, RZ ;  /* 0x00000045050e7210 */ /* 0x000fe20007fde0ff */
[----:B------:R-:W-:-:S03]  /*15660*/  VIADD R5, R6, UR21 ;  /* 0x0000001506057c36 */ /* 0x000fc60008000000 */
[----:B------:R1:W-:Y:S01]  /*15670*/  STL.64 [R1+0x430], R12 ;  /* 0x0004300c01007387 */ /* 0x0003e20000100a00 */
[----:B------:R-:W-:-:S05]  /*15680*/  IMAD.X R15, R10, 0x1, R71, P6 ;  /* 0x000000010a0f7824 */ /* 0x000fca00030e0647 */
[----:B------:R0:W-:Y:S01]  /*15690*/  STL.64 [R1+0x428], R14 ;  /* 0x0004280e01007387 */ /* 0x0001e20000100a00 */
[----:B-1----:R-:W-:-:S05]  /*156a0*/  SHF.R.S32.HI R12, RZ, 0x1f, R4 ;  /* 0x0000001fff0c7819 */ /* 0x002fca0000011404 */
[----:B------:R-:W-:Y:S01]  /*156b0*/  IMAD.X R17, R12, 0x1, R3, P0 ;  /* 0x000000010c117824 */ /* 0x000fe200000e0603 */
[----:B0-----:R-:W-:Y:S02]  /*156c0*/  IADD3 R14, P6, PT, R4, R69, RZ ;  /* 0x00000045040e7210 */ /* 0x001fe40007fde0ff */
[----:B------:R-:W-:-:S03]  /*156d0*/  IADD3 R20, P0, PT, R6, R68, RZ ;  /* 0x0000004406147210 */ /* 0x000fc60007f1e0ff */
[----:B------:R-:W-:-:S05]  /*156e0*/  IMAD.X R15, R12, 0x1, R71, P6 ;  /* 0x000000010c0f7824 */ /* 0x000fca00030e0647 */
[----:B------:R0:W-:Y:S04]  /*156f0*/  STL.64 [R1+0x418], R14 ;  /* 0x0004180e01007387 */ /* 0x0001e80000100a00 */
[----:B------:R-:W-:Y:S04]  /*15700*/  STL.64 [R1+0x420], R16 ;  /* 0x0004201001007387 */ /* 0x000fe80000100a00 */
[----:B------:R-:W-:Y:S04]  /*15710*/  STL [R1+0x710], R71 ;  /* 0x0007104701007387 */ /* 0x000fe80000100800 */
[----:B------:R-:W-:Y:S01]  /*15720*/  STL.64 [R1+0x708], R68 ;  /* 0x0007084401007387 */ /* 0x000fe20000100a00 */
[----:B0-----:R-:W-:-:S03]  /*15730*/  IADD3 R14, P6, PT, R6, R69, RZ ;  /* 0x00000045060e7210 */ /* 0x001fc60007fde0ff */
[----:B------:R0:W-:Y:S04]  /*15740*/  STL.64 [R1+0x700], R38 ;  /* 0x0007002601007387 */ /* 0x0001e80000100a00 */
[----:B------:R-:W-:Y:S01]  /*15750*/  STL [R1+0x6f8], R20 ;  /* 0x0006f81401007387 */ /* 0x000fe20000100800 */
[----:B0-----:R-:W0:Y:S03]  /*15760*/  LDTM.x64 R24, tmem[UR7] ;  /* 0x00000007001879ee */ /* 0x001e260008340000 */
[----:B0-----:R-:W-:Y:S01]  /*15770*/  STL [R1+0x204], R33 ;  /* 0x0002042101007387 */ /* 0x001fe20000100800 */
[----:B------:R-:W-:Y:S01]  /*15780*/  IMAD.X R21, R7, 0x1, R3, P0 ;  /* 0x0000000107157824 */ /* 0x000fe200000e0603 */
[----:B------:R-:W-:Y:S01]  /*15790*/  SHF.R.S32.HI R6, RZ, 0x1f, R5 ;  /* 0x0000001fff067819 */ /* 0x000fe20000011405 */
[----:B------:R-:W-:Y:S01]  /*157a0*/  VIADD R4, R5, UR21 ;  /* 0x0000001505047c36 */ /* 0x000fe20008000000 */
[----:B------:R-:W-:Y:S01]  /*157b0*/  STL.64 [R1+0x208], R34 ;  /* 0x0002082201007387 */ /* 0x000fe20000100a00 */
[----:B------:R-:W-:-:S02]  /*157c0*/  IMAD.MOV.U32 R18, RZ, RZ, R24 ;  /* 0x000000ffff127224 */ /* 0x000fc400078e0018 */
[----:B------:R-:W-:Y:S01]  /*157d0*/  IMAD.MOV.U32 R17, RZ, RZ, R25 ;  /* 0x000000ffff117224 */ /* 0x000fe200078e0019 */
[----:B------:R-:W-:Y:S01]  /*157e0*/  STL.64 [R1+0x210], R36 ;  /* 0x0002102401007387 */ /* 0x000fe20000100a00 */
[----:B------:R-:W-:Y:S02]  /*157f0*/  IMAD.MOV.U32 R16, RZ, RZ, R26 ;  /* 0x000000ffff107224 */ /* 0x000fe400078e001a */
[----:B------:R-:W-:Y:S01]  /*15800*/  IMAD.MOV.U32 R13, RZ, RZ, R27 ;  /* 0x000000ffff0d7224 */ /* 0x000fe200078e001b */
[----:B------:R-:W-:Y:S01]  /*15810*/  STL.64 [R1+0x218], R38 ;  /* 0x0002182601007387 */ /* 0x000fe20000100a00 */
[----:B------:R-:W-:Y:S02]  /*15820*/  IMAD.MOV.U32 R12, RZ, RZ, R28 ;  /* 0x000000ffff0c7224 */ /* 0x000fe400078e001c */
[----:B------:R-:W-:Y:S01]  /*15830*/  IMAD.MOV.U32 R11, RZ, RZ, R29 ;  /* 0x000000ffff0b7224 */ /* 0x000fe200078e001d */
[----:B------:R-:W-:Y:S01]  /*15840*/  STL.64 [R1+0x220], R40 ;  /* 0x0002202801007387 */ /* 0x000fe20000100a00 */
[----:B------:R-:W-:-:S02]  /*15850*/  IMAD.MOV.U32 R10, RZ, RZ, R30 ;  /* 0x000000ffff0a7224 */ /* 0x000fc400078e001e */
[----:B------:R-:W-:Y:S01]  /*15860*/  IMAD.MOV.U32 R9, RZ, RZ, R31 ;  /* 0x000000ffff097224 */ /* 0x000fe200078e001f */
[----:B------:R-:W-:Y:S04]  /*15870*/  STL.64 [R1+0x228], R42 ;  /* 0x0002282a01007387 */ /* 0x000fe80000100a00 */
[----:B------:R-:W-:Y:S04]  /*15880*/  STL.64 [R1+0x230], R44 ;  /* 0x0002302c01007387 */ /* 0x000fe80000100a00 */
[----:B------:R-:W-:Y:S04]  /*15890*/  STL.64 [R1+0x238], R46 ;  /* 0x0002382e01007387 */ /* 0x000fe80000100a00 */
[----:B------:R-:W-:Y:S04]  /*158a0*/  STL.64 [R1+0x240], R48 ;  /* 0x0002403001007387 */ /* 0x000fe80000100a00 */
[----:B------:R-:W-:Y:S04]  /*158b0*/  STL.64 [R1+0x248], R50 ;  /* 0x0002483201007387 */ /* 0x000fe80000100a00 */
[----:B------:R-:W-:Y:S04]  /*158c0*/  STL.64 [R1+0x250], R52 ;  /* 0x0002503401007387 */ /* 0x000fe80000100a00 */
[----:B------:R0:W-:Y:S04]  /*158d0*/  STL.64 [R1+0x258], R54 ;  /* 0x0002583601007387 */ /* 0x0001e80000100a00 */
[----:B------:R-:W-:Y:S04]  /*158e0*/  STL.64 [R1+0x260], R56 ;  /* 0x0002603801007387 */ /* 0x000fe80000100a00 */
[----:B------:R-:W-:Y:S04]  /*158f0*/  STL.64 [R1+0x268], R58 ;  /* 0x0002683a01007387 */ /* 0x000fe80000100a00 */
[----:B------:R-:W-:Y:S01]  /*15900*/  STL.64 [R1+0x270], R60 ;  /* 0x0002703c01007387 */ /* 0x000fe20000100a00 */
[----:B0-----:R-:W-:-:S03]  /*15910*/  IMAD.MOV.U32 R54, RZ, RZ, R32 ;  /* 0x000000ffff367224 */ /* 0x001fc600078e0020 */
[----:B------:R-:W-:Y:S04]  /*15920*/  STL.64 [R1+0x278], R62 ;  /* 0x0002783e01007387 */ /* 0x000fe80000100a00 */
[----:B------:R-:W-:Y:S04]  /*15930*/  STL.64 [R1+0x280], R64 ;  /* 0x0002804001007387 */ /* 0x000fe80000100a00 */
[----:B------:R-:W-:Y:S04]  /*15940*/  STL.64 [R1+0x288], R66 ;  /* 0x0002884201007387 */ /* 0x000fe80000100a00 */
[----:B------:R-:W-:Y:S04]  /*15950*/  STL.64 [R1+0x290], R68 ;  /* 0x0002904401007387 */ /* 0x000fe80000100a00 */
[----:B------:R0:W-:Y:S04]  /*15960*/  STL.64 [R1+0x298], R70 ;  /* 0x0002984601007387 */ /* 0x0001e80000100a00 */
[----:B------:R-:W-:Y:S04]  /*15970*/  STL.64 [R1+0x2a0], R72 ;  /* 0x0002a04801007387 */ /* 0x000fe80000100a00 */
[----:B------:R-:W-:Y:S04]  /*15980*/  STL.64 [R1+0x2a8], R74 ;  /* 0x0002a84a01007387 */ /* 0x000fe80000100a00 */
[----:B------:R-:W-:Y:S04]  /*15990*/  STL.64 [R1+0x2b0], R76 ;  /* 0x0002b04c01007387 */ /* 0x000fe80000100a00 */
[----:B------:R-:W-:Y:S04]  /*159a0*/  STL.64 [R1+0x2b8], R78 ;  /* 0x0002b84e01007387 */ /* 0x000fe80000100a00 */
[----:B------:R-:W-:Y:S04]  /*159b0*/  STL.64 [R1+0x2c0], R80 ;  /* 0x0002c05001007387 */ /* 0x000fe80000100a00 */
[----:B------:R-:W-:Y:S04]  /*159c0*/  STL.64 [R1+0x2c8], R82 ;  /* 0x0002c85201007387 */ /* 0x000fe80000100a00 */
[----:B------:R-:W-:Y:S04]  /*159d0*/  STL.64 [R1+0x2d0], R84 ;  /* 0x0002d05401007387 */ /* 0x000fe80000100a00 */
[----:B------:R-:W-:Y:S04]  /*159e0*/  STL.64 [R1+0x2d8], R86 ;  /* 0x0002d85601007387 */ /* 0x000fe80000100a00 */
[----:B0-----:R-:W2:Y:S04]  /*159f0*/  LDL.LU R71, [R1+0x710] ;  /* 0x0007100001477983 */ /* 0x001ea80000300800 */
[----:B------:R-:W3:Y:S04]  /*15a00*/  LDL.LU.64 R68, [R1+0x708] ;  /* 0x0007080001447983 */ /* 0x000ee80000300a00 */
[----:B------:R-:W3:Y:S04]  /*15a10*/  LDL.LU.64 R38, [R1+0x700] ;  /* 0x0007000001267983 */ /* 0x000ee80000300a00 */
[----:B------:R-:W3:Y:S04]  /*15a20*/  LDL.LU R20, [R1+0x6f8] ;  /* 0x0006f80001147983 */ /* 0x000ee80000300800 */
        /* <DEDUP_REMOVED lines=19> */
[----:B------:R-:W4:Y:S01]  /*15b60*/  LDL.LU R2, [R1+0x6f4] ;  /* 0x0006f40001027983 */ /* 0x000f220000300800 */
[----:B--2---:R-:W-:Y:S01]  /*15b70*/  IMAD.X R15, R7, 0x1, R71, P6 ;  /* 0x00000001070f7824 */ /* 0x004fe200030e0647 */
[----:B------:R-:W-:-:S02]  /*15b80*/  SHF.R.S32.HI R7, RZ, 0x1f, R4 ;  /* 0x0000001fff077819 */ /* 0x000fc40000011404 */
[----:B---3--:R0:W-:Y:S04]  /*15b90*/  STL.64 [R1+0x410], R20 ;  /* 0x0004101401007387 */ /* 0x0081e80000100a00 */
[----:B------:R1:W-:Y:S01]  /*15ba0*/  STL.64 [R1+0x408], R14 ;  /* 0x0004080e01007387 */ /* 0x0003e20000100a00 */
[C---:B0-----:R-:W-:Y:S02]  /*15bb0*/  IADD3 R20, P0, PT, R5.reuse, R68, RZ ;  /* 0x0000004405147210 */ /* 0x041fe40007f1e0ff */
[----:B-1----:R-:W-:-:S03]  /*15bc0*/  IADD3 R14, P6, PT, R5, R69, RZ ;  /* 0x00000045050e7210 */ /* 0x002fc60007fde0ff */
[----:B------:R-:W-:Y:S02]  /*15bd0*/  IMAD.X R21, R6, 0x1, R3, P0 ;  /* 0x0000000106157824 */ /* 0x000fe400000e0603 */
[----:B------:R-:W-:Y:S02]  /*15be0*/  VIADD R5, R4, UR21 ;  /* 0x0000001504057c36 */ /* 0x000fe40008000000 */
[----:B------:R-:W-:Y:S01]  /*15bf0*/  IMAD.X R15, R6, 0x1, R71, P6 ;  /* 0x00000001060f7824 */ /* 0x000fe200030e0647 */
[----:B------:R0:W-:Y:S02]  /*15c00*/  STL.64 [R1+0x400], R20 ;  /* 0x0004001401007387 */ /* 0x0001e40000100a00 */
[----:B------:R-:W-:Y:S02]  /*15c10*/  SHF.R.S32.HI R6, RZ, 0x1f, R5 ;  /* 0x0000001fff067819 */ /* 0x000fe40000011405 */
[----:B------:R1:W-:Y:S01]  /*15c20*/  STL.64 [R1+0x3f8], R14 ;  /* 0x0003f80e01007387 */ /* 0x0003e20000100a00 */
[----:B0-----:R-:W-:-:S02]  /*15c30*/  IADD3 R20, P0, PT, R4, R68, RZ ;  /* 0x0000004404147210 */ /* 0x001fc40007f1e0ff */
        /* <DEDUP_REMOVED lines=116> */
[----:B------:R0:W-:Y:S01]  /*16380*/  STL.64 [R1+0x310], R20 ;  /* 0x0003101401007387 */ /* 0x0001e20000100a00 */
[----:B------:R-:W-:Y:S01]  /*16390*/  VIADD R90, R4, UR21 ;  /* 0x00000015045a7c36 */ /* 0x000fe20008000000 */
[----:B------:R-:W-:Y:S02]  /*163a0*/  F2FP.SATFINITE.E4M3.F32.PACK_AB_MERGE_C R7, R17, R18, RZ ;  /* 0x000000121107723e */ /* 0x000fe400048070ff */
[----:B------:R1:W-:Y:S01]  /*163b0*/  STL.64 [R1+0x308], R14 ;  /* 0x0003080e01007387 */ /* 0x0003e20000100a00 */
[----:B------:R-:W-:Y:S01]  /*163c0*/  VIADD R76, R90, UR21 ;  /* 0x000000155a4c7c36 */ /* 0x000fe20008000000 */
[----:B0-----:R-:W-:-:S02]  /*163d0*/  IADD3 R20, P0, PT, R5, R68, RZ ;  /* 0x0000004405147210 */ /* 0x001fc40007f1e0ff */
[----:B-1----:R-:W-:-:S03]  /*163e0*/  IADD3 R14, P6, PT, R5, R69, RZ ;  /* 0x00000045050e7210 */ /* 0x002fc60007fde0ff */
[C---:B------:R-:W-:Y:S01]  /*163f0*/  IMAD.X R21, R6.reuse, 0x1, R3, P0 ;  /* 0x0000000106157824 */ /* 0x040fe200000e0603 */
[----:B------:R-:W-:Y:S01]  /*16400*/  SHF.R.S32.HI R5, RZ, 0x1f, R4 ;  /* 0x0000001fff057819 */ /* 0x000fe20000011404 */
[----:B------:R-:W-:-:S03]  /*16410*/  IMAD.X R15, R6, 0x1, R71, P6 ;  /* 0x00000001060f7824 */ /* 0x000fc600030e0647 */
[----:B------:R0:W-:Y:S01]  /*16420*/  STL.64 [R1+0x2f8], R20 ;  /* 0x0002f81401007387 */ /* 0x0001e20000100a00 */
[----:B------:R-:W-:-:S03]  /*16430*/  SHF.R.S32.HI R6, RZ, 0x1f, R76 ;  /* 0x0000001fff067819 */ /* 0x000fc6000001144c */
[----:B------:R1:W-:Y:S01]  /*16440*/  STL.64 [R1+0x2f0], R14 ;  /* 0x0002f00e01007387 */ /* 0x0003e20000100a00 */
[C---:B0-----:R-:W-:Y:S02]  /*16450*/  IADD3 R20, P0, PT, R4.reuse, R68, RZ ;  /* 0x0000004404147210 */ /* 0x041fe40007f1e0ff */
[----:B-1----:R-:W-:-:S03]  /*16460*/  IADD3 R14, P6, PT, R4, R69, RZ ;  /* 0x00000045040e7210 */ /* 0x002fc60007fde0ff */
[C---:B------:R-:W-:Y:S01]  /*16470*/  IMAD.X R21, R5.reuse, 0x1, R3, P0 ;  /* 0x0000000105157824 */ /* 0x040fe200000e0603 */
[----:B------:R-:W-:Y:S02]  /*16480*/  SHF.R.S32.HI R4, RZ, 0x1f, R90 ;  /* 0x0000001fff047819 */ /* 0x000fe4000001145a */
[CC--:B------:R-:W-:Y:S01]  /*16490*/  IADD3 R92, P0, PT, R90.reuse, R68.reuse, RZ ;  /* 0x000000445a5c7210 */ /* 0x0c0fe20007f1e0ff */
[----:B------:R-:W-:Y:S01]  /*164a0*/  IMAD.X R15, R5, 0x1, R71, P6 ;  /* 0x00000001050f7824 */ /* 0x000fe200030e0647 */
[-C--:B------:R-:W-:Y:S01]  /*164b0*/  IADD3 R90, P6, PT, R90, R69.reuse, RZ ;  /* 0x000000455a5a7210 */ /* 0x080fe20007fde0ff */
[----:B------:R-:W-:Y:S01]  /*164c0*/  VIADD R5, R76, UR21 ;  /* 0x000000154c057c36 */ /* 0x000fe20008000000 */
[----:B------:R-:W-:Y:S01]  /*164d0*/  STL.64 [R1+0x2e8], R20 ;  /* 0x0002e81401007387 */ /* 0x000fe20000100a00 */
[----:B------:R-:W-:Y:S01]  /*164e0*/  IMAD.X R93, R4, 0x1, R3, P0 ;  /* 0x00000001045d7824 */ /* 0x000fe200000e0603 */
[-C--:B------:R-:W-:Y:S01]  /*164f0*/  IADD3 R88, P0, PT, R76, R68.reuse, RZ ;  /* 0x000000444c587210 */ /* 0x080fe20007f1e0ff */
[----:B------:R-:W-:Y:S01]  /*16500*/  IMAD.X R91, R4, 0x1, R71, P6 ;  /* 0x00000001045b7824 */ /* 0x000fe200030e0647 */
[----:B------:R-:W-:Y:S01]  /*16510*/  IADD3 R76, P6, PT, R76, R69, RZ ;  /* 0x000000454c4c7210 */ /* 0x000fe20007fde0ff */
[----:B------:R0:W-:Y:S01]  /*16520*/  STL.64 [R1+0x2e0], R14 ;  /* 0x0002e00e01007387 */ /* 0x0001e20000100a00 */
[----:B------:R-:W-:Y:S01]  /*16530*/  SHF.R.S32.HI R4, RZ, 0x1f, R5 ;  /* 0x0000001fff047819 */ /* 0x000fe20000011405 */
[C---:B------:R-:W-:Y:S01]  /*16540*/  IMAD.X R89, R6.reuse, 0x1, R3, P0 ;  /* 0x0000000106597824 */ /* 0x040fe200000e0603 */
[C---:B------:R-:W-:Y:S01]  /*16550*/  IADD3 R74, P0, PT, R5.reuse, R68, RZ ;  /* 0x00000044054a7210 */ /* 0x040fe20007f1e0ff */
[----:B------:R-:W-:Y:S01]  /*16560*/  IMAD.X R77, R6, 0x1, R71, P6 ;  /* 0x00000001064d7824 */ /* 0x000fe200030e0647 */
[----:B------:R-:W-:Y:S01]  /*16570*/  STL [R1+0x618], R92 ;  /* 0x0006185c01007387 */ /* 0x000fe20000100800 */
[----:B------:R-:W-:Y:S01]  /*16580*/  VIADD R86, R5, UR21 ;  /* 0x0000001505567c36 */ /* 0x000fe20008000000 */
[----:B------:R-:W-:Y:S01]  /*16590*/  ISETP.GE.AND P6, PT, R8, UR4, PT ;  /* 0x0000000408007c0c */ /* 0x000fe2000bfc6270 */
[----:B------:R-:W-:Y:S01]  /*165a0*/  IMAD.X R75, R4, 0x1, R3, P0 ;  /* 0x00000001044b7824 */ /* 0x000fe200000e0603 */
[----:B------:R-:W-:Y:S01]  /*165b0*/  STL [R1+0x608], R93 ;  /* 0x0006085d01007387 */ /* 0x000fe20000100800 */
[----:B------:R-:W1:Y:S01]  /*165c0*/  LDCU.64 UR4, c[0x0][0x398] ;  /* 0x00007300ff0477ac */ /* 0x000e620008000a00 */
[----:B------:R-:W-:-:S02]  /*165d0*/  SHF.R.S32.HI R6, RZ, 0x1f, R86 ;  /* 0x0000001fff067819 */ /* 0x000fc40000011456 */
[----:B------:R-:W-:Y:S01]  /*165e0*/  STL.64 [R1+0x610], R90 ;  /* 0x0006105a01007387 */ /* 0x000fe20000100a00 */
[----:B0-----:R-:W-:Y:S02]  /*165f0*/  IADD3 R14, P0, PT, R5, R69, RZ ;  /* 0x00000045050e7210 */ /* 0x001fe40007f1e0ff */
[----:B------:R-:W-:Y:S01]  /*16600*/  F2FP.SATFINITE.E4M3.F32.PACK_AB_MERGE_C R5, R13, R16, RZ ;  /* 0x000000100d05723e */ /* 0x000fe200048070ff */
[----:B------:R-:W-:Y:S02]  /*16610*/  STL [R1+0x61c], R89 ;  /* 0x00061c5901007387 */ /* 0x000fe40000100800 */
[----:B------:R-:W-:Y:S01]  /*16620*/  IMAD.X R15, R4, 0x1, R71, P0 ;  /* 0x00000001040f7824 */ /* 0x000fe200000e0647 */
[C---:B------:R-:W-:Y:S01]  /*16630*/  IADD3 R72, P0, PT, R86.reuse, R68, RZ ;  /* 0x0000004456487210 */ /* 0x040fe20007f1e0ff */
[----:B------:R-:W-:Y:S01]  /*16640*/  STL [R1+0x604], R77 ;  /* 0x0006044d01007387 */ /* 0x000fe20000100800 */
[----:B------:R-:W-:-:S03]  /*16650*/  VIADD R4, R86, UR21 ;  /* 0x0000001556047c36 */ /* 0x000fc60008000000 */
[----:B------:R-:W-:Y:S01]  /*16660*/  STL [R1+0x674], R74 ;  /* 0x0006744a01007387 */ /* 0x000fe20000100800 */
[----:B------:R-:W-:Y:S01]  /*16670*/  IMAD.X R73, R6, 0x1, R3, P0 ;  /* 0x0000000106497824 */ /* 0x000fe200000e0603 */
[----:B------:R-:W-:Y:S02]  /*16680*/  IADD3 R86, P0, PT, R86, R69, RZ ;  /* 0x0000004556567210 */ /* 0x000fe40007f1e0ff */
[----:B------:R-:W-:Y:S04]  /*16690*/  STL [R1+0x600], R75 ;  /* 0x0006004b01007387 */ /* 0x000fe80000100800 */
[----:B------:R0:W-:Y:S04]  /*166a0*/  STL [R1+0x468], R7 ;  /* 0x0004680701007387 */ /* 0x0001e80000100800 */
[----:B------:R2:W-:Y:S04]  /*166b0*/  STL [R1+0x46c], R5 ;  /* 0x00046c0501007387 */ /* 0x0005e80000100800 */
[----:B------:R-:W-:Y:S01]  /*166c0*/  STL.64 [R1+0x300], R14 ;  /* 0x0003000e01007387 */ /* 0x000fe20000100a00 */
[----:B0-----:R-:W-:-:S02]  /*166d0*/  F2FP.SATFINITE.E4M3.F32.PACK_AB_MERGE_C R7, R11, R12, RZ ;  /* 0x0000000c0b07723e */ /* 0x001fc400048070ff */
[----:B--2---:R-:W-:-:S03]  /*166e0*/  F2FP.SATFINITE.E4M3.F32.PACK_AB_MERGE_C R5, R9, R10, RZ ;  /* 0x0000000a0905723e */ /* 0x004fc600048070ff */
[----:B------:R-:W-:Y:S04]  /*166f0*/  STL [R1+0x470], R7 ;  /* 0x0004700701007387 */ /* 0x000fe80000100800 */
[----:B------:R-:W-:Y:S04]  /*16700*/  STL [R1+0x474], R5 ;  /* 0x0004740501007387 */ /* 0x000fe80000100800 */
[----:B------:R-:W-:Y:S04]  /*16710*/  STL [R1+0x6f0], R54 ;  /* 0x0006f03601007387 */ /* 0x000fe80000100800 */
[----:B----4-:R-:W-:Y:S04]  /*16720*/  STL.64 [R1+0x6e8], R52 ;  /* 0x0006e83401007387 */ /* 0x010fe80000100a00 */
        /* <DEDUP_REMOVED lines=9> */
[----:B------:R-:W-:Y:S04]  /*167c0*/  STL [R1+0x698], R33 ;  /* 0x0006982101007387 */ /* 0x000fe80000100800 */
[----:B------:R-:W-:Y:S04]  /*167d0*/  STL [R1+0x694], R6 ;  /* 0x0006940601007387 */ /* 0x000fe80000100800 */
[----:B------:R0:W-:Y:S04]  /*167e0*/  STL [R1+0x690], R4 ;  /* 0x0006900401007387 */ /* 0x0001e80000100800 */
[----:B------:R-:W-:Y:S04]  /*167f0*/  STL [R1+0x5f8], R72 ;  /* 0x0005f84801007387 */ /* 0x000fe80000100800 */
[----:B------:R-:W-:Y:S01]  /*16800*/  STL [R1+0x5f4], R73 ;  /* 0x0005f44901007387 */ /* 0x000fe20000100800 */
[----:B0-----:R-:W0:Y:S03]  /*16810*/  LDTM.x64 R4, tmem[UR7+0x40] ;  /* 0x00004007000479ee */ /* 0x001e260008340000 */
[----:B0-----:R-:W-:Y:S04]  /*16820*/  STL.64 [R1+0x100], R4 ;  /* 0x0001000401007387 */ /* 0x001fe80000100a00 */
        /* <DEDUP_REMOVED lines=30> */
[----:B------:R0:W-:Y:S02]  /*16a10*/  STL.64 [R1+0x1f8], R66 ;  /* 0x0001f84201007387 */ /* 0x0001e40000100a00 */
[----:B0-----:R-:W0:Y:S02]  /*16a20*/  LDTM.x64 R4, tmem[UR7+0x80] ;  /* 0x00008007000479ee */ /* 0x001e240008340000 */
[----:B0-----:R-:W-:Y:S04]  /*16a30*/  STL [R1+0x4], R5 ;  /* 0x0000040501007387 */ /* 0x001fe80000100800 */
        /* <DEDUP_REMOVED lines=32> */
[----:B0-----:R-:W2:Y:S04]  /*16c40*/  LDL.LU R54, [R1+0x6f0] ;  /* 0x0006f00001367983 */ /* 0x001ea80000300800 */
[----:B------:R-:W2:Y:S04]  /*16c50*/  LDL.LU.64 R52, [R1+0x6e8] ;  /* 0x0006e80001347983 */ /* 0x000ea80000300a00 */
[----:B------:R-:W3:Y:S04]  /*16c60*/  LDL.LU.64 R50, [R1+0x6e0] ;  /* 0x0006e00001327983 */ /* 0x000ee80000300a00 */
[----:B------:R-:W3:Y:S04]  /*16c70*/  LDL.LU.64 R48, [R1+0x6d8] ;  /* 0x0006d80001307983 */ /* 0x000ee80000300a00 */
[----:B------:R-:W4:Y:S04]  /*16c80*/  LDL.LU.64 R46, [R1+0x6d0] ;  /* 0x0006d000012e7983 */ /* 0x000f280000300a00 */
[----:B------:R-:W5:Y:S04]  /*16c90*/  LDL.LU.64 R44, [R1+0x6c8] ;  /* 0x0006c800012c7983 */ /* 0x000f680000300a00 */
[----:B------:R-:W5:Y:S04]  /*16ca0*/  LDL.LU.64 R42, [R1+0x6c0] ;  /* 0x0006c000012a7983 */ /* 0x000f680000300a00 */
[----:B------:R-:W5:Y:S04]  /*16cb0*/  LDL.LU.64 R40, [R1+0x6b8] ;  /* 0x0006b80001287983 */ /* 0x000f680000300a00 */
[----:B------:R-:W5:Y:S04]  /*16cc0*/  LDL.LU.64 R38, [R1+0x6b0] ;  /* 0x0006b00001267983 */ /* 0x000f680000300a00 */
[----:B------:R-:W5:Y:S04]  /*16cd0*/  LDL.LU.64 R36, [R1+0x6a8] ;  /* 0x0006a80001247983 */ /* 0x000f680000300a00 */
[----:B------:R-:W5:Y:S04]  /*16ce0*/  LDL.LU.64 R34, [R1+0x6a0] ;  /* 0x0006a00001227983 */ /* 0x000f680000300a00 */
        /* <DEDUP_REMOVED lines=30> */
[----:B------:R-:W5:Y:S01]  /*16ed0*/  LDL.LU R70, [R1+0x68c] ;  /* 0x00068c0001467983 */ /* 0x000f620000300800 */
[----:B--2---:R-:W-:-:S02]  /*16ee0*/  F2FP.SATFINITE.E4M3.F32.PACK_AB_MERGE_C R53, R53, R54, RZ ;  /* 0x000000363535723e */ /* 0x004fc400048070ff */
[----:B---3--:R-:W-:Y:S02]  /*16ef0*/  F2FP.SATFINITE.E4M3.F32.PACK_AB_MERGE_C R74, R49, R50, RZ ;  /* 0x00000032314a723e */ /* 0x008fe400048070ff */
[----:B----4-:R-:W-:Y:S01]  /*16f00*/  F2FP.SATFINITE.E4M3.F32.PACK_AB_MERGE_C R91, R47, R48, RZ ;  /* 0x000000302f5b723e */ /* 0x010fe200048070ff */
[----:B-----5:R-:W-:Y:S01]  /*16f10*/  IMAD.X R87, R6, 0x1, R71, P0 ;  /* 0x0000000106577824 */ /* 0x020fe200000e0647 */
[----:B------:R-:W-:Y:S02]  /*16f20*/  F2FP.SATFINITE.E4M3.F32.PACK_AB_MERGE_C R6, R51, R52, RZ ;  /* 0x000000343306723e */ /* 0x000fe400048070ff */
[----:B------:R-:W-:Y:S02]  /*16f30*/  SHF.R.S32.HI R5, RZ, 0x1f, R4 ;  /* 0x0000001fff057819 */ /* 0x000fe40000011404 */
[----:B------:R-:W-:-:S05]  /*16f40*/  IADD3 R84, P0, PT, R4, R68, RZ ;  /* 0x0000004404547210 */ /* 0x000fca0007f1e0ff */
[----:B------:R-:W-:Y:S01]  /*16f50*/  IMAD.X R85, R5, 0x1, R3, P0 ;  /* 0x0000000105557824 */ /* 0x000fe200000e0603 */
[----:B------:R-:W-:-:S05]  /*16f60*/  IADD3 R82, P0, PT, R4, R69, RZ ;  /* 0x0000004504527210 */ /* 0x000fca0007f1e0ff */
[----:B------:R-:W-:Y:S01]  /*16f70*/  IMAD.X R83, R5, 0x1, R71, P0 ;  /* 0x0000000105537824 */ /* 0x000fe200000e0647 */
[----:B------:R-:W-:Y:S02]  /*16f80*/  F2FP.SATFINITE.E4M3.F32.PACK_AB_MERGE_C R90, R41, R42, RZ ;  /* 0x0000002a295a723e */ /* 0x000fe400048070ff */
[----:B------:R-:W-:Y:S02]  /*16f90*/  F2FP.SATFINITE.E4M3.F32.PACK_AB_MERGE_C R89, R37, R40, RZ ;  /* 0x000000282559723e */ /* 0x000fe400048070ff */
[----:B------:R-:W-:Y:S01]  /*16fa0*/  F2FP.SATFINITE.E4M3.F32.PACK_AB_MERGE_C R77, R35, R36, RZ ;  /* 0x00000024234d723e */ /* 0x000fe200048070ff */
[----:B------:R0:W-:Y:S04]  /*16fb0*/  STL.64 [R1+0x620], R72 ;  /* 0x0006204801007387 */ /* 0x0001e80000100a00 */
[----:B------:R-:W-:Y:S04]  /*16fc0*/  STL [R1+0x5fc], R86 ;  /* 0x0005fc5601007387 */ /* 0x000fe80000100800 */
[----:B------:R2:W-:Y:S04]  /*16fd0*/  STL [R1+0x5f0], R87 ;  /* 0x0005f05701007387 */ /* 0x0005e80000100800 */
[----:B------:R-:W-:Y:S01]  /*16fe0*/  STL [R1+0x204], R53 ;  /* 0x0002043501007387 */ /* 0x000fe20000100800 */
[----:B0-----:R-:W-:-:S03]  /*16ff0*/  F2FP.SATFINITE.E4M3.F32.PACK_AB_MERGE_C R73, R45, R46, RZ ;  /* 0x0000002e2d49723e */ /* 0x001fc600048070ff */
[----:B------:R-:W-:Y:S01]  /*17000*/  STL [R1+0x208], R6 ;  /* 0x0002080601007387 */ /* 0x000fe20000100800 */
[----:B--2---:R-:W-:-:S03]  /*17010*/  VIADD R87, R4, UR21 ;  /* 0x0000001504577c36 */ /* 0x004fc60008000000 */
[----:B------:R-:W-:Y:S02]  /*17020*/  STL.64 [R1+0x628], R84 ;  /* 0x0006285401007387 */ /* 0x000fe40000100a00 */
[----:B------:R-:W-:Y:S02]  /*17030*/  SHF.R.S32.HI R4, RZ, 0x1f, R87 ;  /* 0x0000001fff047819 */ /* 0x000fe40000011457 */
[----:B------:R0:W-:Y:S01]  /*17040*/  STL.64 [R1+0x630], R82 ;  /* 0x0006305201007387 */ /* 0x0001e20000100a00 */
[----:B------:R-:W-:-:S05]  /*17050*/  IADD3 R80, P0, PT, R87, R68, RZ ;  /* 0x0000004457507210 */ /* 0x000fca0007f1e0ff */
[----:B------:R-:W-:Y:S01]  /*17060*/  IMAD.X R81, R4, 0x1, R3, P0 ;  /* 0x0000000104517824 */ /* 0x000fe200000e0603 */
[----:B------:R-:W-:Y:S02]  /*17070*/  IADD3 R78, P0, PT, R87, R69, RZ ;  /* 0x00000045574e7210 */ /* 0x000fe40007f1e0ff */
[----:B0-----:R-:W-:-:S03]  /*17080*/  F2FP.SATFINITE.E4M3.F32.PACK_AB_MERGE_C R83, R43, R44, RZ ;  /* 0x0000002c2b53723e */ /* 0x001fc600048070ff */
[----:B------:R-:W-:Y:S02]  /*17090*/  IMAD.X R79, R4, 0x1, R71, P0 ;  /* 0x00000001044f7824 */ /* 0x000fe400000e0647 */
[----:B------:R0:W-:Y:S04]  /*170a0*/  STL [R1+0x660], R83 ;  /* 0x0006605301007387 */ /* 0x0001e80000100800 */
[----:B0-----:R-:W2:Y:S04]  /*170b0*/  LDL.LU R83, [R1+0x468] ;  /* 0x0004680001537983 */ /* 0x001ea80000300800 */
[----:B------:R-:W-:Y:S04]  /*170c0*/  STL.64 [R1+0x638], R80 ;  /* 0x0006385001007387 */ /* 0x000fe80000100a00 */
[----:B------:R-:W-:Y:S04]  /*170d0*/  STL.64 [R1+0x640], R68 ;  /* 0x0006404401007387 */ /* 0x000fe80000100a00 */
[----:B------:R-:W-:Y:S04]  /*170e0*/  STL [R1+0x650], R90 ;  /* 0x0006505a01007387 */ /* 0x000fe80000100800 */
[----:B------:R0:W-:Y:S04]  /*170f0*/  STL [R1+0x670], R91 ;  /* 0x0006705b01007387 */ /* 0x0001e80000100800 */
[----:B0-----:R-:W3:Y:S01]  /*17100*/  LDL.LU.64 R90, [R1+0x458] ;  /* 0x00045800015a7983 */ /* 0x001ee20000300a00 */
[----:B------:R-:W-:Y:S01]  /*17110*/  ISETP.GE.AND P0, PT, R2, UR14, PT ;  /* 0x0000000e02007c0c */ /* 0x000fe2000bf06270 */
[----:B------:R-:W0:Y:S01]  /*17120*/  LDCU.64 UR14, c[0x0][0x398] ;  /* 0x00007300ff0e77ac */ /* 0x000e220008000a00 */
[----:B------:R-:W-:Y:S01]  /*17130*/  F2FP.SATFINITE.E4M3.F32.PACK_AB_MERGE_C R86, R33, R34, RZ ;  /* 0x000000222156723e */ /* 0x000fe200048070ff */
[----:B------:R4:W-:Y:S04]  /*17140*/  STL.64 [R1+0x648], R88 ;  /* 0x0006485801007387 */ /* 0x0009e80000100a00 */
[----:B------:R-:W-:Y:S04]  /*17150*/  STL.64 [R1+0x658], R76 ;  /* 0x0006584c01007387 */ /* 0x000fe80000100a00 */
[----:B------:R5:W-:Y:S04]  /*17160*/  STL.64 [R1+0x668], R78 ;  /* 0x0006684e01007387 */ /* 0x000be80000100a00 */
[----:B------:R-:W2:Y:S01]  /*17170*/  LDL.LU R84, [R1+0x46c] ;  /* 0x00046c0001547983 */ /* 0x000ea20000300800 */
[----:B------:R-:W-:Y:S01]  /*17180*/  ISETP.LT.AND P0, PT, R0, UR29, !P0 ;  /* 0x0000001d00007c0c */ /* 0x000fe2000c701270 */
[----:B----4-:R-:W-:-:S02]  /*17190*/  IMAD.MOV.U32 R88, RZ, RZ, R38 ;  /* 0x000000ffff587224 */ /* 0x010fc400078e0026 */
[----:B------:R-:W-:Y:S01]  /*171a0*/  IMAD.MOV.U32 R89, RZ, RZ, R39 ;  /* 0x000000ffff597224 */ /* 0x000fe200078e0027 */
[----:B------:R-:W-:Y:S02]  /*171b0*/  F2FP.SATFINITE.E4M3.F32.PACK_AB_MERGE_C R82, R31, R32, RZ ;  /* 0x000000201f52723e */ /* 0x000fe400048070ff */
[----:B------:R-:W-:Y:S02]  /*171c0*/  F2FP.SATFINITE.E4M3.F32.PACK_AB_MERGE_C R81, R29, R30, RZ ;  /* 0x0000001e1d51723e */ /* 0x000fe400048070ff */
[----:B-----5:R-:W-:Y:S02]  /*171d0*/  F2FP.SATFINITE.E4M3.F32.PACK_AB_MERGE_C R79, R27, R28, RZ ;  /* 0x0000001c1b4f723e */ /* 0x020fe400048070ff */
[----:B------:R-:W-:Y:S02]  /*171e0*/  F2FP.SATFINITE.E4M3.F32.PACK_AB_MERGE_C R78, R25, R26, RZ ;  /* 0x0000001a194e723e */ /* 0x000fe400048070ff */
[----:B------:R-:W-:Y:S02]  /*171f0*/  F2FP.SATFINITE.E4M3.F32.PACK_AB_MERGE_C R77, R23, R24, RZ ;  /* 0x00000018174d723e */ /* 0x000fe400048070ff */
[----:B------:R-:W-:-:S02]  /*17200*/  F2FP.SATFINITE.E4M3.F32.PACK_AB_MERGE_C R76, R21, R22, RZ ;  /* 0x00000016154c723e */ /* 0x000fc400048070ff */
[----:B------:R-:W-:Y:S02]  /*17210*/  F2FP.SATFINITE.E4M3.F32.PACK_AB_MERGE_C R69, R19, R20, RZ ;  /* 0x000000141345723e */ /* 0x000fe400048070ff */
[----:B------:R-:W-:Y:S02]  /*17220*/  F2FP.SATFINITE.E4M3.F32.PACK_AB_MERGE_C R68, R17, R18, RZ ;  /* 0x000000121144723e */ /* 0x000fe400048070ff */
[----:B------:R-:W-:Y:S02]  /*17230*/  F2FP.SATFINITE.E4M3.F32.PACK_AB_MERGE_C R72, R15, R16, RZ ;  /* 0x000000100f48723e */ /* 0x000fe400048070ff */
[----:B------:R-:W-:Y:S02]  /*17240*/  F2FP.SATFINITE.E4M3.F32.PACK_AB_MERGE_C R80, R13, R14, RZ ;  /* 0x0000000e0d50723e */ /* 0x000fe400048070ff */
[----:B------:R-:W-:Y:S02]  /*17250*/  F2FP.SATFINITE.E4M3.F32.PACK_AB_MERGE_C R92, R11, R12, RZ ;  /* 0x0000000c0b5c723e */ /* 0x000fe400048070ff */
[----:B------:R-:W-:-:S02]  /*17260*/  F2FP.SATFINITE.E4M3.F32.PACK_AB_MERGE_C R93, R9, R10, RZ ;  /* 0x0000000a095d723e */ /* 0x000fc400048070ff */
[----:B------:R-:W-:Y:S02]  /*17270*/  F2FP.SATFINITE.E4M3.F32.PACK_AB_MERGE_C R75, R7, R8, RZ ;  /* 0x00000008074b723e */ /* 0x000fe400048070ff */
[----:B------:R-:W4:Y:S01]  /*17280*/  LDTM.x64 R4, tmem[UR7+0xc0] ;  /* 0x0000c007000479ee */ /* 0x000f220008340000 */
[----:B------:R-:W-:Y:S01]  /*17290*/  NOP ;  /* 0x0000000000007918 */ /* 0x000fe20000000000 */
[----:B--2---:R2:W-:Y:S04]  /*172a0*/  STL [R1+0x688], R84 ;  /* 0x0006885401007387 */ /* 0x0045e80000100800 */
[----:B--2---:R-:W2:Y:S04]  /*172b0*/  LDL.LU.64 R84, [R1+0x450] ;  /* 0x0004500001547983 */ /* 0x004ea80000300a00 */
[----:B------:R5:W-:Y:S01]  /*172c0*/  @P0 STG.E.U8 desc[UR18][R88.64], R83 ;  /* 0x0000005358000986 */ /* 0x000be2000c101112 */
[----:B------:R-:W-:Y:S01]  /*172d0*/  ISETP.GE.AND P0, PT, R70, UR8, PT ;  /* 0x0000000846007c0c */ /* 0x000fe2000bf06270 */
[----:B------:R-:W0:Y:S03]  /*172e0*/  LDCU.64 UR8, c[0x0][0x398] ;  /* 0x00007300ff0877ac */ /* 0x000e260008000a00 */
[----:B------:R-:W-:Y:S01]  /*172f0*/  ISETP.LT.AND P0, PT, R0, UR31, !P0 ;  /* 0x0000001f00007c0c */ /* 0x000fe2000c701270 */
[----:B------:R0:W-:Y:S01]  /*17300*/  STL.64 [R1+0x678], R86 ;  /* 0x0006785601007387 */ /* 0x0001e20000100a00 */
[----:B-----5:R-:W-:-:S11]  /*17310*/  PRMT R83, R83, 0x9910, RZ ;  /* 0x0000991053537816 */ /* 0x020fd600000000ff */
[----:B---3--:R-:W-:Y:S01]  /*17320*/  @P0 STG.E.U8 desc[UR18][R90.64], R82 ;  /* 0x000000525a000986 */ /* 0x008fe2000c101112 */
[----:B-1----:R-:W-:Y:S01]  /*17330*/  ISETP.LT.AND P0, PT, R2, UR4, !P2 ;  /* 0x0000000402007c0c */ /* 0x002fe2000d701270 */
[----:B------:R-:W1:Y:S02]  /*17340*/  LDCU UR4, c[0x0][0x39c] ;  /* 0x00007380ff0477ac */ /* 0x000e640008000800 */
[----:B0-----:R-:W3:Y:S01]  /*17350*/  LDL.LU.64 R86, [R1+0x448] ;  /* 0x0004480001567983 */ /* 0x001ee20000300a00 */
[----:B------:R-:W-:-:S03]  /*17360*/  SHF.R.S32.HI R83, RZ, 0x8, R83 ;  /* 0x00000008ff537819 */ /* 0x000fc60000011453 */
[----:B------:R0:W-:Y:S04]  /*17370*/  STL.64 [R1+0x680], R76 ;  /* 0x0006804c01007387 */ /* 0x0001e80000100a00 */
[----:B0-----:R-:W5:Y:S04]  /*17380*/  LDL.LU.64 R76, [R1+0x440] ;  /* 0x00044000014c7983 */ /* 0x001f680000300a00 */
[----:B------:R-:W4:Y:S04]  /*17390*/  LDL.LU.64 R88, [R1+0x438] ;  /* 0x0004380001587983 */ /* 0x000f280000300a00 */
[----:B------:R-:W4:Y:S04]  /*173a0*/  LDL.LU.64 R90, [R1+0x430] ;  /* 0x00043000015a7983 */ /* 0x000f280000300a00 */
[----:B--2---:R0:W-:Y:S04]  /*173b0*/  @P0 STG.E.U8 desc[UR18][R84.64], R83 ;  /* 0x0000005354000986 */ /* 0x0041e8000c101112 */
[----:B0-----:R-:W5:Y:S01]  /*173c0*/  LDL.LU R84, [R1+0x688] ;  /* 0x0006880001547983 */ /* 0x001f620000300800 */
[----:B------:R-:W-:Y:S01]  /*173d0*/  VIADD R83, R0, 0x7 ;  /* 0x0000000700537836 */ /* 0x000fe20000000000 */
[----:B------:R-:W-:-:S04]  /*173e0*/  PRMT R82, R82, 0x9910, RZ ;  /* 0x0000991052527816 */ /* 0x000fc800000000ff */
[----:B------:R-:W-:Y:S01]  /*173f0*/  ISETP.GE.AND P0, PT, R83, UR6, PT ;  /* 0x0000000653007c0c */ /* 0x000fe2000bf06270 */
[----:B------:R-:W0:Y:S01]  /*17400*/  LDCU.64 UR6, c[0x0][0x398] ;  /* 0x00007300ff0677ac */ /* 0x000e220008000a00 */
[----:B------:R-:W-:Y:S01]  /*17410*/  ISETP.LT.AND P2, PT, R70, UR8, !P2 ;  /* 0x0000000846007c0c */ /* 0x000fe2000d741270 */
[----:B------:R-:W-:Y:S02]  /*17420*/  IMAD.MOV.U32 R85, RZ, RZ, R82 ;  /* 0x000000ffff557224 */ /* 0x000fe400078e0052 */
[----:B------:R-:W2:Y:S01]  /*17430*/  LDL.LU.64 R82, [R1+0x428] ;  /* 0x0004280001527983 */ /* 0x000ea20000300a00 */
[----:B------:R-:W1:Y:S02]  /*17440*/  LDCU UR8, c[0x0][0x398] ;  /* 0x00007300ff0877ac */ /* 0x000e640008000800 */
[----:B------:R-:W-:-:S07]  /*17450*/  SHF.R.S32.HI R85, RZ, 0x8, R85 ;  /* 0x00000008ff557819 */ /* 0x000fce0000011455 */
[----:B---3--:R3:W-:Y:S01]  /*17460*/  @P2 STG.E.U8 desc[UR18][R86.64], R85 ;  /* 0x0000005556002986 */ /* 0x0087e2000c101112 */
[----:B0-----:R-:W-:Y:S01]  /*17470*/  ISETP.LT.AND P2, PT, R2, UR6, !P5 ;  /* 0x0000000602007c0c */ /* 0x001fe2000ef41270 */
[----:B------:R-:W0:Y:S02]  /*17480*/  LDCU UR6, c[0x0][0x398] ;  /* 0x00007300ff0677ac */ /* 0x000e240008000800 */
[----:B---3--:R-:W3:Y:S04]  /*17490*/  LDL.LU.64 R86, [R1+0x420] ;  /* 0x0004200001567983 */ /* 0x008ee80000300a00 */
[----:B------:R-:W3:Y:S01]  /*174a0*/  LDL.LU R85, [R1+0x470] ;  /* 0x0004700001557983 */ /* 0x000ee20000300800 */
[----:B------:R-:W-:Y:S01]  /*174b0*/  ISETP.LT.AND P5, PT, R70, UR12, !P5 ;  /* 0x0000000c46007c0c */ /* 0x000fe2000efa1270 */
[----:B------:R-:W0:Y:S04]  /*174c0*/  LDCU UR12, c[0x0][0x398] ;  /* 0x00007300ff0c77ac */ /* 0x000e280008000800 */
[----:B-----5:R5:W-:Y:S02]  /*174d0*/  @P2 STG.E.U8 desc[UR18][R76.64], R84 ;  /* 0x000000544c002986 */ /* 0x020be4000c101112 */
[----:B-----5:R-:W-:-:S05]  /*174e0*/  VIADD R76, R0, 0x8 ;  /* 0x00000008004c7836 */ /* 0x020fca0000000000 */
[----:B-1----:R-:W-:Y:S01]  /*174f0*/  ISETP.GE.AND P2, PT, R76, UR4, PT ;  /* 0x000000044c007c0c */ /* 0x002fe2000bf46270 */
[----:B----4-:R1:W-:Y:S04]  /*17500*/  @P5 STG.E.U8 desc[UR18][R88.64], R81 ;  /* 0x0000005158005986 */ /* 0x0103e8000c101112 */
[----:B------:R-:W4:Y:S01]  /*17510*/  LDL.LU.64 R76, [R1+0x418] ;  /* 0x00041800014c7983 */ /* 0x000f220000300a00 */
[----:B------:R-:W-:Y:S01]  /*17520*/  PRMT R84, R84, 0x9910, RZ ;  /* 0x0000991054547816 */ /* 0x000fe200000000ff */
[----:B------:R-:W5:Y:S02]  /*17530*/  LDCU UR4, c[0x0][0x39c] ;  /* 0x00007380ff0477ac */ /* 0x000f640008000800 */
[----:B-1----:R-:W4:Y:S01]  /*17540*/  LDL.LU.64 R88, [R1+0x410] ;  /* 0x0004100001587983 */ /* 0x002f220000300a00 */
[----:B------:R-:W-:Y:S01]  /*17550*/  ISETP.LT.AND P5, PT, R2, UR10, !P1 ;  /* 0x0000000a02007c0c */ /* 0x000fe2000cfa1270 */
[----:B------:R-:W1:Y:S01]  /*17560*/  LDCU UR10, c[0x0][0x398] ;  /* 0x00007300ff0a77ac */ /* 0x000e620008000800 */
[----:B------:R-:W-:-:S11]  /*17570*/  SHF.R.S32.HI R84, RZ, 0x8, R84 ;  /* 0x00000008ff547819 */ /* 0x000fd60000011454 */
[----:B------:R0:W-:Y:S04]  /*17580*/  @P5 STG.E.U8 desc[UR18][R90.64], R84 ;  /* 0x000000545a005986 */ /* 0x0001e8000c101112 */
[----:B0-----:R-:W4:Y:S01]  /*17590*/  LDL.LU.64 R90, [R1+0x408] ;  /* 0x00040800015a7983 */ /* 0x001f220000300a00 */
[----:B------:R-:W-:Y:S02]  /*175a0*/  ISETP.LT.AND P1, PT, R70, UR16, !P1 ;  /* 0x0000001046007c0c */ /* 0x000fe4000cf21270 */
[----:B------:R-:W-:Y:S01]  /*175b0*/  PRMT R81, R81, 0x9910, RZ ;  /* 0x0000991051517816 */ /* 0x000fe200000000ff */
[----:B------:R-:W-:Y:S01]  /*175c0*/  VIADD R84, R0, 0x9 ;  /* 0x0000000900547836 */ /* 0x000fe20000000000 */
[----:B------:R-:W0:Y:S02]  /*175d0*/  LDCU UR16, c[0x0][0x398] ;  /* 0x00007300ff1077ac */ /* 0x000e240008000800 */
[----:B------:R-:W-:-:S07]  /*175e0*/  SHF.R.S32.HI R81, RZ, 0x8, R81 ;  /* 0x00000008ff517819 */ /* 0x000fce0000011451 */
[----:B--2---:R2:W-:Y:S01]  /*175f0*/  @P1 STG.E.U8 desc[UR18][R82.64], R81 ;  /* 0x0000005152001986 */ /* 0x0045e2000c101112 */
[----:B------:R-:W-:Y:S01]  /*17600*/  ISETP.LT.AND P1, PT, R2, UR14, !P4 ;  /* 0x0000000e02007c0c */ /* 0x000fe2000e721270 */
[----:B------:R-:W0:Y:S01]  /*17610*/  LDCU UR14, c[0x0][0x398] ;  /* 0x00007300ff0e77ac */ /* 0x000e220008000800 */
[----:B-----5:R-:W-:Y:S02]  /*17620*/  ISETP.GE.AND P5, PT, R84, UR4, PT ;  /* 0x0000000454007c0c */ /* 0x020fe4000bfa6270 */
[----:B------:R-:W-:Y:S01]  /*17630*/  ISETP.LT.AND P4, PT, R70, UR24, !P4 ;  /* 0x0000001846007c0c */ /* 0x000fe2000e781270 */
[----:B------:R-:W5:Y:S01]  /*17640*/  LDCU UR4, c[0x0][0x39c] ;  /* 0x00007380ff0477ac */ /* 0x000f620008000800 */
[----:B--2---:R-:W2:Y:S04]  /*17650*/  LDL.LU.64 R82, [R1+0x400] ;  /* 0x0004000001527983 */ /* 0x004ea80000300a00 */
[----:B------:R-:W2:Y:S04]  /*17660*/  LDL.LU R84, [R1+0x474] ;  /* 0x0004740001547983 */ /* 0x000ea80000300800 */
[----:B---3--:R3:W-:Y:S04]  /*17670*/  @P1 STG.E.U8 desc[UR18][R86.64], R85 ;  /* 0x0000005556001986 */ /* 0x0087e8000c101112 */
[----:B---3--:R-:W3:Y:S01]  /*17680*/  LDL.LU.64 R86, [R1+0x3f8] ;  /* 0x0003f80001567983 */ /* 0x008ee20000300a00 */
[----:B------:R-:W-:-:S05]  /*17690*/  VIADD R81, R0, 0xa ;  /* 0x0000000a00517836 */ /* 0x000fca0000000000 */
[----:B-----5:R-:W-:Y:S01]  /*176a0*/  ISETP.GE.AND P1, PT, R81, UR4, PT ;  /* 0x0000000451007c0c */ /* 0x020fe2000bf26270 */
[----:B------:R-:W5:Y:S01]  /*176b0*/  LDCU UR4, c[0x0][0x39c] ;  /* 0x00007380ff0477ac */ /* 0x000f620008000800 */
[----:B------:R-:W-:-:S04]  /*176c0*/  PRMT R81, R85, 0x9910, RZ ;  /* 0x0000991055517816 */ /* 0x000fc800000000ff */
[----:B------:R-:W-:Y:S01]  /*176d0*/  SHF.R.S32.HI R85, RZ, 0x8, R81 ;  /* 0x00000008ff557819 */ /* 0x000fe20000011451 */
[----:B----4-:R4:W-:Y:S04]  /*176e0*/  @P4 STG.E.U8 desc[UR18][R76.64], R79 ;  /* 0x0000004f4c004986 */ /* 0x0109e8000c101112 */
[----:B----4-:R-:W4:Y:S01]  /*176f0*/  LDL.LU.64 R76, [R1+0x3f0] ;  /* 0x0003f000014c7983 */ /* 0x010f220000300a00 */
[----:B------:R-:W-:Y:S01]  /*17700*/  ISETP.LT.AND P4, PT, R2, UR22, !P6 ;  /* 0x0000001602007c0c */ /* 0x000fe2000f781270 */
[----:B------:R-:W-:Y:S01]  /*17710*/  VIADD R81, R0, 0xb ;  /* 0x0000000b00517836 */ /* 0x000fe20000000000 */
[----:B------:R-:W-:Y:S01]  /*17720*/  PRMT R79, R79, 0x9910, RZ ;  /* 0x000099104f4f7816 */ /* 0x000fe200000000ff */
[----:B------:R-:W0:Y:S10]  /*17730*/  LDCU UR22, c[0x0][0x398] ;  /* 0x00007300ff1677ac */ /* 0x000e340008000800 */
[----:B------:R0:W-:Y:S04]  /*17740*/  @P4 STG.E.U8 desc[UR18][R88.64], R85 ;  /* 0x0000005558004986 */ /* 0x0001e8000c101112 */
[----:B0-----:R-:W4:Y:S01]  /*17750*/  LDL.LU.64 R88, [R1+0x3e8] ;  /* 0x0003e80001587983 */ /* 0x001f220000300a00 */
[----:B------:R-:W-:-:S02]  /*17760*/  ISETP.LT.AND P6, PT, R70, UR26, !P6 ;  /* 0x0000001a46007c0c */ /* 0x000fc4000f7c1270 */
[----:B------:R-:W-:Y:S01]  /*17770*/  SHF.R.S32.HI R79, RZ, 0x8, R79 ;  /* 0x00000008ff4f7819 */ /* 0x000fe2000001144f */
[----:B------:R-:W4:Y:S10]  /*17780*/  LDL.LU R85, [R1+0x204] ;  /* 0x0002040001557983 */ /* 0x000f340000300800 */
[----:B------:R0:W-:Y:S04]  /*17790*/  @P6 STG.E.U8 desc[UR18][R90.64], R79 ;  /* 0x0000004f5a006986 */ /* 0x0001e8000c101112 */
[----:B0-----:R-:W4:Y:S01]  /*177a0*/  LDL.LU.64 R90, [R1+0x3e0] ;  /* 0x0003e000015a7983 */ /* 0x001f220000300a00 */
[----:B-----5:R-:W-:Y:S01]  /*177b0*/  ISETP.GE.AND P4, PT, R81, UR4, PT ;  /* 0x0000000451007c0c */ /* 0x020fe2000bf86270 */
[----:B------:R-:W0:Y:S01]  /*177c0*/  LDCU UR4, c[0x0][0x39c] ;  /* 0x00007380ff0477ac */ /* 0x000e220008000800 */
[----:B------:R-:W-:-:S02]  /*177d0*/  ISETP.LT.AND P6, PT, R2, UR28, !P3 ;  /* 0x0000001c02007c0c */ /* 0x000fc4000dfc1270 */
[----:B------:R-:W-:Y:S01]  /*177e0*/  ISETP.LT.AND P3, PT, R70, UR30, !P3 ;  /* 0x0000001e46007c0c */ /* 0x000fe2000df61270 */
[----:B------:R-:W-:-:S10]  /*177f0*/  VIADD R79, R0, 0xc ;  /* 0x0000000c004f7836 */ /* 0x000fd40000000000 */
[----:B--2---:R2:W-:Y:S04]  /*17800*/  @P6 STG.E.U8 desc[UR18][R82.64], R84 ;  /* 0x0000005452006986 */ /* 0x0045e8000c101112 */
[----:B---3--:R3:W-:Y:S01]  /*17810*/  @P3 STG.E.U8 desc[UR18][R86.64], R78 ;  /* 0x0000004e56003986 */ /* 0x0087e2000c101112 */
[----:B------:R-:W-:Y:S01]  /*17820*/  ISETP.LT.AND P3, PT, R2, UR6, !P0 ;  /* 0x0000000602007c0c */ /* 0x000fe2000c761270 */
[----:B------:R-:W5:Y:S01]  /*17830*/  LDCU UR6, c[0x0][0x398] ;  /* 0x00007300ff0677ac */ /* 0x000f620008000800 */
[----:B0-----:R-:W-:Y:S02]  /*17840*/  ISETP.GE.AND P6, PT, R79, UR4, PT ;  /* 0x000000044f007c0c */ /* 0x001fe4000bfc6270 */
[----:B------:R-:W-:Y:S01]  /*17850*/  PRMT R79, R84, 0x9910, RZ ;  /* 0x00009910544f7816 */ /* 0x000fe200000000ff */
[----:B------:R-:W0:Y:S01]  /*17860*/  LDCU UR4, c[0x0][0x39c] ;  /* 0x00007380ff0477ac */ /* 0x000e220008000800 */
[----:B--2---:R-:W2:Y:S02]  /*17870*/  LDL.LU.64 R82, [R1+0x3d8] ;  /* 0x0003d80001527983 */ /* 0x004ea40000300a00 */
[----:B------:R-:W-:-:S02]  /*17880*/  SHF.R.S32.HI R81, RZ, 0x8, R79 ;  /* 0x00000008ff517819 */ /* 0x000fc4000001144f */
[----:B---3--:R-:W3:Y:S01]  /*17890*/  LDL.LU.64 R86, [R1+0x3d0] ;  /* 0x0003d00001567983 */ /* 0x008ee20000300a00 */
[----:B------:R-:W-:Y:S01]  /*178a0*/  VIADD R79, R0, 0xd ;  /* 0x0000000d004f7836 */ /* 0x000fe20000000000 */
[----:B------:R-:W-:-:S04]  /*178b0*/  PRMT R78, R78, 0x9910, RZ ;  /* 0x000099104e4e7816 */ /* 0x000fc800000000ff */
[----:B------:R-:W-:Y:S01]  /*178c0*/  SHF.R.S32.HI R84, RZ, 0x8, R78 ;  /* 0x00000008ff547819 */ /* 0x000fe2000001144e */
[----:B----4-:R4:W-:Y:S04]  /*178d0*/  @P3 STG.E.U8 desc[UR18][R76.64], R81 ;  /* 0x000000514c003986 */ /* 0x0109e8000c101112 */
[----:B----4-:R-:W2:Y:S01]  /*178e0*/  LDL.LU.64 R76, [R1+0x680] ;  /* 0x00068000014c7983 */ /* 0x010ea20000300a00 */
[----:B0-----:R-:W-:Y:S01]  /*178f0*/  ISETP.GE.AND P3, PT, R79, UR4, PT ;  /* 0x000000044f007c0c */ /* 0x001fe2000bf66270 */
[----:B------:R-:W0:Y:S02]  /*17900*/  LDCU UR4, c[0x0][0x398] ;  /* 0x00007300ff0477ac */ /* 0x000e240008000800 */
[----:B------:R-:W4:Y:S04]  /*17910*/  LDL.LU.64 R78, [R1+0x3c8] ;  /* 0x0003c800014e7983 */ /* 0x000f280000300a00 */
[----:B------:R-:W3:Y:S01]  /*17920*/  LDL.LU R81, [R1+0x208] ;  /* 0x0002080001517983 */ /* 0x000ee20000300800 */
[----:B0-----:R-:W-:Y:S01]  /*17930*/  ISETP.LT.AND P0, PT, R70, UR4, !P0 ;  /* 0x0000000446007c0c */ /* 0x001fe2000c701270 */
[----:B------:R-:W0:-:S12]  /*17940*/  LDCU UR4, c[0x0][0x39c] ;  /* 0x00007380ff0477ac */ /* 0x000e180008000800 */
[----:B------:R0:W-:Y:S04]  /*17950*/  @P0 STG.E.U8 desc[UR18][R88.64], R84 ;  /* 0x0000005458000986 */ /* 0x0001e8000c101112 */
[----:B0-----:R-:W4:Y:S01]  /*17960*/  LDL.LU.64 R88, [R1+0x3c0] ;  /* 0x0003c00001587983 */ /* 0x001f220000300a00 */
[----:B-----5:R-:W-:Y:S01]  /*17970*/  ISETP.LT.AND P0, PT, R2, UR6, !P2 ;  /* 0x0000000602007c0c */ /* 0x020fe2000d701270 */
[----:B------:R-:W-:Y:S01]  /*17980*/  VIADD R84, R0, 0xe ;  /* 0x0000000e00547836 */ /* 0x000fe20000000000 */
[----:B------:R-:W0:Y:S11]  /*17990*/  LDCU UR6, c[0x0][0x398] ;  /* 0x00007300ff0677ac */ /* 0x000e360008000800 */
[----:B------:R5:W-:Y:S04]  /*179a0*/  @P0 STG.E.U8 desc[UR18][R90.64], R85 ;  /* 0x000000555a000986 */ /* 0x000be8000c101112 */
[----:B-----5:R-:W5:Y:S01]  /*179b0*/  LDL.LU.64 R90, [R1+0x3b8] ;  /* 0x0003b800015a7983 */ /* 0x020f620000300a00 */
[----:B------:R-:W-:Y:S01]  /*179c0*/  ISETP.GE.AND P0, PT, R84, UR4, PT ;  /* 0x0000000454007c0c */ /* 0x000fe2000bf06270 */
[----:B------:R-:W0:Y:S02]  /*179d0*/  LDCU UR4, c[0x0][0x398] ;  /* 0x00007300ff0477ac */ /* 0x000e240008000800 */
[----:B0-----:R-:W-:Y:S01]  /*179e0*/  ISETP.LT.AND P2, PT, R70, UR4, !P2 ;  /* 0x0000000446007c0c */ /* 0x001fe2000d741270 */
[----:B------:R-:W0:-:S12]  /*179f0*/  LDCU UR4, c[0x0][0x39c] ;  /* 0x00007380ff0477ac */ /* 0x000e180008000800 */
[----:B--2---:R2:W-:Y:S01]  /*17a00*/  @P2 STG.E.U8 desc[UR18][R82.64], R77 ;  /* 0x0000004d52002986 */ /* 0x0045e2000c101112 */
[----:B------:R-:W-:Y:S01]  /*17a10*/  ISETP.LT.AND P2, PT, R2, UR6, !P5 ;  /* 0x0000000602007c0c */ /* 0x000fe2000ef41270 */
[----:B------:R-:W0:Y:S01]  /*17a20*/  LDCU UR6, c[0x0][0x398] ;  /* 0x00007300ff0677ac */ /* 0x000e220008000800 */
[----:B--2---:R-:W-:-:S05]  /*17a30*/  PRMT R82, R85, 0x9910, RZ ;  /* 0x0000991055527816 */ /* 0x004fca00000000ff */
[----:B------:R-:W-:Y:S02]  /*17a40*/  IMAD.MOV.U32 R84, RZ, RZ, R82 ;  /* 0x000000ffff547224 */ /* 0x000fe400078e0052 */
[----:B------:R-:W2:Y:S03]  /*17a50*/  LDL.LU.64 R82, [R1+0x3b0] ;  /* 0x0003b00001527983 */ /* 0x000ea60000300a00 */
[----:B------:R-:W-:Y:S01]  /*17a60*/  SHF.R.S32.HI R85, RZ, 0x8, R84 ;  /* 0x00000008ff557819 */ /* 0x000fe20000011454 */
[----:B------:R-:W-:-:S04]  /*17a70*/  VIADD R84, R0, 0xf ;  /* 0x0000000f00547836 */ /* 0x000fc80000000000 */
[----:B---3--:R3:W-:Y:S01]  /*17a80*/  @P2 STG.E.U8 desc[UR18][R86.64], R85 ;  /* 0x0000005556002986 */ /* 0x0087e2000c101112 */
[----:B0-----:R-:W-:Y:S01]  /*17a90*/  ISETP.GE.AND P2, PT, R84, UR4, PT ;  /* 0x0000000454007c0c */ /* 0x001fe2000bf46270 */
[----:B------:R-:W0:Y:S01]  /*17aa0*/  LDCU UR4, c[0x0][0x398] ;  /* 0x00007300ff0477ac */ /* 0x000e220008000800 */
[----:B------:R-:W-:Y:S01]  /*17ab0*/  PRMT R77, R77, 0x9910, RZ ;  /* 0x000099104d4d7816 */ /* 0x000fe200000000ff */
[----:B---3--:R-:W3:Y:S04]  /*17ac0*/  LDL.LU.64 R86, [R1+0x678] ;  /* 0x0006780001567983 */ /* 0x008ee80000300a00 */
[----:B------:R-:W3:Y:S01]  /*17ad0*/  LDL.LU.64 R84, [R1+0x3a8] ;  /* 0x0003a80001547983 */ /* 0x000ee20000300a00 */
[----:B0-----:R-:W-:Y:S01]  /*17ae0*/  ISETP.LT.AND P5, PT, R70, UR4, !P5 ;  /* 0x0000000446007c0c */ /* 0x001fe2000efa1270 */
[----:B------:R-:W0:Y:S01]  /*17af0*/  LDCU UR4, c[0x0][0x39c] ;  /* 0x00007380ff0477ac */ /* 0x000e220008000800 */
[----:B------:R-:W-:-:S11]  /*17b00*/  SHF.R.S32.HI R77, RZ, 0x8, R77 ;  /* 0x00000008ff4d7819 */ /* 0x000fd6000001144d */
[----:B----4-:R4:W-:Y:S01]  /*17b10*/  @P5 STG.E.U8 desc[UR18][R78.64], R77 ;  /* 0x0000004d4e005986 */ /* 0x0109e2000c101112 */
[----:B------:R-:W-:Y:S01]  /*17b20*/  ISETP.LT.AND P5, PT, R2, UR6, !P1 ;  /* 0x0000000602007c0c */ /* 0x000fe2000cfa1270 */
[----:B------:R-:W1:Y:S02]  /*17b30*/  LDCU UR6, c[0x0][0x398] ;  /* 0x00007300ff0677ac */ /* 0x000e640008000800 */
[----:B----4-:R-:W4:Y:S01]  /*17b40*/  LDL.LU.64 R78, [R1+0x3a0] ;  /* 0x0003a000014e7983 */ /* 0x010f220000300a00 */
[----:B------:R-:W-:-:S09]  /*17b50*/  VIADD R77, R0, 0x10 ;  /* 0x00000010004d7836 */ /* 0x000fd20000000000 */
[----:B------:R1:W-:Y:S01]  /*17b60*/  @P5 STG.E.U8 desc[UR18][R88.64], R81 ;  /* 0x0000005158005986 */ /* 0x0003e2000c101112 */
[----:B0-----:R-:W-:Y:S01]  /*17b70*/  ISETP.GE.AND P5, PT, R77, UR4, PT ;  /* 0x000000044d007c0c */ /* 0x001fe2000bfa6270 */
[----:B------:R-:W0:Y:S02]  /*17b80*/  LDCU UR4, c[0x0][0x398] ;  /* 0x00007300ff0477ac */ /* 0x000e240008000800 */
[----:B-1----:R-:W4:Y:S01]  /*17b90*/  LDL.LU.64 R88, [R1+0x398] ;  /* 0x0003980001587983 */ /* 0x002f220000300a00 */
[----:B0-----:R-:W-:Y:S01]  /*17ba0*/  ISETP.LT.AND P1, PT, R70, UR4, !P1 ;  /* 0x0000000446007c0c */ /* 0x001fe2000cf21270 */
[----:B------:R-:W0:-:S12]  /*17bb0*/  LDCU UR4, c[0x0][0x39c] ;  /* 0x00007380ff0477ac */ /* 0x000e180008000800 */
[----:B-----5:R1:W-:Y:S04]  /*17bc0*/  @P1 STG.E.U8 desc[UR18][R90.64], R76 ;  /* 0x0000004c5a001986 */ /* 0x0203e8000c101112 */
[----:B-1----:R-:W5:Y:S01]  /*17bd0*/  LDL.LU.64 R90, [R1+0x390] ;  /* 0x00039000015a7983 */ /* 0x002f620000300a00 */
[----:B------:R-:W-:Y:S01]  /*17be0*/  ISETP.LT.AND P1, PT, R2, UR6, !P4 ;  /* 0x0000000602007c0c */ /* 0x000fe2000e721270 */
[----:B------:R-:W1:Y:S01]  /*17bf0*/  LDCU UR6, c[0x0][0x398] ;  /* 0x00007300ff0677ac */ /* 0x000e620008000800 */
[----:B------:R-:W-:-:S04]  /*17c00*/  PRMT R77, R81, 0x9910, RZ ;  /* 0x00009910514d7816 */ /* 0x000fc800000000ff */
[----:B------:R-:W-:Y:S01]  /*17c10*/  SHF.R.S32.HI R81, RZ, 0x8, R77 ;  /* 0x00000008ff517819 */ /* 0x000fe2000001144d */
[----:B------:R-:W-:Y:S01]  /*17c20*/  VIADD R77, R0, 0x11 ;  /* 0x00000011004d7836 */ /* 0x000fe20000000000 */
[----:B------:R-:W-:-:S04]  /*17c30*/  PRMT R76, R76, 0x9910, RZ ;  /* 0x000099104c4c7816 */ /* 0x000fc800000000ff */
[----:B------:R-:W-:Y:S01]  /*17c40*/  SHF.R.S32.HI R76, RZ, 0x8, R76 ;  /* 0x00000008ff4c7819 */ /* 0x000fe2000001144c */
[----:B--2---:R2:W-:Y:S01]  /*17c50*/  @P1 STG.E.U8 desc[UR18][R82.64], R81 ;  /* 0x0000005152001986 */ /* 0x0045e2000c101112 */
[----:B0-----:R-:W-:Y:S01]  /*17c60*/  ISETP.GE.AND P1, PT, R77, UR4, PT ;  /* 0x000000044d007c0c */ /* 0x001fe2000bf26270 */
[----:B------:R-:W0:Y:S02]  /*17c70*/  LDCU UR4, c[0x0][0x398] ;  /* 0x00007300ff0477ac */ /* 0x000e240008000800 */
[----:B--2---:R-:W2:Y:S01]  /*17c80*/  LDL.LU.64 R82, [R1+0x388] ;  /* 0x0003880001527983 */ /* 0x004ea20000300a00 */
[----:B0-----:R-:W-:Y:S01]  /*17c90*/  ISETP.LT.AND P4, PT, R70, UR4, !P4 ;  /* 0x0000000446007c0c */ /* 0x001fe2000e781270 */
[----:B------:R-:W0:-:S12]  /*17ca0*/  LDCU UR4, c[0x0][0x39c] ;  /* 0x00007380ff0477ac */ /* 0x000e180008000800 */
[----:B---3--:R3:W-:Y:S01]  /*17cb0*/  @P4 STG.E.U8 desc[UR18][R84.64], R76 ;  /* 0x0000004c54004986 */ /* 0x0087e2000c101112 */
[----:B-1----:R-:W-:Y:S01]  /*17cc0*/  ISETP.LT.AND P4, PT, R2, UR6, !P6 ;  /* 0x0000000602007c0c */ /* 0x002fe2000f781270 */
[----:B------:R-:W1:Y:S01]  /*17cd0*/  LDCU UR6, c[0x0][0x398] ;  /* 0x00007300ff0677ac */ /* 0x000e620008000800 */
[----:B---3--:R-:W-:Y:S01]  /*17ce0*/  VIADD R76, R0, 0x12 ;  /* 0x00000012004c7836 */ /* 0x008fe20000000000 */
[----:B------:R-:W3:Y:S10]  /*17cf0*/  LDL.LU.64 R84, [R1+0x380] ;  /* 0x0003800001547983 */ /* 0x000ef40000300a00 */
[----:B----4-:R4:W-:Y:S01]  /*17d00*/  @P4 STG.E.U8 desc[UR18][R78.64], R74 ;  /* 0x0000004a4e004986 */ /* 0x0109e2000c101112 */
[----:B0-----:R-:W-:Y:S01]  /*17d10*/  ISETP.GE.AND P4, PT, R76, UR4, PT ;  /* 0x000000044c007c0c */ /* 0x001fe2000bf86270 */
[----:B------:R-:W0:Y:S02]  /*17d20*/  LDCU UR4, c[0x0][0x398] ;  /* 0x00007300ff0477ac */ /* 0x000e240008000800 */
[----:B----4-:R-:W4:Y:S01]  /*17d30*/  LDL.LU.64 R78, [R1+0x378] ;  /* 0x00037800014e7983 */ /* 0x010f220000300a00 */
[----:B0-----:R-:W-:Y:S01]  /*17d40*/  ISETP.LT.AND P6, PT, R70, UR4, !P6 ;  /* 0x0000000446007c0c */ /* 0x001fe2000f7c1270 */
[----:B------:R-:W0:Y:S01]  /*17d50*/  LDCU UR4, c[0x0][0x39c] ;  /* 0x00007380ff0477ac */ /* 0x000e220008000800 */
[----:B------:R-:W-:-:S02]  /*17d60*/  PRMT R76, R74, 0x9910, RZ ;  /* 0x000099104a4c7816 */ /* 0x000fc400000000ff */
[----:B------:R-:W3:Y:S09]  /*17d70*/  LDL.LU R74, [R1+0x674] ;  /* 0x00067400014a7983 */ /* 0x000ef20000300800 */
[----:B------:R0:W-:Y:S01]  /*17d80*/  @P6 STG.E.U8 desc[UR18][R88.64], R69 ;  /* 0x0000004558006986 */ /* 0x0001e2000c101112 */
[----:B-1----:R-:W-:Y:S01]  /*17d90*/  ISETP.LT.AND P6, PT, R2, UR6, !P3 ;  /* 0x0000000602007c0c */ /* 0x002fe2000dfc1270 */
[----:B------:R-:W1:Y:S01]  /*17da0*/  LDCU UR6, c[0x0][0x398] ;  /* 0x00007300ff0677ac */ /* 0x000e620008000800 */
[----:B------:R-:W-:Y:S01]  /*17db0*/  SHF.R.S32.HI R77, RZ, 0x8, R76 ;  /* 0x00000008ff4d7819 */ /* 0x000fe2000001144c */
[----:B0-----:R-:W3:Y:S10]  /*17dc0*/  LDL.LU.64 R88, [R1+0x370] ;  /* 0x0003700001587983 */ /* 0x001ef40000300a00 */
[----:B-----5:R0:W-:Y:S04]  /*17dd0*/  @P6 STG.E.U8 desc[UR18][R90.64], R77 ;  /* 0x0000004d5a006986 */ /* 0x0201e8000c101112 */
[----:B0-----:R-:W3:Y:S01]  /*17de0*/  LDL.LU R91, [R1+0x670] ;  /* 0x00067000015b7983 */ /* 0x001ee20000300800 */
[----:B------:R-:W-:-:S05]  /*17df0*/  VIADD R76, R0, 0x13 ;  /* 0x00000013004c7836 */ /* 0x000fca0000000000 */
[----:B------:R-:W-:Y:S01]  /*17e00*/  ISETP.GE.AND P6, PT, R76, UR4, PT ;  /* 0x000000044c007c0c */ /* 0x000fe2000bfc6270 */
[----:B------:R-:W0:Y:S01]  /*17e10*/  LDCU UR4, c[0x0][0x398] ;  /* 0x00007300ff0477ac */ /* 0x000e220008000800 */
[----:B------:R-:W5:Y:S01]  /*17e20*/  LDL.LU.64 R76, [R1+0x368] ;  /* 0x00036800014c7983 */ /* 0x000f620000300a00 */
[----:B------:R-:W-:-:S04]  /*17e30*/  PRMT R69, R69, 0x9910, RZ ;  /* 0x0000991045457816 */ /* 0x000fc800000000ff */
[----:B------:R-:W-:Y:S02]  /*17e40*/  SHF.R.S32.HI R69, RZ, 0x8, R69 ;  /* 0x00000008ff457819 */ /* 0x000fe40000011445 */
[----:B0-----:R-:W-:Y:S01]  /*17e50*/  ISETP.LT.AND P3, PT, R70, UR4, !P3 ;  /* 0x0000000446007c0c */ /* 0x001fe2000df61270 */
[----:B------:R-:W0:-:S12]  /*17e60*/  LDCU UR4, c[0x0][0x39c] ;  /* 0x00007380ff0477ac */ /* 0x000e180008000800 */
[----:B--2---:R2:W-:Y:S04]  /*17e70*/  @P3 STG.E.U8 desc[UR18][R82.64], R69 ;  /* 0x0000004552003986 */ /* 0x0045e8000c101112 */
[----:B--2---:R-:W2:Y:S01]  /*17e80*/  LDL.LU.64 R82, [R1+0x360] ;  /* 0x0003600001527983 */ /* 0x004ea20000300a00 */
[----:B-1----:R-:W-:Y:S01]  /*17e90*/  ISETP.LT.AND P3, PT, R2, UR6, !P0 ;  /* 0x0000000602007c0c */ /* 0x002fe2000c761270 */
[----:B------:R-:W-:Y:S01]  /*17ea0*/  VIADD R69, R0, 0x14 ;  /* 0x0000001400457836 */ /* 0x000fe20000000000 */
[----:B------:R-:W1:Y:S11]  /*17eb0*/  LDCU UR6, c[0x0][0x398] ;  /* 0x00007300ff0677ac */ /* 0x000e760008000800 */
[----:B---3--:R3:W-:Y:S01]  /*17ec0*/  @P3 STG.E.U8 desc[UR18][R84.64], R91 ;  /* 0x0000005b54003986 */ /* 0x0087e2000c101112 */
[----:B0-----:R-:W-:Y:S01]  /*17ed0*/  ISETP.GE.AND P3, PT, R69, UR4, PT ;  /* 0x0000000445007c0c */ /* 0x001fe2000bf66270 */
[----:B------:R-:W0:Y:S02]  /*17ee0*/  LDCU UR4, c[0x0][0x398] ;  /* 0x00007300ff0477ac */ /* 0x000e240008000800 */
[----:B---3--:R-:W3:Y:S01]  /*17ef0*/  LDL.LU.64 R84, [R1+0x358] ;  /* 0x0003580001547983 */ /* 0x008ee20000300a00 */
[----:B0-----:R-:W-:Y:S01]  /*17f00*/  ISETP.LT.AND P0, PT, R70, UR4, !P0 ;  /* 0x0000000446007c0c */ /* 0x001fe2000c701270 */
[----:B------:R-:W0:Y:S01]  /*17f10*/  LDCU UR4, c[0x0][0x39c] ;  /* 0x00007380ff0477ac */ /* 0x000e220008000800 */
[----:B------:R-:W-:-:S11]  /*17f20*/  PRMT R69, R91, 0x9910, RZ ;  /* 0x000099105b457816 */ /* 0x000fd600000000ff */
[----:B----4-:R4:W-:Y:S04]  /*17f30*/  @P0 STG.E.U8 desc[UR18][R78.64], R68 ;  /* 0x000000444e000986 */ /* 0x0109e8000c101112 */
[----:B----4-:R-:W4:Y:S04]  /*17f40*/  LDL.LU.64 R78, [R1+0x668] ;  /* 0x00066800014e7983 */ /* 0x010f280000300a00 */
[----:B------:R-:W4:Y:S01]  /*17f50*/  LDL.LU.64 R90, [R1+0x350] ;  /* 0x00035000015a7983 */ /* 0x000f220000300a00 */
[----:B-1----:R-:W-:Y:S01]  /*17f60*/  ISETP.LT.AND P0, PT, R2, UR6, !P2 ;  /* 0x0000000602007c0c */ /* 0x002fe2000d701270 */
[----:B------:R-:W1:Y:S01]  /*17f70*/  LDCU UR6, c[0x0][0x398] ;  /* 0x00007300ff0677ac */ /* 0x000e620008000800 */
[----:B------:R-:W-:Y:S01]  /*17f80*/  SHF.R.S32.HI R81, RZ, 0x8, R69 ;  /* 0x00000008ff517819 */ /* 0x000fe20000011445 */
[----:B------:R-:W-:-:S10]  /*17f90*/  VIADD R69, R0, 0x15 ;  /* 0x0000001500457836 */ /* 0x000fd40000000000 */
[----:B------:R1:W-:Y:S01]  /*17fa0*/  @P0 STG.E.U8 desc[UR18][R88.64], R81 ;  /* 0x0000005158000986 */ /* 0x0003e2000c101112 */
[----:B0-----:R-:W-:Y:S01]  /*17fb0*/  ISETP.GE.AND P0, PT, R69, UR4, PT ;  /* 0x0000000445007c0c */ /* 0x001fe2000bf06270 */
[----:B------:R-:W0:Y:S01]  /*17fc0*/  LDCU UR4, c[0x0][0x398] ;  /* 0x00007300ff0477ac */ /* 0x000e220008000800 */
[----:B------:R-:W-:-:S04]  /*17fd0*/  PRMT R68, R68, 0x9910, RZ ;  /* 0x0000991044447816 */ /* 0x000fc800000000ff */
[----:B------:R-:W-:Y:S01]  /*17fe0*/  SHF.R.S32.HI R68, RZ, 0x8, R68 ;  /* 0x00000008ff447819 */ /* 0x000fe20000011444 */
[----:B-1----:R-:W4:Y:S01]  /*17ff0*/  LDL.LU.64 R88, [R1+0x348] ;  /* 0x0003480001587983 */ /* 0x002f220000300a00 */
[----:B0-----:R-:W-:Y:S01]  /*18000*/  ISETP.LT.AND P2, PT, R70, UR4, !P2 ;  /* 0x0000000446007c0c */ /* 0x001fe2000d741270 */
[----:B------:R-:W0:-:S12]  /*18010*/  LDCU UR4, c[0x0][0x39c] ;  /* 0x00007380ff0477ac */ /* 0x000e180008000800 */
[----:B-----5:R1:W-:Y:S01]  /*18020*/  @P2 STG.E.U8 desc[UR18][R76.64], R68 ;  /* 0x000000444c002986 */ /* 0x0203e2000c101112 */
[----:B------:R-:W-:Y:S01]  /*18030*/  ISETP.LT.AND P2, PT, R2, UR6, !P5 ;  /* 0x0000000602007c0c */ /* 0x000fe2000ef41270 */
[----:B------:R-:W5:Y:S02]  /*18040*/  LDCU UR6, c[0x0][0x398] ;  /* 0x00007300ff0677ac */ /* 0x000f640008000800 */
[----:B-1----:R-:W4:Y:S01]  /*18050*/  LDL.LU.64 R76, [R1+0x340] ;  /* 0x00034000014c7983 */ /* 0x002f220000300a00 */
[----:B------:R-:W-:-:S09]  /*18060*/  VIADD R68, R0, 0x16 ;  /* 0x0000001600447836 */ /* 0x000fd20000000000 */
[----:B--2---:R1:W-:Y:S04]  /*18070*/  @P2 STG.E.U8 desc[UR18][R82.64], R73 ;  /* 0x0000004952002986 */ /* 0x0043e8000c101112 */
[----:B-1----:R-:W2:Y:S01]  /*18080*/  LDL.LU R83, [R1+0x660] ;  /* 0x0006600001537983 */ /* 0x002ea20000300800 */
[----:B0-----:R-:W-:Y:S01]  /*18090*/  ISETP.GE.AND P2, PT, R68, UR4, PT ;  /* 0x0000000444007c0c */ /* 0x001fe2000bf46270 */
[----:B------:R-:W0:Y:S02]  /*180a0*/  LDCU UR4, c[0x0][0x398] ;  /* 0x00007300ff0477ac */ /* 0x000e240008000800 */
[----:B------:R-:W2:Y:S01]  /*180b0*/  LDL.LU.64 R68, [R1+0x338] ;  /* 0x0003380001447983 */ /* 0x000ea20000300a00 */
[----:B0-----:R-:W-:Y:S01]  /*180c0*/  ISETP.LT.AND P5, PT, R70, UR4, !P5 ;  /* 0x0000000446007c0c */ /* 0x001fe2000efa1270 */
[----:B------:R-:W0:Y:S01]  /*180d0*/  LDCU UR4, c[0x0][0x39c] ;  /* 0x00007380ff0477ac */ /* 0x000e220008000800 */
[----:B------:R-:W-:-:S04]  /*180e0*/  PRMT R73, R73, 0x9910, RZ ;  /* 0x0000991049497816 */ /* 0x000fc800000000ff */
[----:B------:R-:W-:-:S07]  /*180f0*/  SHF.R.S32.HI R81, RZ, 0x8, R73 ;  /* 0x00000008ff517819 */ /* 0x000fce0000011449 */
[----:B---3--:R1:W-:Y:S04]  /*18100*/  @P5 STG.E.U8 desc[UR18][R84.64], R72 ;  /* 0x0000004854005986 */ /* 0x0083e8000c101112 */
[----:B-1----:R-:W3:Y:S01]  /*18110*/  LDL.LU.64 R84, [R1+0x330] ;  /* 0x0003300001547983 */ /* 0x002ee20000300a00 */
[----:B-----5:R-:W-:Y:S01]  /*18120*/  ISETP.LT.AND P5, PT, R2, UR6, !P1 ;  /* 0x0000000602007c0c */ /* 0x020fe2000cfa1270 */
[----:B------:R-:W-:Y:S01]  /*18130*/  VIADD R73, R0, 0x17 ;  /* 0x0000001700497836 */ /* 0x000fe20000000000 */
[----:B------:R-:W1:Y:S11]  /*18140*/  LDCU UR6, c[0x0][0x398] ;  /* 0x00007300ff0677ac */ /* 0x000e760008000800 */
[----:B----4-:R4:W-:Y:S04]  /*18150*/  @P5 STG.E.U8 desc[UR18][R90.64], R81 ;  /* 0x000000515a005986 */ /* 0x0109e8000c101112 */
[----:B----4-:R-:W4:Y:S01]  /*18160*/  LDL.LU.64 R90, [R1+0x328] ;  /* 0x00032800015a7983 */ /* 0x010f220000300a00 */
[----:B0-----:R-:W-:Y:S01]  /*18170*/  ISETP.GE.AND P5, PT, R73, UR4, PT ;  /* 0x0000000449007c0c */ /* 0x001fe2000bfa6270 */
[----:B------:R-:W0:Y:S01]  /*18180*/  LDCU UR4, c[0x0][0x398] ;  /* 0x00007300ff0477ac */ /* 0x000e220008000800 */
[----:B------:R-:W-:-:S04]  /*18190*/  PRMT R72, R72, 0x9910, RZ ;  /* 0x0000991048487816 */ /* 0x000fc800000000ff */
[----:B------:R-:W-:Y:S02]  /*181a0*/  SHF.R.S32.HI R72, RZ, 0x8, R72 ;  /* 0x00000008ff487819 */ /* 0x000fe40000011448 */
[----:B0-----:R-:W-:Y:S01]  /*181b0*/  ISETP.LT.AND P1, PT, R70, UR4, !P1 ;  /* 0x0000000446007c0c */ /* 0x001fe2000cf21270 */
[----:B------:R-:W0:-:S12]  /*181c0*/  LDCU UR4, c[0x0][0x39c] ;  /* 0x00007380ff0477ac */ /* 0x000e180008000800 */
[----:B------:R5:W-:Y:S01]  /*181d0*/  @P1 STG.E.U8 desc[UR18][R88.64], R72 ;  /* 0x0000004858001986 */ /* 0x000be2000c101112 */
[----:B-1----:R-:W-:Y:S01]  /*181e0*/  ISETP.LT.AND P1, PT, R2, UR6, !P4 ;  /* 0x0000000602007c0c */ /* 0x002fe2000e721270 */
[----:B------:R-:W1:Y:S01]  /*181f0*/  LDCU UR6, c[0x0][0x398] ;  /* 0x00007300ff0677ac */ /* 0x000e620008000800 */
[----:B-----5:R-:W-:Y:S01]  /*18200*/  VIADD R72, R0, 0x18 ;  /* 0x0000001800487836 */ /* 0x020fe20000000000 */
[----:B------:R-:W5:Y:S10]  /*18210*/  LDL.LU.64 R88, [R1+0x320] ;  /* 0x0003200001587983 */ /* 0x000f740000300a00 */
[----:B--2---:R2:W-:Y:S01]  /*18220*/  @P1 STG.E.U8 desc[UR18][R76.64], R83 ;  /* 0x000000534c001986 */ /* 0x0045e2000c101112 */
[----:B0-----:R-:W-:Y:S01]  /*18230*/  ISETP.GE.AND P1, PT, R72, UR4, PT ;  /* 0x0000000448007c0c */ /* 0x001fe2000bf26270 */
[----:B------:R-:W0:Y:S02]  /*18240*/  LDCU UR4, c[0x0][0x398] ;  /* 0x00007300ff0477ac */ /* 0x000e240008000800 */
[----:B--2---:R-:W2:Y:S04]  /*18250*/  LDL.LU.64 R76, [R1+0x658] ;  /* 0x00065800014c7983 */ /* 0x004ea80000300a00 */
[----:B------:R-:W2:Y:S01]  /*18260*/  LDL.LU.64 R72, [R1+0x318] ;  /* 0x0003180001487983 */ /* 0x000ea20000300a00 */
[----:B0-----:R-:W-:Y:S01]  /*18270*/  ISETP.LT.AND P4, PT, R70, UR4, !P4 ;  /* 0x0000000446007c0c */ /* 0x001fe2000e781270 */
[----:B------:R-:W0:-:S12]  /*18280*/  LDCU UR4, c[0x0][0x39c] ;  /* 0x00007380ff0477ac */ /* 0x000e180008000800 */
[----:B------:R0:W-:Y:S01]  /*18290*/  @P4 STG.E.U8 desc[UR18][R68.64], R80 ;  /* 0x0000005044004986 */ /* 0x0001e2000c101112 */
[----:B-1----:R-:W-:Y:S01]  /*182a0*/  ISETP.LT.AND P4, PT, R2, UR6, !P6 ;  /* 0x0000000602007c0c */ /* 0x002fe2000f781270 */
[----:B------:R-:W1:Y:S01]  /*182b0*/  LDCU UR6, c[0x0][0x398] ;  /* 0x00007300ff0677ac */ /* 0x000e620008000800 */
[----:B0-----:R-:W-:-:S05]  /*182c0*/  PRMT R68, R83, 0x9910, RZ ;  /* 0x0000991053447816 */ /* 0x001fca00000000ff */
[----:B------:R-:W-:Y:S01]  /*182d0*/  IMAD.MOV.U32 R81, RZ, RZ, R68 ;  /* 0x000000ffff517224 */ /* 0x000fe200078e0044 */
[----:B------:R-:W-:Y:S01]  /*182e0*/  PRMT R80, R80, 0x9910, RZ ;  /* 0x0000991050507816 */ /* 0x000fe200000000ff */
[----:B------:R-:W2:Y:S03]  /*182f0*/  LDL.LU.64 R68, [R1+0x310] ;  /* 0x0003100001447983 */ /* 0x000ea60000300a00 */
[----:B------:R-:W-:Y:S01]  /*18300*/  SHF.R.S32.HI R82, RZ, 0x8, R81 ;  /* 0x00000008ff527819 */ /* 0x000fe20000011451 */
[----:B------:R-:W-:-:S04]  /*18310*/  VIADD R81, R0, 0x19 ;  /* 0x0000001900517836 */ /* 0x000fc80000000000 */
[----:B---3--:R0:W-:Y:S01]  /*18320*/  @P4 STG.E.U8 desc[UR18][R84.64], R82 ;  /* 0x0000005254004986 */ /* 0x0081e2000c101112 */
[----:B------:R-:W-:Y:S01]  /*18330*/  ISETP.GE.AND P4, PT, R81, UR4, PT ;  /* 0x0000000451007c0c */ /* 0x000fe2000bf86270 */
[----:B------:R-:W3:Y:S01]  /*18340*/  LDCU UR4, c[0x0][0x398] ;  /* 0x00007300ff0477ac */ /* 0x000ee20008000800 */
[----:B0-----:R-:W-:Y:S02]  /*18350*/  IMAD.MOV.U32 R82, RZ, RZ, R80 ;  /* 0x000000ffff527224 */ /* 0x001fe400078e0050 */
[----:B------:R-:W2:Y:S01]  /*18360*/  LDL.LU.64 R80, [R1+0x308] ;  /* 0x0003080001507983 */ /* 0x000ea20000300a00 */
[----:B---3--:R-:W-:Y:S01]  /*18370*/  ISETP.LT.AND P6, PT, R70, UR4, !P6 ;  /* 0x0000000446007c0c */ /* 0x008fe2000f7c1270 */
[----:B------:R-:W0:Y:S01]  /*18380*/  LDCU UR4, c[0x0][0x39c] ;  /* 0x00007380ff0477ac */ /* 0x000e220008000800 */
[----:B------:R-:W-:Y:S02]  /*18390*/  SHF.R.S32.HI R84, RZ, 0x8, R82 ;  /* 0x00000008ff547819 */ /* 0x000fe40000011452 */
[----:B------:R-:W3:Y:S09]  /*183a0*/  LDL.LU.64 R82, [R1+0x2f8] ;  /* 0x0002f80001527983 */ /* 0x000ef20000300a00 */
[----:B----4-:R4:W-:Y:S04]  /*183b0*/  @P6 STG.E.U8 desc[UR18][R90.64], R84 ;  /* 0x000000545a006986 */ /* 0x0109e8000c101112 */
[----:B----4-:R-:W5:Y:S01]  /*183c0*/  LDL.LU R90, [R1+0x650] ;  /* 0x00065000015a7983 */ /* 0x010f620000300800 */
[----:B-1----:R-:W-:Y:S01]  /*183d0*/  ISETP.LT.AND P6, PT, R2, UR6, !P3 ;  /* 0x0000000602007c0c */ /* 0x002fe2000dfc1270 */
[----:B------:R-:W-:Y:S01]  /*183e0*/  VIADD R84, R0, 0x1a ;  /* 0x0000001a00547836 */ /* 0x000fe20000000000 */
[----:B------:R-:W1:Y:S11]  /*183f0*/  LDCU UR6, c[0x0][0x398] ;  /* 0x00007300ff0677ac */ /* 0x000e760008000800 */
[----:B-----5:R4:W-:Y:S04]  /*18400*/  @P6 STG.E.U8 desc[UR18][R88.64], R90 ;  /* 0x0000005a58006986 */ /* 0x0209e8000c101112 */
[----:B----4-:R-:W3:Y:S01]  /*18410*/  LDL.LU.64 R88, [R1+0x648] ;  /* 0x0006480001587983 */ /* 0x010ee20000300a00 */
[----:B0-----:R-:W-:Y:S01]  /*18420*/  ISETP.GE.AND P6, PT, R84, UR4, PT ;  /* 0x0000000454007c0c */ /* 0x001fe2000bfc6270 */
[----:B------:R-:W0:Y:S02]  /*18430*/  LDCU UR4, c[0x0][0x398] ;  /* 0x00007300ff0477ac */ /* 0x000e240008000800 */
[----:B------:R-:W4:Y:S01]  /*18440*/  LDL.LU.64 R84, [R1+0x2f0] ;  /* 0x0002f00001547983 */ /* 0x000f220000300a00 */
[----:B0-----:R-:W-:Y:S01]  /*18450*/  ISETP.LT.AND P3, PT, R70, UR4, !P3 ;  /* 0x0000000446007c0c */ /* 0x001fe2000df61270 */
[----:B------:R-:W0:-:S12]  /*18460*/  LDCU UR4, c[0x0][0x39c] ;  /* 0x00007380ff0477ac */ /* 0x000e180008000800 */
[----:B--2---:R2:W-:Y:S04]  /*18470*/  @P3 STG.E.U8 desc[UR18][R72.64], R92 ;  /* 0x0000005c48003986 */ /* 0x0045e8000c101112 */
[----:B--2---:R-:W2:Y:S01]  /*18480*/  LDL.LU.64 R72, [R1+0x2e8] ;  /* 0x0002e80001487983 */ /* 0x004ea20000300a00 */
[----:B-1----:R-:W-:Y:S01]  /*18490*/  ISETP.LT.AND P3, PT, R2, UR6, !P0 ;  /* 0x0000000602007c0c */ /* 0x002fe2000c761270 */
[----:B------:R-:W1:Y:S01]  /*184a0*/  LDCU UR6, c[0x0][0x398] ;  /* 0x00007300ff0677ac */ /* 0x000e620008000800 */
[----:B------:R-:W-:-:S04]  /*184b0*/  PRMT R90, R90, 0x9910, RZ ;  /* 0x000099105a5a7816 */ /* 0x000fc800000000ff */
[----:B------:R-:W-:Y:S01]  /*184c0*/  SHF.R.S32.HI R91, RZ, 0x8, R90 ;  /* 0x00000008ff5b7819 */ /* 0x000fe2000001145a */
[----:B------:R-:W-:-:S06]  /*184d0*/  VIADD R90, R0, 0x1b ;  /* 0x0000001b005a7836 */ /* 0x000fcc0000000000 */
[----:B------:R5:W-:Y:S01]  /*184e0*/  @P3 STG.E.U8 desc[UR18][R68.64], R91 ;  /* 0x0000005b44003986 */ /* 0x000be2000c101112 */
[----:B0-----:R-:W-:Y:S01]  /*184f0*/  ISETP.GE.AND P3, PT, R90, UR4, PT ;  /* 0x000000045a007c0c */ /* 0x001fe2000bf66270 */
[----:B------:R-:W0:Y:S02]  /*18500*/  LDCU UR4, c[0x0][0x398] ;  /* 0x00007300ff0477ac */ /* 0x000e240008000800 */
[----:B-----5:R-:W5:Y:S04]  /*18510*/  LDL.LU.64 R68, [R1+0x640] ;  /* 0x0006400001447983 */ /* 0x020f680000300a00 */
[----:B------:R-:W5:Y:S01]  /*18520*/  LDL.LU.64 R90, [R1+0x2e0] ;  /* 0x0002e000015a7983 */ /* 0x000f620000300a00 */
[----:B0-----:R-:W-:Y:S01]  /*18530*/  ISETP.LT.AND P0, PT, R70, UR4, !P0 ;  /* 0x0000000446007c0c */ /* 0x001fe2000c701270 */
[----:B------:R-:W0:Y:S01]  /*18540*/  LDCU UR4, c[0x0][0x39c] ;  /* 0x00007380ff0477ac */ /* 0x000e220008000800 */
[----:B------:R-:W-:-:S04]  /*18550*/  PRMT R92, R92, 0x9910, RZ ;  /* 0x000099105c5c7816 */ /* 0x000fc800000000ff */
[----:B------:R-:W-:-:S07]  /*18560*/  SHF.R.S32.HI R92, RZ, 0x8, R92 ;  /* 0x00000008ff5c7819 */ /* 0x000fce000001145c */
[----:B------:R0:W-:Y:S01]  /*18570*/  @P0 STG.E.U8 desc[UR18][R80.64], R92 ;  /* 0x0000005c50000986 */ /* 0x0001e2000c101112 */
[----:B-1----:R-:W-:Y:S01]  /*18580*/  ISETP.LT.AND P0, PT, R2, UR6, !P2 ;  /* 0x0000000602007c0c */ /* 0x002fe2000d701270 */
[----:B------:R-:W1:Y:S01]  /*18590*/  LDCU UR6, c[0x0][0x398] ;  /* 0x00007300ff0677ac */ /* 0x000e620008000800 */
[----:B0-----:R-:W-:Y:S01]  /*185a0*/  VIADD R92, R0, 0x1c ;  /* 0x0000001c005c7836 */ /* 0x001fe20000000000 */
[----:B------:R-:W5:Y:S10]  /*185b0*/  LDL.LU.64 R80, [R1+0x638] ;  /* 0x0006380001507983 */ /* 0x000f740000300a00 */
[----:B---3--:R0:W-:Y:S01]  /*185c0*/  @P0 STG.E.U8 desc[UR18][R82.64], R89 ;  /* 0x0000005952000986 */ /* 0x0081e2000c101112 */
[----:B------:R-:W-:Y:S01]  /*185d0*/  ISETP.GE.AND P0, PT, R92, UR4, PT ;  /* 0x000000045c007c0c */ /* 0x000fe2000bf06270 */
[----:B------:R-:W3:Y:S01]  /*185e0*/  LDCU UR4, c[0x0][0x398] ;  /* 0x00007300ff0477ac */ /* 0x000ee20008000800 */
[----:B0-----:R-:W-:Y:S01]  /*185f0*/  PRMT R89, R89, 0x9910, RZ ;  /* 0x0000991059597816 */ /* 0x001fe200000000ff */
[----:B------:R-:W5:Y:S01]  /*18600*/  LDL.LU.64 R82, [R1+0x630] ;  /* 0x0006300001527983 */ /* 0x000f620000300a00 */
[----:B---3--:R-:W-:Y:S01]  /*18610*/  ISETP.LT.AND P2, PT, R70, UR4, !P2 ;  /* 0x0000000446007c0c */ /* 0x008fe2000d741270 */
[----:B------:R-:W0:Y:S01]  /*18620*/  LDCU UR4, c[0x0][0x39c] ;  /* 0x00007380ff0477ac */ /* 0x000e220008000800 */
[----:B------:R-:W-:Y:S01]  /*18630*/  SHF.R.S32.HI R89, RZ, 0x8, R89 ;  /* 0x00000008ff597819 */ /* 0x000fe20000011459 */
[----:B------:R-:W-:-:S10]  /*18640*/  VIADD R92, R0, 0x1d ;  /* 0x0000001d005c7836 */ /* 0x000fd40000000000 */
[----:B----4-:R3:W-:Y:S01]  /*18650*/  @P2 STG.E.U8 desc[UR18][R84.64], R93 ;  /* 0x0000005d54002986 */ /* 0x0107e2000c101112 */
[----:B-1----:R-:W-:Y:S01]  /*18660*/  ISETP.LT.AND P2, PT, R2, UR6, !P5 ;  /* 0x0000000602007c0c */ /* 0x002fe2000ef41270 */
[----:B------:R-:W1:Y:S01]  /*18670*/  LDCU UR6, c[0x0][0x398] ;  /* 0x00007300ff0677ac */ /* 0x000e620008000800 */
[----:B---3--:R-:W-:Y:S01]  /*18680*/  PRMT R93, R93, 0x9910, RZ ;  /* 0x000099105d5d7816 */ /* 0x008fe200000000ff */
[----:B------:R-:W3:Y:S10]  /*18690*/  LDL.LU.64 R84, [R1+0x628] ;  /* 0x0006280001547983 */ /* 0x000ef40000300a00 */
[----:B--2---:R2:W-:Y:S01]  /*186a0*/  @P2 STG.E.U8 desc[UR18][R72.64], R89 ;  /* 0x0000005948002986 */ /* 0x0045e2000c101112 */
[----:B0-----:R-:W-:Y:S01]  /*186b0*/  ISETP.GE.AND P2, PT, R92, UR4, PT ;  /* 0x000000045c007c0c */ /* 0x001fe2000bf46270 */
[----:B------:R-:W0:Y:S01]  /*186c0*/  LDCU UR4, c[0x0][0x398] ;  /* 0x00007300ff0477ac */ /* 0x000e220008000800 */
[----:B------:R-:W-:Y:S01]  /*186d0*/  SHF.R.S32.HI R93, RZ, 0x8, R93 ;  /* 0x00000008ff5d7819 */ /* 0x000fe2000001145d */
[----:B--2---:R-:W2:Y:S04]  /*186e0*/  LDL.LU.64 R72, [R1+0x620] ;  /* 0x0006200001487983 */ /* 0x004ea80000300a00 */
[----:B------:R-:W4:Y:S01]  /*186f0*/  LDL.LU R89, [R1+0x61c] ;  /* 0x00061c0001597983 */ /* 0x000f220000300800 */
[----:B0-----:R-:W-:-:S03]  /*18700*/  ISETP.LT.AND P5, PT, R70, UR4, !P5 ;  /* 0x0000000446007c0c */ /* 0x001fc6000efa1270 */
[----:B------:R-:W2:Y:S01]  /*18710*/  LDL.LU R92, [R1+0x618] ;  /* 0x00061800015c7983 */ /* 0x000ea20000300800 */
[----:B------:R-:W0:Y:S09]  /*18720*/  LDCU UR4, c[0x0][0x39c] ;  /* 0x00007380ff0477ac */ /* 0x000e320008000800 */
[----:B-----5:R5:W-:Y:S04]  /*18730*/  @P5 STG.E.U8 desc[UR18][R90.64], R93 ;  /* 0x0000005d5a005986 */ /* 0x020be8000c101112 */
[----:B-----5:R-:W5:Y:S04]  /*18740*/  LDL.LU.64 R90, [R1+0x610] ;  /* 0x00061000015a7983 */ /* 0x020f680000300a00 */
[----:B------:R-:W2:Y:S01]  /*18750*/  LDL.LU R93, [R1+0x608] ;  /* 0x00060800015d7983 */ /* 0x000ea20000300800 */
[----:B-1----:R-:W-:Y:S01]  /*18760*/  ISETP.LT.AND P5, PT, R2, UR6, !P1 ;  /* 0x0000000602007c0c */ /* 0x002fe2000cfa1270 */
[----:B------:R-:W1:-:S12]  /*18770*/  LDCU UR6, c[0x0][0x398] ;  /* 0x00007300ff0677ac */ /* 0x000e580008000800 */
[----:B--2---:R2:W-:Y:S02]  /*18780*/  @P5 STG.E.U8 desc[UR18][R92.64], R77 ;  /* 0x0000004d5c005986 */ /* 0x0045e4000c101112 */
[----:B--2---:R-:W-:-:S05]  /*18790*/  VIADD R93, R0, 0x1e ;  /* 0x0000001e005d7836 */ /* 0x004fca0000000000 */
[----:B0-----:R-:W-:Y:S01]  /*187a0*/  ISETP.GE.AND P5, PT, R93, UR4, PT ;  /* 0x000000045d007c0c */ /* 0x001fe2000bfa6270 */
[----:B------:R-:W0:Y:S02]  /*187b0*/  LDCU UR4, c[0x0][0x398] ;  /* 0x00007300ff0477ac */ /* 0x000e240008000800 */
[----:B0-----:R-:W-:Y:S01]  /*187c0*/  ISETP.LT.AND P1, PT, R70, UR4, !P1 ;  /* 0x0000000446007c0c */ /* 0x001fe2000cf21270 */
[----:B------:R-:W0:-:S12]  /*187d0*/  LDCU UR4, c[0x0][0x39c] ;  /* 0x00007380ff0477ac */ /* 0x000e180008000800 */
[----:B-----5:R2:W-:Y:S02]  /*187e0*/  @P1 STG.E.U8 desc[UR18][R90.64], R75 ;  /* 0x0000004b5a001986 */ /* 0x0205e4000c101112 */
[----:B--2---:R-:W-:Y:S02]  /*187f0*/  PRMT R91, R77, 0x9910, RZ ;  /* 0x000099104d5b7816 */ /* 0x004fe400000000ff */
[----:B------:R-:W2:Y:S01]  /*18800*/  LDL.LU R77, [R1+0x604] ;  /* 0x00060400014d7983 */ /* 0x000ea20000300800 */
[----:B-1----:R-:W-:Y:S01]  /*18810*/  ISETP.LT.AND P1, PT, R2, UR6, !P4 ;  /* 0x0000000602007c0c */ /* 0x002fe2000e721270 */
[----:B------:R-:W-:Y:S01]  /*18820*/  VIADD R90, R0, 0x1f ;  /* 0x0000001f005a7836 */ /* 0x000fe20000000000 */
[----:B------:R-:W-:Y:S01]  /*18830*/  SHF.R.S32.HI R91, RZ, 0x8, R91 ;  /* 0x00000008ff5b7819 */ /* 0x000fe2000001145b */
[----:B------:R-:W5:Y:S01]  /*18840*/  LDL.LU.64 R92, [R1+0x300] ;  /* 0x00030000015c7983 */ /* 0x000f620000300a00 */
[----:B------:R-:W1:Y:S09]  /*18850*/  LDCU UR6, c[0x0][0x398] ;  /* 0x00007300ff0677ac */ /* 0x000e720008000800 */
[----:B----4-:R4:W-:Y:S01]  /*18860*/  @P1 STG.E.U8 desc[UR18][R88.64], R91 ;  /* 0x0000005b58001986 */ /* 0x0109e2000c101112 */
[----:B0-----:R-:W-:Y:S01]  /*18870*/  ISETP.GE.AND P1, PT, R90, UR4, PT ;  /* 0x000000045a007c0c */ /* 0x001fe2000bf26270 */
[----:B------:R-:W0:Y:S01]  /*18880*/  LDCU UR4, c[0x0][0x398] ;  /* 0x00007300ff0477ac */ /* 0x000e220008000800 */
[----:B----4-:R-:W-:Y:S01]  /*18890*/  PRMT R88, R75, 0x9910, RZ ;  /* 0x000099104b587816 */ /* 0x010fe200000000ff */
[----:B------:R-:W4:Y:S01]  /*188a0*/  LDL.LU R91, [R1+0x25c] ;  /* 0x00025c00015b7983 */ /* 0x000f220000300800 */
[----:B0-----:R-:W-:-:S03]  /*188b0*/  ISETP.LT.AND P4, PT, R70, UR4, !P4 ;  /* 0x0000000446007c0c */ /* 0x001fc6000e781270 */
[----:B------:R-:W3:Y:S01]  /*188c0*/  LDL.LU R89, [R1+0x6c] ;  /* 0x00006c0001597983 */ /* 0x000ee20000300800 */
[----:B------:R-:W-:Y:S01]  /*188d0*/  SHF.R.S32.HI R88, RZ, 0x8, R88 ;  /* 0x00000008ff587819 */ /* 0x000fe20000011458 */
[----:B------:R-:W0:Y:S02]  /*188e0*/  LDCU UR4, c[0x0][0x398] ;  /* 0x00007300ff0477ac */ /* 0x000e240008000800 */
[----:B------:R-:W3:Y:S04]  /*188f0*/  LDL.LU R90, [R1+0x254] ;  /* 0x00025400015a7983 */ /* 0x000ee80000300800 */
[----:B------:R-:W3:Y:S04]  /*18900*/  LDL.LU R75, [R1+0x600] ;  /* 0x00060000014b7983 */ /* 0x000ee80000300800 */
[----:B--2---:R2:W-:Y:S04]  /*18910*/  @P4 STG.E.U8 desc[UR18][R76.64], R88 ;  /* 0x000000584c004986 */ /* 0x0045e8000c101112 */
[----:B--2---:R-:W2:Y:S04]  /*18920*/  LDL.LU R88, [R1+0x250] ;  /* 0x0002500001587983 */ /* 0x004ea80000300800 */
[----:B------:R-:W4:Y:S04]  /*18930*/  LDL.LU R76, [R1+0x258] ;  /* 0x00025800014c7983 */ /* 0x000f280000300800 */
[----:B------:R-:W4:Y:S01]  /*18940*/  LDL.LU R77, [R1+0x68] ;  /* 0x00006800014d7983 */ /* 0x000f220000300800 */
[----:B-1----:R-:W-:Y:S01]  /*18950*/  ISETP.LT.AND P4, PT, R2, UR6, !P6 ;  /* 0x0000000602007c0c */ /* 0x002fe2000f781270 */
[----:B------:R-:W1:-:S12]  /*18960*/  LDCU UR6, c[0x0][0x39c] ;  /* 0x00007380ff0677ac */ /* 0x000e580008000800 */
[----:B---3--:R3:W-:Y:S02]  /*18970*/  @P4 STG.E.U8 desc[UR18][R74.64], R86 ;  /* 0x000000564a004986 */ /* 0x0087e4000c101112 */
[----:B---3--:R-:W-:Y:S02]  /*18980*/  PRMT R75, R86, 0x9910, RZ ;  /* 0x00009910564b7816 */ /* 0x008fe400000000ff */
[----:B------:R-:W3:Y:S01]  /*18990*/  LDL.LU R86, [R1+0x5fc] ;  /* 0x0005fc0001567983 */ /* 0x000ee20000300800 */
[----:B0-----:R-:W-:Y:S01]  /*189a0*/  ISETP.LT.AND P6, PT, R70, UR4, !P6 ;  /* 0x0000000446007c0c */ /* 0x001fe2000f7c1270 */
[----:B------:R-:W0:Y:S01]  /*189b0*/  LDCU UR4, c[0x0][0x39c] ;  /* 0x00007380ff0477ac */ /* 0x000e220008000800 */
[----:B--2---:R-:W-:Y:S02]  /*189c0*/  F2FP.SATFINITE.E4M3.F32.PACK_AB_MERGE_C R90, R90, R88, RZ ;  /* 0x000000585a5a723e */ /* 0x004fe400048070ff */
[----:B----4-:R-:W-:Y:S02]  /*189d0*/  F2FP.SATFINITE.E4M3.F32.PACK_AB_MERGE_C R88, R89, R77, RZ ;  /* 0x0000004d5958723e */ /* 0x010fe400048070ff */
[----:B------:R-:W-:-:S02]  /*189e0*/  F2FP.SATFINITE.E4M3.F32.PACK_AB_MERGE_C R89, R73, R72, RZ ;  /* 0x000000484959723e */ /* 0x000fc400048070ff */
[----:B------:R-:W2:Y:S04]  /*189f0*/  LDL.LU R72, [R1+0x5f8] ;  /* 0x0005f80001487983 */ /* 0x000ea80000300800 */
[----:B------:R-:W2:Y:S01]  /*18a00*/  LDL.LU R73, [R1+0x5f4] ;  /* 0x0005f40001497983 */ /* 0x000ea20000300800 */
[----:B------:R-:W-:Y:S01]  /*18a10*/  F2FP.SATFINITE.E4M3.F32.PACK_AB_MERGE_C R91, R91, R76, RZ ;  /* 0x0000004c5b5b723e */ /* 0x000fe200048070ff */
[----:B------:R-:W-:Y:S02]  /*18a20*/  VIADD R76, R87, UR21 ;  /* 0x00000015574c7c36 */ /* 0x000fe40008000000 */
[----:B------:R-:W3:Y:S04]  /*18a30*/  LDL.LU R87, [R1+0x5f0] ;  /* 0x0005f00001577983 */ /* 0x000ee80000300800 */
[----:B-----5:R4:W-:Y:S04]  /*18a40*/  @P6 STG.E.U8 desc[UR18][R92.64], R88 ;  /* 0x000000585c006986 */ /* 0x0209e8000c101112 */
[----:B----4-:R-:W4:Y:S04]  /*18a50*/  LDL.LU R92, [R1+0x78] ;  /* 0x00007800015c7983 */ /* 0x010f280000300800 */
[----:B------:R-:W4:Y:S01]  /*18a60*/  LDL.LU R93, [R1+0x7c] ;  /* 0x00007c00015d7983 */ /* 0x000f220000300800 */
[----:B------:R-:W-:Y:S01]  /*18a70*/  ISETP.LT.AND P4, PT, R2, UR8, !P3 ;  /* 0x0000000802007c0c */ /* 0x000fe2000df81270 */
[----:B------:R-:W5:Y:S01]  /*18a80*/  LDCU UR8, c[0x0][0x398] ;  /* 0x00007300ff0877ac */ /* 0x000f620008000800 */
[----:B------:R-:W-:-:S02]  /*18a90*/  SHF.R.S32.HI R75, RZ, 0x8, R75 ;  /* 0x00000008ff4b7819 */ /* 0x000fc4000001144b */
[----:B------:R-:W-:Y:S02]  /*18aa0*/  SHF.R.S32.HI R77, RZ, 0x1f, R76 ;  /* 0x0000001fff4d7819 */ /* 0x000fe4000001144c */
[----:B------:R-:W-:Y:S02]  /*18ab0*/  IADD3 R74, P6, PT, R76, R68, RZ ;  /* 0x000000444c4a7210 */ /* 0x000fe40007fde0ff */
[----:B------:R-:W-:Y:S01]  /*18ac0*/  ISETP.LT.AND P3, PT, R70, UR10, !P3 ;  /* 0x0000000a46007c0c */ /* 0x000fe2000df61270 */
[----:B------:R-:W0:Y:S01]  /*18ad0*/  LDCU UR10, c[0x0][0x398] ;  /* 0x00007300ff0a77ac */ /* 0x000e220008000800 */
[----:B------:R-:W-:-:S04]  /*18ae0*/  PRMT R88, R88, 0x9910, RZ ;  /* 0x0000991058587816 */ /* 0x000fc800000000ff */
[----:B------:R-:W-:Y:S01]  /*18af0*/  SHF.R.S32.HI R88, RZ, 0x8, R88 ;  /* 0x00000008ff587819 */ /* 0x000fe20000011458 */
[----:B--2---:R2:W-:Y:S02]  /*18b00*/  @P4 STG.E.U8 desc[UR18][R72.64], R75 ;  /* 0x0000004b48004986 */ /* 0x0045e4000c101112 */
[----:B--2---:R-:W-:Y:S01]  /*18b10*/  IADD3 R72, P4, PT, R76, R69, RZ ;  /* 0x000000454c487210 */ /* 0x004fe20007f9e0ff */
[----:B------:R-:W-:-:S04]  /*18b20*/  IMAD.X R75, R77, 0x1, R3, P6 ;  /* 0x000000014d4b7824 */ /* 0x000fc800030e0603 */
[----:B------:R-:W-:Y:S01]  /*18b30*/  IMAD.X R73, R77, 0x1, R71, P4 ;  /* 0x000000014d497824 */ /* 0x000fe200020e0647 */
[----:B------:R-:W-:Y:S01]  /*18b40*/  ISETP.LT.AND P4, PT, R2, UR12, !P0 ;  /* 0x0000000c02007c0c */ /* 0x000fe2000c781270 */
[----:B------:R-:W-:Y:S01]  /*18b50*/  VIADD R77, R0, 0x20 ;  /* 0x00000020004d7836 */ /* 0x000fe20000000000 */
[----:B------:R-:W-:Y:S01]  /*18b60*/  ISETP.LT.AND P6, PT, R70, UR14, !P0 ;  /* 0x0000000e46007c0c */ /* 0x000fe2000c7c1270 */
[----:B---3--:R2:W-:Y:S01]  /*18b70*/  @P3 STG.E.U8 desc[UR18][R86.64], R88 ;  /* 0x0000005856003986 */ /* 0x0085e2000c101112 */
[----:B------:R-:W3:Y:S02]  /*18b80*/  LDCU UR12, c[0x0][0x398] ;  /* 0x00007300ff0c77ac */ /* 0x000ee40008000800 */
[----:B0-----:R-:W-:Y:S01]  /*18b90*/  ISETP.GE.AND P0, PT, R77, UR4, PT ;  /* 0x000000044d007c0c */ /* 0x001fe2000bf06270 */
[----:B------:R-:W-:Y:S01]  /*18ba0*/  VIADD R77, R0, 0x21 ;  /* 0x00000021004d7836 */ /* 0x000fe20000000000 */
[----:B------:R-:W0:Y:S04]  /*18bb0*/  LDCU UR4, c[0x0][0x39c] ;  /* 0x00007380ff0477ac */ /* 0x000e280008000800 */
[----:B-1----:R-:W-:Y:S01]  /*18bc0*/  ISETP.GE.AND P3, PT, R77, UR6, PT ;  /* 0x000000064d007c0c */ /* 0x002fe2000bf66270 */
[----:B------:R-:W-:Y:S01]  /*18bd0*/  @P4 STG.E.U8 desc[UR18][R84.64], R90 ;  /* 0x0000005a54004986 */ /* 0x000fe2000c101112 */
[----:B------:R-:W-:Y:S01]  /*18be0*/  PRMT R77, R90, 0x9910, RZ ;  /* 0x000099105a4d7816 */ /* 0x000fe200000000ff */
[----:B------:R-:W1:Y:S01]  /*18bf0*/  LDCU UR14, c[0x0][0x398] ;  /* 0x00007300ff0e77ac */ /* 0x000e620008000800 */
[----:B------:R-:W-:Y:S01]  /*18c00*/  ISETP.LT.AND P4, PT, R2, UR16, !P2 ;  /* 0x0000001002007c0c */ /* 0x000fe2000d781270 */
[----:B------:R0:W-:Y:S01]  /*18c10*/  @P6 STG.E.U8 desc[UR18][R82.64], R89 ;  /* 0x0000005952006986 */ /* 0x0001e2000c101112 */
[----:B------:R-:W-:Y:S01]  /*18c20*/  VIADD R76, R76, UR21 ;  /* 0x000000154c4c7c36 */ /* 0x000fe20008000000 */
[----:B------:R-:W1:Y:S02]  /*18c30*/  LDCU UR16, c[0x0][0x398] ;  /* 0x00007300ff1077ac */ /* 0x000e640008000800 */
[----:B--2---:R-:W2:Y:S01]  /*18c40*/  LDL.LU R86, [R1+0x260] ;  /* 0x0002600001567983 */ /* 0x004ea20000300800 */
[----:B------:R-:W1:Y:S03]  /*18c50*/  LDCU UR6, c[0x0][0x39c] ;  /* 0x00007380ff0677ac */ /* 0x000e660008000800 */
[----:B------:R-:W2:Y:S01]  /*18c60*/  LDL.LU R87, [R1+0x264] ;  /* 0x0002640001577983 */ /* 0x000ea20000300800 */
[----:B0-----:R-:W-:-:S05]  /*18c70*/  IMAD.MOV.U32 R82, RZ, RZ, R77 ;  /* 0x000000ffff527224 */ /* 0x001fca00078e004d */
[----:B------:R-:W-:-:S05]  /*18c80*/  SHF.R.S32.HI R82, RZ, 0x8, R82 ;  /* 0x00000008ff527819 */ /* 0x000fca0000011452 */
[----:B------:R4:W-:Y:S02]  /*18c90*/  @P4 STG.E.U8 desc[UR18][R80.64], R82 ;  /* 0x0000005250004986 */ /* 0x0009e4000c101112 */
[----:B----4-:R-:W-:Y:S02]  /*18ca0*/  F2FP.SATFINITE.E4M3.F32.PACK_AB_MERGE_C R81, R93, R92, RZ ;  /* 0x0000005c5d51723e */ /* 0x010fe400048070ff */
[----:B------:R-:W4:Y:S04]  /*18cb0*/  LDL.LU R92, [R1+0x80] ;  /* 0x00008000015c7983 */ /* 0x000f280000300800 */
[----:B------:R-:W4:Y:S01]  /*18cc0*/  LDL.LU R93, [R1+0x84] ;  /* 0x00008400015d7983 */ /* 0x000f220000300800 */
[----:B-----5:R-:W-:Y:S02]  /*18cd0*/  ISETP.LT.AND P2, PT, R70, UR8, !P2 ;  /* 0x0000000846007c0c */ /* 0x020fe4000d741270 */
[----:B------:R-:W-:-:S02]  /*18ce0*/  ISETP.LT.AND P6, PT, R2, UR10, !P5 ;  /* 0x0000000a02007c0c */ /* 0x000fc4000efc1270 */
[----:B------:R-:W-:Y:S01]  /*18cf0*/  PRMT R83, R89, 0x9910, RZ ;  /* 0x0000991059537816 */ /* 0x000fe200000000ff */
[----:B------:R-:W-:Y:S01]  /*18d00*/  VIADD R77, R0, 0x22 ;  /* 0x00000022004d7836 */ /* 0x000fe20000000000 */
[----:B---3--:R-:W-:Y:S01]  /*18d10*/  ISETP.LT.AND P5, PT, R70, UR12, !P5 ;  /* 0x0000000c46007c0c */ /* 0x008fe2000efa1270 */
[----:B------:R-:W0:Y:S01]  /*18d20*/  LDCU UR8, c[0x0][0x398] ;  /* 0x00007300ff0877ac */ /* 0x000e220008000800 */
[----:B------:R-:W-:Y:S02]  /*18d30*/  SHF.R.S32.HI R80, RZ, 0x8, R83 ;  /* 0x00000008ff507819 */ /* 0x000fe40000011453 */
[----:B------:R-:W-:Y:S01]  /*18d40*/  ISETP.GE.AND P4, PT, R77, UR4, PT ;  /* 0x000000044d007c0c */ /* 0x000fe2000bf86270 */
[----:B------:R-:W3:Y:S02]  /*18d50*/  LDCU UR4, c[0x0][0x39c] ;  /* 0x00007380ff0477ac */ /* 0x000ee40008000800 */
[----:B------:R5:W-:Y:S01]  /*18d60*/  @P2 STG.E.U8 desc[UR18][R78.64], R80 ;  /* 0x000000504e002986 */ /* 0x000be2000c101112 */
[----:B------:R-:W0:Y:S03]  /*18d70*/  LDCU UR10, c[0x0][0x398] ;  /* 0x00007300ff0a77ac */ /* 0x000e260008000800 */
[----:B------:R3:W-:Y:S01]  /*18d80*/  @P6 STG.E.U8 desc[UR18][R74.64], R91 ;  /* 0x0000005b4a006986 */ /* 0x0007e2000c101112 */
[----:B------:R-:W0:Y:S03]  /*18d90*/  LDCU UR12, c[0x0][0x398] ;  /* 0x00007300ff0c77ac */ /* 0x000e260008000800 */
[----:B------:R0:W-:Y:S01]  /*18da0*/  @P5 STG.E.U8 desc[UR18][R72.64], R81 ;  /* 0x0000005148005986 */ /* 0x0001e2000c101112 */
[----:B-1----:R-:W-:Y:S01]  /*18db0*/  ISETP.LT.AND P5, PT, R2, UR14, !P1 ;  /* 0x0000000e02007c0c */ /* 0x002fe2000cfa1270 */
[----:B------:R-:W-:Y:S01]  /*18dc0*/  VIADD R77, R0, 0x23 ;  /* 0x00000023004d7836 */ /* 0x000fe20000000000 */
[----:B-----5:R-:W-:Y:S01]  /*18dd0*/  PRMT R78, R91, 0x9910, RZ ;  /* 0x000099105b4e7816 */ /* 0x020fe200000000ff */
[----:B------:R-:W1:Y:S01]  /*18de0*/  LDCU UR14, c[0x0][0x398] ;  /* 0x00007300ff0e77ac */ /* 0x000e620008000800 */
[----:B---3--:R-:W-:-:S02]  /*18df0*/  IADD3 R74, P6, PT, R76, R68, RZ ;  /* 0x000000444c4a7210 */ /* 0x008fc40007fde0ff */
[----:B0-----:R-:W-:Y:S02]  /*18e00*/  SHF.R.S32.HI R73, RZ, 0x1f, R76 ;  /* 0x0000001fff497819 */ /* 0x001fe4000001144c */
[----:B------:R-:W-:-:S03]  /*18e10*/  SHF.R.S32.HI R78, RZ, 0x8, R78 ;  /* 0x00000008ff4e7819 */ /* 0x000fc6000001144e */
[----:B------:R-:W-:Y:S01]  /*18e20*/  IMAD.X R75, R73, 0x1, R3, P6 ;  /* 0x00000001494b7824 */ /* 0x000fe200030e0603 */
[----:B------:R-:W-:Y:S02]  /*18e30*/  PRMT R79, R81, 0x9910, RZ ;  /* 0x00009910514f7816 */ /* 0x000fe400000000ff */
[----:B------:R-:W-:Y:S02]  /*18e40*/  ISETP.LT.AND P2, PT, R70, UR22, !P1 ;  /* 0x0000001646007c0c */ /* 0x000fe4000cf41270 */
[----:B------:R2:W-:Y:S01]  /*18e50*/  @P5 STG.E.U8 desc[UR18][R74.64], R78 ;  /* 0x0000004e4a005986 */ /* 0x0005e2000c101112 */
[----:B------:R-:W-:Y:S01]  /*18e60*/  ISETP.GE.AND P1, PT, R77, UR4, PT ;  /* 0x000000044d007c0c */ /* 0x000fe2000bf26270 */
[----:B------:R-:W0:Y:S01]  /*18e70*/  LDCU UR4, c[0x0][0x39c] ;  /* 0x00007380ff0477ac */ /* 0x000e220008000800 */
[----:B------:R-:W-:Y:S02]  /*18e80*/  SHF.R.S32.HI R77, RZ, 0x8, R79 ;  /* 0x00000008ff4d7819 */ /* 0x000fe4000001144f */
[----:B--2---:R-:W-:-:S02]  /*18e90*/  F2FP.SATFINITE.E4M3.F32.PACK_AB_MERGE_C R78, R87, R86, RZ ;  /* 0x00000056574e723e */ /* 0x004fc400048070ff */
[----:B------:R-:W2:Y:S04]  /*18ea0*/  LDL.LU R86, [R1+0x268] ;  /* 0x0002680001567983 */ /* 0x000ea80000300800 */
[----:B------:R-:W2:Y:S01]  /*18eb0*/  LDL.LU R87, [R1+0x26c] ;  /* 0x00026c0001577983 */ /* 0x000ea20000300800 */
[----:B----4-:R-:W-:-:S03]  /*18ec0*/  F2FP.SATFINITE.E4M3.F32.PACK_AB_MERGE_C R79, R93, R92, RZ ;  /* 0x0000005c5d4f723e */ /* 0x010fc600048070ff */
[----:B------:R-:W3:Y:S04]  /*18ed0*/  LDL.LU R92, [R1+0x88] ;  /* 0x00008800015c7983 */ /* 0x000ee80000300800 */
[----:B------:R-:W3:Y:S01]  /*18ee0*/  LDL.LU R93, [R1+0x8c] ;  /* 0x00008c00015d7983 */ /* 0x000ee20000300800 */
[C---:B------:R-:W-:Y:S01]  /*18ef0*/  IADD3 R72, P6, PT, R76.reuse, R69, RZ ;  /* 0x000000454c487210 */ /* 0x040fe20007fde0ff */
[----:B------:R-:W-:-:S04]  /*18f00*/  VIADD R76, R76, UR21 ;  /* 0x000000154c4c7c36 */ /* 0x000fc80008000000 */
[----:B------:R-:W-:Y:S01]  /*18f10*/  IMAD.X R73, R73, 0x1, R71, P6 ;  /* 0x0000000149497824 */ /* 0x000fe200030e0647 */
[----:B------:R-:W-:-:S04]  /*18f20*/  ISETP.LT.AND P5, PT, R2, UR16, !P0 ;  /* 0x0000001002007c0c */ /* 0x000fc8000c7a1270 */
[----:B------:R4:W-:Y:S01]  /*18f30*/  @P2 STG.E.U8 desc[UR18][R72.64], R77 ;  /* 0x0000004d48002986 */ /* 0x0009e2000c101112 */
[----:B------:R-:W-:Y:S02]  /*18f40*/  IADD3 R74, P2, PT, R76, R68, RZ ;  /* 0x000000444c4a7210 */ /* 0x000fe40007f5e0ff */
[----:B------:R-:W-:Y:S01]  /*18f50*/  ISETP.LT.AND P6, PT, R70, UR8, !P0 ;  /* 0x0000000846007c0c */ /* 0x000fe2000c7c1270 */
[----:B------:R-:W5:Y:S01]  /*18f60*/  LDCU UR8, c[0x0][0x398] ;  /* 0x00007300ff0877ac */ /* 0x000f620008000800 */
[----:B----4-:R-:W-:Y:S01]  /*18f70*/  VIADD R72, R0, 0x24 ;  /* 0x0000002400487836 */ /* 0x010fe20000000000 */
[----:B------:R-:W-:-:S04]  /*18f80*/  SHF.R.S32.HI R73, RZ, 0x1f, R76 ;  /* 0x0000001fff497819 */ /* 0x000fc8000001144c */
[----:B------:R-:W-:Y:S01]  /*18f90*/  ISETP.GE.AND P0, PT, R72, UR6, PT ;  /* 0x0000000648007c0c */ /* 0x000fe2000bf06270 */
[C---:B------:R-:W-:Y:S01]  /*18fa0*/  IMAD.X R75, R73.reuse, 0x1, R3, P2 ;  /* 0x00000001494b7824 */ /* 0x040fe200010e0603 */
[C---:B------:R-:W-:Y:S01]  /*18fb0*/  IADD3 R72, P2, PT, R76.reuse, R69, RZ ;  /* 0x000000454c487210 */ /* 0x040fe20007f5e0ff */
[----:B------:R-:W-:Y:S01]  /*18fc0*/  VIADD R76, R76, UR21 ;  /* 0x000000154c4c7c36 */ /* 0x000fe20008000000 */
[----:B------:R-:W4:Y:S03]  /*18fd0*/  LDCU UR6, c[0x0][0x398] ;  /* 0x00007300ff0677ac */ /* 0x000f260008000800 */
[----:B------:R-:W-:Y:S01]  /*18fe0*/  IMAD.X R73, R73, 0x1, R71, P2 ;  /* 0x0000000149497824 */ /* 0x000fe200010e0647 */
[----:B------:R0:W-:Y:S01]  /*18ff0*/  @P5 STG.E.U8 desc[UR18][R74.64], R78 ;  /* 0x0000004e4a005986 */ /* 0x0001e2000c101112 */
[----:B------:R-:W-:Y:S01]  /*19000*/  ISETP.LT.AND P5, PT, R2, UR10, !P3 ;  /* 0x0000000a02007c0c */ /* 0x000fe2000dfa1270 */
[----:B------:R-:W-:Y:S01]  /*19010*/  VIADD R77, R0, 0x25 ;  /* 0x00000025004d7836 */ /* 0x000fe20000000000 */
[----:B------:R-:W1:Y:S01]  /*19020*/  LDCU UR10, c[0x0][0x398] ;  /* 0x00007300ff0a77ac */ /* 0x000e620008000800 */
[----:B------:R4:W-:Y:S01]  /*19030*/  @P6 STG.E.U8 desc[UR18][R72.64], R79 ;  /* 0x0000004f48006986 */ /* 0x0009e2000c101112 */
[----:B0-----:R-:W-:-:S02]  /*19040*/  IADD3 R74, P6, PT, R76, R68, RZ ;  /* 0x000000444c4a7210 */ /* 0x001fc40007fde0ff */
[----:B------:R-:W-:Y:S02]  /*19050*/  PRMT R78, R78, 0x9910, RZ ;  /* 0x000099104e4e7816 */ /* 0x000fe400000000ff */
[----:B----4-:R-:W-:Y:S02]  /*19060*/  SHF.R.S32.HI R73, RZ, 0x1f, R76 ;  /* 0x0000001fff497819 */ /* 0x010fe4000001144c */
[----:B------:R-:W-:-:S03]  /*19070*/  SHF.R.S32.HI R78, RZ, 0x8, R78 ;  /* 0x00000008ff4e7819 */ /* 0x000fc6000001144e */
[----:B------:R-:W-:Y:S01]  /*19080*/  IMAD.X R75, R73, 0x1, R3, P6 ;  /* 0x00000001494b7824 */ /* 0x000fe200030e0603 */
[----:B------:R-:W-:Y:S01]  /*19090*/  ISETP.GE.AND P2, PT, R77, UR4, PT ;  /* 0x000000044d007c0c */ /* 0x000fe2000bf46270 */
[----:B------:R-:W0:Y:S01]  /*190a0*/  LDCU UR4, c[0x0][0x39c] ;  /* 0x00007380ff0477ac */ /* 0x000e220008000800 */
[----:B------:R-:W-:Y:S02]  /*190b0*/  PRMT R77, R79, 0x9910, RZ ;  /* 0x000099104f4d7816 */ /* 0x000fe400000000ff */
[----:B------:R3:W-:Y:S01]  /*190c0*/  @P5 STG.E.U8 desc[UR18][R74.64], R78 ;  /* 0x0000004e4a005986 */ /* 0x0007e2000c101112 */
[----:B--2---:R-:W-:-:S03]  /*190d0*/  F2FP.SATFINITE.E4M3.F32.PACK_AB_MERGE_C R79, R87, R86, RZ ;  /* 0x00000056574f723e */ /* 0x004fc600048070ff */
[----:B------:R-:W2:Y:S04]  /*190e0*/  LDL.LU R86, [R1+0x270] ;  /* 0x0002700001567983 */ /* 0x000ea80000300800 */
[----:B------:R-:W2:Y:S01]  /*190f0*/  LDL.LU R87, [R1+0x274] ;  /* 0x0002740001577983 */ /* 0x000ea20000300800 */
[----:B---3--:R-:W-:-:S03]  /*19100*/  F2FP.SATFINITE.E4M3.F32.PACK_AB_MERGE_C R78, R93, R92, RZ ;  /* 0x0000005c5d4e723e */ /* 0x008fc600048070ff */
[----:B------:R-:W3:Y:S04]  /*19110*/  LDL.LU R92, [R1+0x90] ;  /* 0x00009000015c7983 */ /* 0x000ee80000300800 */
[----:B------:R-:W3:Y:S01]  /*19120*/  LDL.LU R93, [R1+0x94] ;  /* 0x00009400015d7983 */ /* 0x000ee20000300800 */
[----:B------:R-:W-:Y:S01]  /*19130*/  ISETP.LT.AND P3, PT, R70, UR6, !P3 ;  /* 0x0000000646007c0c */ /* 0x000fe2000df61270 */
[----:B------:R-:W4:Y:S01]  /*19140*/  LDCU UR6, c[0x0][0x39c] ;  /* 0x00007380ff0677ac */ /* 0x000f220008000800 */
[C---:B------:R-:W-:Y:S01]  /*19150*/  IADD3 R72, P6, PT, R76.reuse, R69, RZ ;  /* 0x000000454c487210 */ /* 0x040fe20007fde0ff */
[----:B------:R-:W-:Y:S01]  /*19160*/  VIADD R76, R76, UR21 ;  /* 0x000000154c4c7c36 */ /* 0x000fe20008000000 */
[----:B------:R-:W-:-:S03]  /*19170*/  SHF.R.S32.HI R77, RZ, 0x8, R77 ;  /* 0x00000008ff4d7819 */ /* 0x000fc6000001144d */
[----:B------:R-:W-:Y:S01]  /*19180*/  IMAD.X R73, R73, 0x1, R71, P6 ;  /* 0x0000000149497824 */ /* 0x000fe200030e0647 */
[----:B-----5:R-:W-:Y:S01]  /*19190*/  ISETP.LT.AND P5, PT, R2, UR8, !P4 ;  /* 0x0000000802007c0c */ /* 0x020fe2000e7a1270 */
[----:B------:R-:W5:Y:S01]  /*191a0*/  LDCU UR8, c[0x0][0x398] ;  /* 0x00007300ff0877ac */ /* 0x000f620008000800 */
[----:B------:R-:W-:-:S03]  /*191b0*/  ISETP.LT.AND P4, PT, R70, UR12, !P4 ;  /* 0x0000000c46007c0c */ /* 0x000fc6000e781270 */
[----:B------:R0:W-:Y:S01]  /*191c0*/  @P3 STG.E.U8 desc[UR18][R72.64], R77 ;  /* 0x0000004d48003986 */ /* 0x0001e2000c101112 */
[C---:B------:R-:W-:Y:S01]  /*191d0*/  IADD3 R74, P3, PT, R76.reuse, R68, RZ ;  /* 0x000000444c4a7210 */ /* 0x040fe20007f7e0ff */
[----:B------:R-:W1:Y:S01]  /*191e0*/  LDCU UR12, c[0x0][0x398] ;  /* 0x00007300ff0c77ac */ /* 0x000e620008000800 */
[----:B0-----:R-:W-:Y:S02]  /*191f0*/  SHF.R.S32.HI R73, RZ, 0x1f, R76 ;  /* 0x0000001fff497819 */ /* 0x001fe4000001144c */
[----:B------:R-:W-:Y:S01]  /*19200*/  IADD3 R72, P6, PT, R76, R69, RZ ;  /* 0x000000454c487210 */ /* 0x000fe20007fde0ff */
[----:B------:R-:W-:Y:S02]  /*19210*/  VIADD R77, R0, 0x26 ;  /* 0x00000026004d7836 */ /* 0x000fe40000000000 */
[C---:B------:R-:W-:Y:S02]  /*19220*/  IMAD.X R75, R73.reuse, 0x1, R3, P3 ;  /* 0x00000001494b7824 */ /* 0x040fe400018e0603 */
[----:B------:R-:W-:Y:S01]  /*19230*/  IMAD.X R73, R73, 0x1, R71, P6 ;  /* 0x0000000149497824 */ /* 0x000fe200030e0647 */
[----:B------:R-:W-:Y:S01]  /*19240*/  ISETP.GE.AND P3, PT, R77, UR4, PT ;  /* 0x000000044d007c0c */ /* 0x000fe2000bf66270 */
[----:B------:R-:W0:Y:S01]  /*19250*/  LDCU UR4, c[0x0][0x39c] ;  /* 0x00007380ff0477ac */ /* 0x000e220008000800 */
[----:B------:R-:W-:Y:S01]  /*19260*/  @P5 STG.E.U8 desc[UR18][R74.64], R79 ;  /* 0x0000004f4a005986 */ /* 0x000fe2000c101112 */
[----:B------:R-:W-:-:S03]  /*19270*/  VIADD R76, R76, UR21 ;  /* 0x000000154c4c7c36 */ /* 0x000fc60008000000 */
[----:B------:R4:W-:Y:S01]  /*19280*/  @P4 STG.E.U8 desc[UR18][R72.64], R78 ;  /* 0x0000004e48004986 */ /* 0x0009e2000c101112 */
[----:B-1----:R-:W-:Y:S01]  /*19290*/  ISETP.LT.AND P5, PT, R2, UR10, !P1 ;  /* 0x0000000a02007c0c */ /* 0x002fe2000cfa1270 */
[----:B------:R-:W-:Y:S01]  /*192a0*/  VIADD R77, R0, 0x27 ;  /* 0x00000027004d7836 */ /* 0x000fe20000000000 */
[----:B------:R-:W-:Y:S01]  /*192b0*/  ISETP.LT.AND P4, PT, R70, UR14, !P1 ;  /* 0x0000000e46007c0c */ /* 0x000fe2000cf81270 */
[----:B------:R-:W1:Y:S01]  /*192c0*/  LDCU UR10, c[0x0][0x398] ;  /* 0x00007300ff0a77ac */ /* 0x000e620008000800 */
[----:B----4-:R-:W-:Y:S01]  /*192d0*/  PRMT R72, R79, 0x9910, RZ ;  /* 0x000099104f487816 */ /* 0x010fe200000000ff */
[----:B------:R-:W4:Y:S01]  /*192e0*/  LDCU UR14, c[0x0][0x398] ;  /* 0x00007300ff0e77ac */ /* 0x000f220008000800 */
[----:B------:R-:W-:Y:S02]  /*192f0*/  PRMT R79, R78, 0x9910, RZ ;  /* 0x000099104e4f7816 */ /* 0x000fe400000000ff */
[----:B------:R-:W-:Y:S01]  /*19300*/  SHF.R.S32.HI R73, RZ, 0x1f, R76 ;  /* 0x0000001fff497819 */ /* 0x000fe2000001144c */
[----:B------:R-:W-:Y:S01]  /*19310*/  IMAD.MOV.U32 R78, RZ, RZ, R72 ;  /* 0x000000ffff4e7224 */ /* 0x000fe200078e0048 */
[----:B------:R-:W-:-:S04]  /*19320*/  IADD3 R74, P1, PT, R76, R68, RZ ;  /* 0x000000444c4a7210 */ /* 0x000fc80007f3e0ff */
[----:B------:R-:W-:Y:S01]  /*19330*/  SHF.R.S32.HI R78, RZ, 0x8, R78 ;  /* 0x00000008ff4e7819 */ /* 0x000fe2000001144e */
[----:B------:R-:W-:Y:S01]  /*19340*/  IMAD.X R75, R73, 0x1, R3, P1 ;  /* 0x00000001494b7824 */ /* 0x000fe200008e0603 */
[----:B0-----:R-:W-:Y:S01]  /*19350*/  ISETP.GE.AND P1, PT, R77, UR4, PT ;  /* 0x000000044d007c0c */ /* 0x001fe2000bf26270 */
[----:B------:R-:W0:Y:S01]  /*19360*/  LDCU UR4, c[0x0][0x39c] ;  /* 0x00007380ff0477ac */ /* 0x000e220008000800 */
[----:B------:R-:W-:Y:S02]  /*19370*/  SHF.R.S32.HI R77, RZ, 0x8, R79 ;  /* 0x00000008ff4d7819 */ /* 0x000fe4000001144f */
[----:B------:R2:W-:Y:S02]  /*19380*/  @P5 STG.E.U8 desc[UR18][R74.64], R78 ;  /* 0x0000004e4a005986 */ /* 0x0005e4000c101112 */
[----:B--2---:R-:W-:Y:S02]  /*19390*/  F2FP.SATFINITE.E4M3.F32.PACK_AB_MERGE_C R78, R87, R86, RZ ;  /* 0x00000056574e723e */ /* 0x004fe400048070ff */
[----:B------:R-:W2:Y:S04]  /*193a0*/  LDL.LU R86, [R1+0x278] ;  /* 0x0002780001567983 */ /* 0x000ea80000300800 */
[----:B------:R-:W2:Y:S01]  /*193b0*/  LDL.LU R87, [R1+0x27c] ;  /* 0x00027c0001577983 */ /* 0x000ea20000300800 */
[----:B---3--:R-:W-:-:S03]  /*193c0*/  F2FP.SATFINITE.E4M3.F32.PACK_AB_MERGE_C R79, R93, R92, RZ ;  /* 0x0000005c5d4f723e */ /* 0x008fc600048070ff */
[----:B------:R-:W3:Y:S04]  /*193d0*/  LDL.LU R92, [R1+0x98] ;  /* 0x00009800015c7983 */ /* 0x000ee80000300800 */
[----:B------:R-:W3:Y:S01]  /*193e0*/  LDL.LU R93, [R1+0x9c] ;  /* 0x00009c00015d7983 */ /* 0x000ee20000300800 */
[C---:B------:R-:W-:Y:S01]  /*193f0*/  IADD3 R72, P6, PT, R76.reuse, R69, RZ ;  /* 0x000000454c487210 */ /* 0x040fe20007fde0ff */
[----:B------:R-:W-:-:S04]  /*19400*/  VIADD R76, R76, UR21 ;  /* 0x000000154c4c7c36 */ /* 0x000fc80008000000 */
[----:B------:R-:W-:Y:S01]  /*19410*/  IMAD.X R73, R73, 0x1, R71, P6 ;  /* 0x0000000149497824 */ /* 0x000fe200030e0647 */
[----:B-----5:R-:W-:Y:S01]  /*19420*/  ISETP.LT.AND P5, PT, R2, UR8, !P0 ;  /* 0x0000000802007c0c */ /* 0x020fe2000c7a1270 */
[----:B------:R-:W5:Y:S03]  /*19430*/  LDCU UR8, c[0x0][0x398] ;  /* 0x00007300ff0877ac */ /* 0x000f660008000800 */
[----:B------:R0:W-:Y:S01]  /*19440*/  @P4 STG.E.U8 desc[UR18][R72.64], R77 ;  /* 0x0000004d48004986 */ /* 0x0001e2000c101112 */
[----:B------:R-:W-:Y:S02]  /*19450*/  IADD3 R74, P4, PT, R76, R68, RZ ;  /* 0x000000444c4a7210 */ /* 0x000fe40007f9e0ff */
[----:B------:R-:W-:Y:S01]  /*19460*/  ISETP.LT.AND P6, PT, R70, UR12, !P0 ;  /* 0x0000000c46007c0c */ /* 0x000fe2000c7c1270 */
[----:B------:R-:W1:Y:S01]  /*19470*/  LDCU UR12, c[0x0][0x398] ;  /* 0x00007300ff0c77ac */ /* 0x000e620008000800 */
[----:B0-----:R-:W-:Y:S01]  /*19480*/  VIADD R72, R0, 0x28 ;  /* 0x0000002800487836 */ /* 0x001fe20000000000 */
[----:B------:R-:W-:-:S04]  /*19490*/  SHF.R.S32.HI R73, RZ, 0x1f, R76 ;  /* 0x0000001fff497819 */ /* 0x000fc8000001144c */
[----:B------:R-:W-:Y:S01]  /*194a0*/  ISETP.GE.AND P0, PT, R72, UR6, PT ;  /* 0x0000000648007c0c */ /* 0x000fe2000bf06270 */
[C---:B------:R-:W-:Y:S01]  /*194b0*/  IMAD.X R75, R73.reuse, 0x1, R3, P4 ;  /* 0x00000001494b7824 */ /* 0x040fe200020e0603 */
[C---:B------:R-:W-:Y:S01]  /*194c0*/  IADD3 R72, P4, PT, R76.reuse, R69, RZ ;  /* 0x000000454c487210 */ /* 0x040fe20007f9e0ff */
[----:B------:R-:W-:Y:S01]  /*194d0*/  VIADD R76, R76, UR21 ;  /* 0x000000154c4c7c36 */ /* 0x000fe20008000000 */
[----:B------:R-:W0:Y:S03]  /*194e0*/  LDCU UR6, c[0x0][0x398] ;  /* 0x00007300ff0677ac */ /* 0x000e260008000800 */
[----:B------:R-:W-:Y:S01]  /*194f0*/  IMAD.X R73, R73, 0x1, R71, P4 ;  /* 0x0000000149497824 */ /* 0x000fe200020e0647 */
[----:B------:R4:W-:Y:S01]  /*19500*/  @P5 STG.E.U8 desc[UR18][R74.64], R78 ;  /* 0x0000004e4a005986 */ /* 0x0009e2000c101112 */
[----:B-1----:R-:W-:Y:S01]  /*19510*/  ISETP.LT.AND P5, PT, R2, UR10, !P2 ;  /* 0x0000000a02007c0c */ /* 0x002fe2000d7a1270 */
[----:B------:R-:W-:Y:S01]  /*19520*/  VIADD R77, R0, 0x29 ;  /* 0x00000029004d7836 */ /* 0x000fe20000000000 */
[----:B------:R-:W1:Y:S01]  /*19530*/  LDCU UR10, c[0x0][0x398] ;  /* 0x00007300ff0a77ac */ /* 0x000e620008000800 */
[----:B------:R0:W-:Y:S01]  /*19540*/  @P6 STG.E.U8 desc[UR18][R72.64], R79 ;  /* 0x0000004f48006986 */ /* 0x0001e2000c101112 */
[----:B----4-:R-:W-:-:S02]  /*19550*/  IADD3 R74, P6, PT, R76, R68, RZ ;  /* 0x000000444c4a7210 */ /* 0x010fc40007fde0ff */
[----:B------:R-:W-:Y:S02]  /*19560*/  PRMT R78, R78, 0x9910, RZ ;  /* 0x000099104e4e7816 */ /* 0x000fe400000000ff */
[----:B0-----:R-:W-:Y:S02]  /*19570*/  SHF.R.S32.HI R73, RZ, 0x1f, R76 ;  /* 0x0000001fff497819 */ /* 0x001fe4000001144c */
        /* <DEDUP_REMOVED lines=95> */
[----:B------:R-:W-:Y:S02]  /*19b70*/  IADD3 R72, P6, PT, R76, R69, RZ ;  /* 0x000000454c487210 */ /* 0x000fe40007fde0ff */
[----:B------:R-:W-:-:S03]  /*19b80*/  SHF.R.S32.HI R77, RZ, 0x8, R77 ;  /* 0x00000008ff4d7819 */ /* 0x000fc6000001144d */
[----:B------:R-:W-:Y:S02]  /*19b90*/  IMAD.X R73, R73, 0x1, R71, P6 ;  /* 0x0000000149497824 */ /* 0x000fe400030e0647 */
[----:B------:R-:W-:Y:S01]  /*19ba0*/  VIADD R76, R76, UR21 ;  /* 0x000000154c4c7c36 */ /* 0x000fe20008000000 */
[----:B-----5:R-:W-:Y:S01]  /*19bb0*/  ISETP.LT.AND P5, PT, R2, UR8, !P2 ;  /* 0x0000000802007c0c */ /* 0x020fe2000d7a1270 */
[----:B------:R-:W5:Y:S02]  /*19bc0*/  LDCU UR8, c[0x0][0x398] ;  /* 0x00007300ff0877ac */ /* 0x000f640008000800 */
[----:B------:R0:W-:Y:S01]  /*19bd0*/  @P4 STG.E.U8 desc[UR18][R72.64], R77 ;  /* 0x0000004d48004986 */ /* 0x0001e2000c101112 */
[----:B------:R-:W-:Y:S01]  /*19be0*/  ISETP.LT.AND P4, PT, R70, UR12, !P2 ;  /* 0x0000000c46007c0c */ /* 0x000fe2000d781270 */
[----:B------:R-:W1:Y:S01]  /*19bf0*/  LDCU UR12, c[0x0][0x398] ;  /* 0x00007300ff0c77ac */ /* 0x000e620008000800 */
[----:B------:R-:W-:Y:S02]  /*19c00*/  IADD3 R74, P2, PT, R76, R68, RZ ;  /* 0x000000444c4a7210 */ /* 0x000fe40007f5e0ff */
[----:B0-----:R-:W-:-:S02]  /*19c10*/  SHF.R.S32.HI R73, RZ, 0x1f, R76 ;  /* 0x0000001fff497819 */ /* 0x001fc4000001144c */
        /* <DEDUP_REMOVED lines=354> */
[----:B------:R-:W3:Y:S04]  /*1b240*/  LDL.LU R93, [R1+0xfc] ;  /* 0x0000fc00015d7983 */ /* 0x000ee80000300800 */
[----:B------:R-:W4:Y:S04]  /*1b250*/  LDL.LU R85, [R1+0x100] ;  /* 0x0001000001557983 */ /* 0x000f280000300800 */
[----:B------:R-:W4:Y:S01]  /*1b260*/  LDL.LU R88, [R1+0x104] ;  /* 0x0001040001587983 */ /* 0x000f220000300800 */
[----:B------:R-:W-:-:S05]  /*1b270*/  IADD3 R72, P6, PT, R76, R69, RZ ;  /* 0x000000454c487210 */ /* 0x000fca0007fde0ff */
[----:B------:R-:W-:Y:S02]  /*1b280*/  IMAD.X R73, R73, 0x1, R71, P6 ;  /* 0x0000000149497824 */ /* 0x000fe400030e0647 */
[----:B------:R-:W-:-:S03]  /*1b290*/  VIADD R76, R76, UR21 ;  /* 0x000000154c4c7c36 */ /* 0x000fc60008000000 */
[----:B------:R0:W-:Y:S01]  /*1b2a0*/  @P4 STG.E.U8 desc[UR18][R72.64], R77 ;  /* 0x0000004d48004986 */ /* 0x0001e2000c101112 */
[----:B-----5:R-:W-:Y:S01]  /*1b2b0*/  ISETP.LT.AND P5, PT, R2, UR8, !P0 ;  /* 0x0000000802007c0c */ /* 0x020fe2000c7a1270 */
[----:B------:R-:W5:Y:S01]  /*1b2c0*/  LDCU UR8, c[0x0][0x398] ;  /* 0x00007300ff0877ac */ /* 0x000f620008000800 */
[----:B------:R-:W-:Y:S02]  /*1b2d0*/  IADD3 R74, P4, PT, R76, R68, RZ ;  /* 0x000000444c4a7210 */ /* 0x000fe40007f9e0ff */
[----:B------:R-:W-:Y:S01]  /*1b2e0*/  ISETP.LT.AND P6, PT, R70, UR12, !P0 ;  /* 0x0000000c46007c0c */ /* 0x000fe2000c7c1270 */
[----:B------:R-:W1:Y:S01]  /*1b2f0*/  LDCU UR12, c[0x0][0x398] ;  /* 0x00007300ff0c77ac */ /* 0x000e620008000800 */
[----:B0-----:R-:W-:Y:S01]  /*1b300*/  VIADD R72, R0, 0x40 ;  /* 0x0000004000487836 */ /* 0x001fe20000000000 */
[----:B------:R-:W-:-:S04]  /*1b310*/  SHF.R.S32.HI R73, RZ, 0x1f, R76 ;  /* 0x0000001fff497819 */ /* 0x000fc8000001144c */
[----:B------:R-:W-:Y:S01]  /*1b320*/  ISETP.GE.AND P0, PT, R72, UR6, PT ;  /* 0x0000000648007c0c */ /* 0x000fe2000bf06270 */
[----:B------:R-:W0:Y:S01]  /*1b330*/  LDCU UR6, c[0x0][0x398] ;  /* 0x00007300ff0677ac */ /* 0x000e220008000800 */
[----:B------:R-:W-:Y:S01]  /*1b340*/  IMAD.X R75, R73, 0x1, R3, P4 ;  /* 0x00000001494b7824 */ /* 0x000fe200020e0603 */
[C---:B------:R-:W-:Y:S01]  /*1b350*/  IADD3 R72, P4, PT, R76.reuse, R69, RZ ;  /* 0x000000454c487210 */ /* 0x040fe20007f9e0ff */
[----:B------:R-:W-:-:S04]  /*1b360*/  VIADD R76, R76, UR21 ;  /* 0x000000154c4c7c36 */ /* 0x000fc80008000000 */
[----:B------:R-:W-:Y:S01]  /*1b370*/  IMAD.X R73, R73, 0x1, R71, P4 ;  /* 0x0000000149497824 */ /* 0x000fe200020e0647 */
[----:B------:R0:W-:Y:S01]  /*1b380*/  @P5 STG.E.U8 desc[UR18][R74.64], R78 ;  /* 0x0000004e4a005986 */ /* 0x0001e2000c101112 */
[----:B------:R-:W-:-:S03]  /*1b390*/  VIADD R77, R0, 0x41 ;  /* 0x00000041004d7836 */ /* 0x000fc60000000000 */
[----:B------:R5:W-:Y:S01]  /*1b3a0*/  @P6 STG.E.U8 desc[UR18][R72.64], R79 ;  /* 0x0000004f48006986 */ /* 0x000be2000c101112 */
[----:B-1----:R-:W-:Y:S01]  /*1b3b0*/  ISETP.LT.AND P5, PT, R2, UR10, !P3 ;  /* 0x0000000a02007c0c */ /* 0x002fe2000dfa1270 */
[----:B------:R-:W1:Y:S01]  /*1b3c0*/  LDCU UR10, c[0x0][0x398] ;  /* 0x00007300ff0a77ac */ /* 0x000e620008000800 */
[----:B------:R-:W-:Y:S02]  /*1b3d0*/  ISETP.GE.AND P4, PT, R77, UR4, PT ;  /* 0x000000044d007c0c */ /* 0x000fe4000bf86270 */
[----:B0-----:R-:W-:Y:S01]  /*1b3e0*/  IADD3 R74, P6, PT, R76, R68, RZ ;  /* 0x000000444c4a7210 */ /* 0x001fe20007fde0ff */
[----:B------:R-:W0:Y:S01]  /*1b3f0*/  LDCU UR4, c[0x0][0x39c] ;  /* 0x00007380ff0477ac */ /* 0x000e220008000800 */
[----:B-----5:R-:W-:Y:S02]  /*1b400*/  SHF.R.S32.HI R73, RZ, 0x1f, R76 ;  /* 0x0000001fff497819 */ /* 0x020fe4000001144c */
[----:B------:R-:W-:Y:S01]  /*1b410*/  ISETP.LT.AND P3, PT, R70, UR6, !P3 ;  /* 0x0000000646007c0c */ /* 0x000fe2000df61270 */
[----:B------:R-:W5:Y:S01]  /*1b420*/  LDCU UR6, c[0x0][0x39c] ;  /* 0x00007380ff0677ac */ /* 0x000f620008000800 */
[----:B------:R-:W-:Y:S01]  /*1b430*/  PRMT R78, R78, 0x9910, RZ ;  /* 0x000099104e4e7816 */ /* 0x000fe200000000ff */
[----:B------:R-:W-:Y:S01]  /*1b440*/  IMAD.X R75, R73, 0x1, R3, P6 ;  /* 0x00000001494b7824 */ /* 0x000fe200030e0603 */
[----:B------:R-:W-:-:S02]  /*1b450*/  IADD3 R72, P6, PT, R76, R69, RZ ;  /* 0x000000454c487210 */ /* 0x000fc40007fde0ff */
[----:B------:R-:W-:Y:S02]  /*1b460*/  PRMT R77, R79, 0x9910, RZ ;  /* 0x000099104f4d7816 */ /* 0x000fe400000000ff */
[----:B------:R-:W-:Y:S01]  /*1b470*/  SHF.R.S32.HI R78, RZ, 0x8, R78 ;  /* 0x00000008ff4e7819 */ /* 0x000fe2000001144e */
[----:B------:R-:W-:Y:S01]  /*1b480*/  IMAD.X R73, R73, 0x1, R71, P6 ;  /* 0x0000000149497824 */ /* 0x000fe200030e0647 */
[----:B------:R-:W-:Y:S01]  /*1b490*/  SHF.R.S32.HI R77, RZ, 0x8, R77 ;  /* 0x00000008ff4d7819 */ /* 0x000fe2000001144d */
[----:B------:R-:W-:Y:S02]  /*1b4a0*/  VIADD R76, R76, UR21 ;  /* 0x000000154c4c7c36 */ /* 0x000fe40008000000 */
[----:B------:R0:W-:Y:S01]  /*1b4b0*/  @P5 STG.E.U8 desc[UR18][R74.64], R78 ;  /* 0x0000004e4a005986 */ /* 0x0001e2000c101112 */
[----:B------:R-:W-:Y:S01]  /*1b4c0*/  ISETP.LT.AND P5, PT, R2, UR8, !P2 ;  /* 0x0000000802007c0c */ /* 0x000fe2000d7a1270 */
[----:B------:R-:W1:Y:S02]  /*1b4d0*/  LDCU UR8, c[0x0][0x398] ;  /* 0x00007300ff0877ac */ /* 0x000e640008000800 */
[----:B------:R5:W-:Y:S01]  /*1b4e0*/  @P3 STG.E.U8 desc[UR18][R72.64], R77 ;  /* 0x0000004d48003986 */ /* 0x000be2000c101112 */
[----:B------:R-:W-:Y:S01]  /*1b4f0*/  ISETP.LT.AND P3, PT, R70, UR12, !P2 ;  /* 0x0000000c46007c0c */ /* 0x000fe2000d761270 */
[----:B------:R-:W1:Y:S01]  /*1b500*/  LDCU UR12, c[0x0][0x398] ;  /* 0x00007300ff0c77ac */ /* 0x000e620008000800 */
[----:B0-----:R-:W-:-:S02]  /*1b510*/  IADD3 R74, P2, PT, R76, R68, RZ ;  /* 0x000000444c4a7210 */ /* 0x001fc40007f5e0ff */
[----:B-----5:R-:W-:Y:S01]  /*1b520*/  SHF.R.S32.HI R73, RZ, 0x1f, R76 ;  /* 0x0000001fff497819 */ /* 0x020fe2000001144c */
[----:B------:R-:W-:Y:S01]  /*1b530*/  VIADD R77, R0, 0x42 ;  /* 0x00000042004d7836 */ /* 0x000fe20000000000 */
[----:B------:R-:W-:-:S03]  /*1b540*/  IADD3 R72, P6, PT, R76, R69, RZ ;  /* 0x000000454c487210 */ /* 0x000fc60007fde0ff */
[----:B------:R-:W-:Y:S01]  /*1b550*/  IMAD.X R75, R73, 0x1, R3, P2 ;  /* 0x00000001494b7824 */ /* 0x000fe200010e0603 */
[----:B------:R-:W-:Y:S01]  /*1b560*/  ISETP.GE.AND P2, PT, R77, UR4, PT ;  /* 0x000000044d007c0c */ /* 0x000fe2000bf46270 */
[----:B------:R-:W0:Y:S01]  /*1b570*/  LDCU UR4, c[0x0][0x39c] ;  /* 0x00007380ff0477ac */ /* 0x000e220008000800 */
[----:B------:R-:W-:Y:S02]  /*1b580*/  IMAD.X R73, R73, 0x1, R71, P6 ;  /* 0x0000000149497824 */ /* 0x000fe400030e0647 */
[----:B------:R-:W-:Y:S02]  /*1b590*/  VIADD R76, R76, UR21 ;  /* 0x000000154c4c7c36 */ /* 0x000fe40008000000 */
[----:B------:R-:W-:Y:S01]  /*1b5a0*/  VIADD R77, R0, 0x43 ;  /* 0x00000043004d7836 */ /* 0x000fe20000000000 */
[----:B--2---:R-:W-:Y:S02]  /*1b5b0*/  F2FP.SATFINITE.E4M3.F32.PACK_AB_MERGE_C R79, R87, R86, RZ ;  /* 0x00000056574f723e */ /* 0x004fe400048070ff */
[----:B------:R-:W2:Y:S04]  /*1b5c0*/  LDL.LU R86, [R1+0x1b0] ;  /* 0x0001b00001567983 */ /* 0x000ea80000300800 */
[----:B------:R5:W-:Y:S01]  /*1b5d0*/  @P5 STG.E.U8 desc[UR18][R74.64], R79 ;  /* 0x0000004f4a005986 */ /* 0x000be2000c101112 */
[----:B-1----:R-:W-:Y:S01]  /*1b5e0*/  ISETP.LT.AND P5, PT, R2, UR10, !P1 ;  /* 0x0000000a02007c0c */ /* 0x002fe2000cfa1270 */
[----:B------:R-:W1:Y:S02]  /*1b5f0*/  LDCU UR10, c[0x0][0x398] ;  /* 0x00007300ff0a77ac */ /* 0x000e640008000800 */
[----:B------:R-:W2:Y:S01]  /*1b600*/  LDL.LU R87, [R1+0x1b4] ;  /* 0x0001b40001577983 */ /* 0x000ea20000300800 */
[----:B---3--:R-:W-:-:S03]  /*1b610*/  F2FP.SATFINITE.E4M3.F32.PACK_AB_MERGE_C R78, R93, R92, RZ ;  /* 0x0000005c5d4e723e */ /* 0x008fc600048070ff */
[----:B------:R-:W3:Y:S04]  /*1b620*/  LDL.LU R92, [R1+0x1f0] ;  /* 0x0001f000015c7983 */ /* 0x000ee80000300800 */
[----:B------:R0:W-:Y:S01]  /*1b630*/  @P3 STG.E.U8 desc[UR18][R72.64], R78 ;  /* 0x0000004e48003986 */ /* 0x0001e2000c101112 */
[----:B----4-:R-:W-:Y:S01]  /*1b640*/  ISETP.LT.AND P3, PT, R70, UR14, !P1 ;  /* 0x0000000e46007c0c */ /* 0x010fe2000cf61270 */
[----:B------:R-:W4:Y:S01]  /*1b650*/  LDCU UR14, c[0x0][0x398] ;  /* 0x00007300ff0e77ac */ /* 0x000f220008000800 */
[----:B-----5:R-:W-:Y:S01]  /*1b660*/  IADD3 R74, P1, PT, R76, R68, RZ ;  /* 0x000000444c4a7210 */ /* 0x020fe20007f3e0ff */
[----:B------:R-:W3:Y:S01]  /*1b670*/  LDL.LU R93, [R1+0x1f4] ;  /* 0x0001f400015d7983 */ /* 0x000ee20000300800 */
[----:B0-----:R-:W-:Y:S02]  /*1b680*/  PRMT R72, R79, 0x9910, RZ ;  /* 0x000099104f487816 */ /* 0x001fe400000000ff */
[----:B------:R-:W-:-:S02]  /*1b690*/  PRMT R79, R78, 0x9910, RZ ;  /* 0x000099104e4f7816 */ /* 0x000fc400000000ff */
[----:B------:R-:W-:Y:S01]  /*1b6a0*/  SHF.R.S32.HI R73, RZ, 0x1f, R76 ;  /* 0x0000001fff497819 */ /* 0x000fe2000001144c */
[----:B------:R-:W-:Y:S01]  /*1b6b0*/  IMAD.MOV.U32 R78, RZ, RZ, R72 ;  /* 0x000000ffff4e7224 */ /* 0x000fe200078e0048 */
[----:B------:R-:W-:-:S03]  /*1b6c0*/  IADD3 R72, P6, PT, R76, R69, RZ ;  /* 0x000000454c487210 */ /* 0x000fc60007fde0ff */
[C---:B------:R-:W-:Y:S01]  /*1b6d0*/  IMAD.X R75, R73.reuse, 0x1, R3, P1 ;  /* 0x00000001494b7824 */ /* 0x040fe200008e0603 */
[----:B------:R-:W-:Y:S01]  /*1b6e0*/  SHF.R.S32.HI R78, RZ, 0x8, R78 ;  /* 0x00000008ff4e7819 */ /* 0x000fe2000001144e */
[----:B------:R-:W-:Y:S01]  /*1b6f0*/  IMAD.X R73, R73, 0x1, R71, P6 ;  /* 0x0000000149497824 */ /* 0x000fe200030e0647 */
[----:B------:R-:W-:Y:S01]  /*1b700*/  ISETP.GE.AND P1, PT, R77, UR4, PT ;  /* 0x000000044d007c0c */ /* 0x000fe2000bf26270 */
[----:B------:R-:W-:Y:S01]  /*1b710*/  VIADD R76, R76, UR21 ;  /* 0x000000154c4c7c36 */ /* 0x000fe20008000000 */
[----:B------:R-:W-:Y:S01]  /*1b720*/  SHF.R.S32.HI R77, RZ, 0x8, R79 ;  /* 0x00000008ff4d7819 */ /* 0x000fe2000001144f */
[----:B------:R-:W-:Y:S01]  /*1b730*/  @P5 STG.E.U8 desc[UR18][R74.64], R78 ;  /* 0x0000004e4a005986 */ /* 0x000fe2000c101112 */
[----:B------:R-:W-:Y:S01]  /*1b740*/  ISETP.LT.AND P6, PT, R70, UR12, !P0 ;  /* 0x0000000c46007c0c */ /* 0x000fe2000c7c1270 */
[----:B------:R-:W0:Y:S02]  /*1b750*/  LDCU UR4, c[0x0][0x39c] ;  /* 0x00007380ff0477ac */ /* 0x000e240008000800 */
[----:B------:R5:W-:Y:S01]  /*1b760*/  @P3 STG.E.U8 desc[UR18][R72.64], R77 ;  /* 0x0000004d48003986 */ /* 0x000be2000c101112 */
[----:B------:R-:W-:Y:S01]  /*1b770*/  ISETP.LT.AND P5, PT, R2, UR8, !P0 ;  /* 0x0000000802007c0c */ /* 0x000fe2000c7a1270 */
[----:B------:R-:W0:Y:S01]  /*1b780*/  LDCU UR8, c[0x0][0x398] ;  /* 0x00007300ff0877ac */ /* 0x000e220008000800 */
[----:B------:R-:W0:Y:S01]  /*1b790*/  LDCU UR12, c[0x0][0x398] ;  /* 0x00007300ff0c77ac */ /* 0x000e220008000800 */
[----:B-----5:R-:W-:-:S02]  /*1b7a0*/  F2FP.SATFINITE.E4M3.F32.PACK_AB_MERGE_C R77, R88, R85, RZ ;  /* 0x00000055584d723e */ /* 0x020fc400048070ff */
[----:B------:R-:W5:Y:S04]  /*1b7b0*/  LDL.LU R85, [R1+0x108] ;  /* 0x0001080001557983 */ /* 0x000f680000300800 */
[----:B------:R-:W5:Y:S01]  /*1b7c0*/  LDL.LU R88, [R1+0x10c] ;  /* 0x00010c0001587983 */ /* 0x000f620000300800 */
[----:B------:R-:W-:Y:S01]  /*1b7d0*/  VIADD R72, R0, 0x44 ;  /* 0x0000004400487836 */ /* 0x000fe20000000000 */
[----:B------:R-:W-:Y:S02]  /*1b7e0*/  SHF.R.S32.HI R73, RZ, 0x1f, R76 ;  /* 0x0000001fff497819 */ /* 0x000fe4000001144c */
[----:B------:R-:W-:Y:S02]  /*1b7f0*/  IADD3 R74, P3, PT, R76, R68, RZ ;  /* 0x000000444c4a7210 */ /* 0x000fe40007f7e0ff */
[----:B------:R-:W-:Y:S01]  /*1b800*/  ISETP.GE.AND P0, PT, R72, UR6, PT ;  /* 0x0000000648007c0c */ /* 0x000fe2000bf06270 */
[----:B------:R-:W0:Y:S02]  /*1b810*/  LDCU UR6, c[0x0][0x398] ;  /* 0x00007300ff0677ac */ /* 0x000e240008000800 */
[----:B------:R-:W-:Y:S01]  /*1b820*/  IMAD.X R75, R73, 0x1, R3, P3 ;  /* 0x00000001494b7824 */ /* 0x000fe200018e0603 */
[----:B------:R-:W-:-:S02]  /*1b830*/  IADD3 R72, P3, PT, R76, R69, RZ ;  /* 0x000000454c487210 */ /* 0x000fc40007f7e0ff */
[----:B------:R-:W-:Y:S02]  /*1b840*/  F2FP.SATFINITE.E4M3.F32.PACK_AB_MERGE_C R78, R5, R4, RZ ;  /* 0x00000004054e723e */ /* 0x000fe400048070ff */
[----:B------:R0:W-:Y:S01]  /*1b850*/  @P5 STG.E.U8 desc[UR18][R74.64], R77 ;  /* 0x0000004d4a005986 */ /* 0x0001e2000c101112 */
[----:B------:R-:W-:Y:S02]  /*1b860*/  IMAD.X R73, R73, 0x1, R71, P3 ;  /* 0x0000000149497824 */ /* 0x000fe400018e0647 */
[----:B------:R-:W-:-:S03]  /*1b870*/  VIADD R4, R0, 0x45 ;  /* 0x0000004500047836 */ /* 0x000fc60000000000 */
[----:B------:R4:W-:Y:S01]  /*1b880*/  @P6 STG.E.U8 desc[UR18][R72.64], R78 ;  /* 0x0000004e48006986 */ /* 0x0009e2000c101112 */
[----:B0-----:R-:W-:Y:S01]  /*1b890*/  VIADD R74, R76, UR21 ;  /* 0x000000154c4a7c36 */ /* 0x001fe20008000000 */
[----:B-1----:R-:W-:Y:S01]  /*1b8a0*/  ISETP.LT.AND P5, PT, R2, UR10, !P4 ;  /* 0x0000000a02007c0c */ /* 0x002fe2000e7a1270 */
[----:B------:R-:W0:Y:S03]  /*1b8b0*/  LDCU UR10, c[0x0][0x398] ;  /* 0x00007300ff0a77ac */ /* 0x000e260008000800 */
[----:B------:R-:W-:Y:S02]  /*1b8c0*/  SHF.R.S32.HI R5, RZ, 0x1f, R74 ;  /* 0x0000001fff057819 */ /* 0x000fe4000001144a */
[----:B----4-:R-:W-:Y:S02]  /*1b8d0*/  IADD3 R72, P6, PT, R74, R68, RZ ;  /* 0x000000444a487210 */ /* 0x010fe40007fde0ff */
[----:B------:R-:W-:Y:S01]  /*1b8e0*/  ISETP.LT.AND P4, PT, R70, UR6, !P4 ;  /* 0x0000000646007c0c */ /* 0x000fe2000e781270 */
[----:B------:R-:W1:Y:S01]  /*1b8f0*/  LDCU UR6, c[0x0][0x39c] ;  /* 0x00007380ff0677ac */ /* 0x000e620008000800 */
[----:B------:R-:W-:Y:S01]  /*1b900*/  ISETP.GE.AND P3, PT, R4, UR4, PT ;  /* 0x0000000404007c0c */ /* 0x000fe2000bf66270 */
[----:B------:R-:W-:Y:S01]  /*1b910*/  IMAD.X R73, R5, 0x1, R3, P6 ;  /* 0x0000000105497824 */ /* 0x000fe200030e0603 */
[----:B------:R-:W-:Y:S01]  /*1b920*/  PRMT R76, R77, 0x9910, RZ ;  /* 0x000099104d4c7816 */ /* 0x000fe200000000ff */
[----:B------:R-:W4:Y:S01]  /*1b930*/  LDCU UR4, c[0x0][0x39c] ;  /* 0x00007380ff0477ac */ /* 0x000f220008000800 */
        /* <DEDUP_REMOVED lines=13> */
[----:B----4-:R-:W-:Y:S01]  /*1ba10*/  SHF.R.S32.HI R5, RZ, 0x1f, R74 ;  /* 0x0000001fff057819 */ /* 0x010fe2000001144a */
[----:B------:R-:W-:-:S04]  /*1ba20*/  VIADD R75, R0, 0x46 ;  /* 0x00000046004b7836 */ /* 0x000fc80000000000 */
[----:B------:R-:W-:Y:S01]  /*1ba30*/  IMAD.X R73, R5, 0x1, R3, P2 ;  /* 0x0000000105497824 */ /* 0x000fe200010e0603 */
[----:B------:R-:W-:Y:S01]  /*1ba40*/  ISETP.GE.AND P2, PT, R75, UR4, PT ;  /* 0x000000044b007c0c */ /* 0x000fe2000bf46270 */
[----:B------:R-:W0:Y:S01]  /*1ba50*/  LDCU UR4, c[0x0][0x39c] ;  /* 0x00007380ff0477ac */ /* 0x000e220008000800 */
[----:B-----5:R-:W-:Y:S02]  /*1ba60*/  F2FP.SATFINITE.E4M3.F32.PACK_AB_MERGE_C R75, R88, R85, RZ ;  /* 0x00000055584b723e */ /* 0x020fe400048070ff */
[----:B------:R-:W4:Y:S04]  /*1ba70*/  LDL.LU R85, [R1+0x110] ;  /* 0x0001100001557983 */ /* 0x000f280000300800 */
[----:B------:R-:W4:Y:S01]  /*1ba80*/  LDL.LU R88, [R1+0x114] ;  /* 0x0001140001587983 */ /* 0x000f220000300800 */
[----:B------:R-:W-:-:S02]  /*1ba90*/  IADD3 R4, P6, PT, R74, R69, RZ ;  /* 0x000000454a047210 */ /* 0x000fc40007fde0ff */
[----:B------:R-:W-:Y:S01]  /*1baa0*/  F2FP.SATFINITE.E4M3.F32.PACK_AB_MERGE_C R6, R7, R6, RZ ;  /* 0x000000060706723e */ /* 0x000fe200048070ff */
[----:B------:R5:W-:Y:S02]  /*1bab0*/  @P5 STG.E.U8 desc[UR18][R72.64], R75 ;  /* 0x0000004b48005986 */ /* 0x000be4000c101112 */
[----:B------:R-:W-:Y:S01]  /*1bac0*/  IMAD.X R5, R5, 0x1, R71, P6 ;  /* 0x0000000105057824 */ /* 0x000fe200030e0647 */
[----:B------:R-:W-:Y:S01]  /*1bad0*/  ISETP.LT.AND P5, PT, R2, UR10, !P1 ;  /* 0x0000000a02007c0c */ /* 0x000fe2000cfa1270 */
[----:B------:R-:W0:Y:S03]  /*1bae0*/  LDCU UR10, c[0x0][0x398] ;  /* 0x00007300ff0a77ac */ /* 0x000e260008000800 */
[----:B------:R1:W-:Y:S01]  /*1baf0*/  @P4 STG.E.U8 desc[UR18][R4.64], R6 ;  /* 0x0000000604004986 */ /* 0x0003e2000c101112 */
[----:B------:R-:W-:Y:S01]  /*1bb00*/  ISETP.LT.AND P4, PT, R70, UR14, !P1 ;  /* 0x0000000e46007c0c */ /* 0x000fe2000cf81270 */
[----:B------:R-:W0:Y:S01]  /*1bb10*/  LDCU UR14, c[0x0][0x398] ;  /* 0x00007300ff0e77ac */ /* 0x000e220008000800 */
[----:B-----5:R-:W-:Y:S01]  /*1bb20*/  VIADD R72, R74, UR21 ;  /* 0x000000154a487c36 */ /* 0x020fe20008000000 */
[----:B------:R-:W-:-:S02]  /*1bb30*/  PRMT R74, R75, 0x9910, RZ ;  /* 0x000099104b4a7816 */ /* 0x000fc400000000ff */
[----:B------:R-:W-:Y:S01]  /*1bb40*/  PRMT R75, R6, 0x9910, RZ ;  /* 0x00009910064b7816 */ /* 0x000fe200000000ff */
[----:B------:R-:W-:Y:S01]  /*1bb50*/  VIADD R73, R0, 0x47 ;  /* 0x0000004700497836 */ /* 0x000fe20000000000 */
[----:B-1----:R-:W-:Y:S02]  /*1bb60*/  SHF.R.S32.HI R5, RZ, 0x1f, R72 ;  /* 0x0000001fff057819 */ /* 0x002fe40000011448 */
[C---:B------:R-:W-:Y:S02]  /*1bb70*/  IADD3 R6, P1, PT, R72.reuse, R68, RZ ;  /* 0x0000004448067210 */ /* 0x040fe40007f3e0ff */
[----:B------:R-:W-:Y:S02]  /*1bb80*/  IADD3 R4, P6, PT, R72, R69, RZ ;  /* 0x0000004548047210 */ /* 0x000fe40007fde0ff */
[----:B------:R-:W-:Y:S01]  /*1bb90*/  SHF.R.S32.HI R74, RZ, 0x8, R74 ;  /* 0x00000008ff4a7819 */ /* 0x000fe2000001144a */
[----:B------:R-:W-:Y:S01]  /*1bba0*/  IMAD.X R7, R5, 0x1, R3, P1 ;  /* 0x0000000105077824 */ /* 0x000fe200008e0603 */
[----:B0-----:R-:W-:Y:S01]  /*1bbb0*/  ISETP.GE.AND P1, PT, R73, UR4, PT ;  /* 0x0000000449007c0c */ /* 0x001fe2000bf26270 */
[----:B------:R-:W-:Y:S01]  /*1bbc0*/  IMAD.X R5, R5, 0x1, R71, P6 ;  /* 0x0000000105057824 */ /* 0x000fe200030e0647 */
[----:B------:R-:W-:Y:S01]  /*1bbd0*/  SHF.R.S32.HI R73, RZ, 0x8, R75 ;  /* 0x00000008ff497819 */ /* 0x000fe2000001144b */
[----:B------:R-:W0:Y:S01]  /*1bbe0*/  LDCU UR4, c[0x0][0x39c] ;  /* 0x00007380ff0477ac */ /* 0x000e220008000800 */
[----:B------:R-:W-:Y:S04]  /*1bbf0*/  @P5 STG.E.U8 desc[UR18][R6.64], R74 ;  /* 0x0000004a06005986 */ /* 0x000fe8000c101112 */
[----:B------:R4:W-:Y:S02]  /*1bc00*/  @P4 STG.E.U8 desc[UR18][R4.64], R73 ;  /* 0x0000004904004986 */ /* 0x0009e4000c101112 */
[----:B----4-:R-:W-:-:S02]  /*1bc10*/  F2FP.SATFINITE.E4M3.F32.PACK_AB_MERGE_C R73, R88, R85, RZ ;  /* 0x000000555849723e */ /* 0x010fc400048070ff */
[----:B------:R-:W4:Y:S04]  /*1bc20*/  LDL.LU R85, [R1+0x118] ;  /* 0x0001180001557983 */ /* 0x000f280000300800 */
[----:B------:R-:W4:Y:S01]  /*1bc30*/  LDL.LU R88, [R1+0x11c] ;  /* 0x00011c0001587983 */ /* 0x000f220000300800 */
[----:B------:R-:W-:Y:S01]  /*1bc40*/  VIADD R72, R72, UR21 ;  /* 0x0000001548487c36 */ /* 0x000fe20008000000 */
[----:B------:R-:W-:Y:S01]  /*1bc50*/  ISETP.LT.AND P5, PT, R2, UR8, !P0 ;  /* 0x0000000802007c0c */ /* 0x000fe2000c7a1270 */
[----:B------:R-:W-:Y:S01]  /*1bc60*/  VIADD R4, R0, 0x48 ;  /* 0x0000004800047836 */ /* 0x000fe20000000000 */
[----:B------:R-:W-:Y:S01]  /*1bc70*/  ISETP.LT.AND P6, PT, R70, UR12, !P0 ;  /* 0x0000000c46007c0c */ /* 0x000fe2000c7c1270 */
[----:B------:R-:W1:Y:S01]  /*1bc80*/  LDCU UR8, c[0x0][0x398] ;  /* 0x00007300ff0877ac */ /* 0x000e620008000800 */
[----:B------:R-:W-:-:S02]  /*1bc90*/  SHF.R.S32.HI R5, RZ, 0x1f, R72 ;  /* 0x0000001fff057819 */ /* 0x000fc40000011448 */
[----:B------:R-:W-:Y:S01]  /*1bca0*/  IADD3 R6, P4, PT, R72, R68, RZ ;  /* 0x0000004448067210 */ /* 0x000fe20007f9e0ff */
[----:B------:R-:W5:Y:S01]  /*1bcb0*/  LDCU UR12, c[0x0][0x398] ;  /* 0x00007300ff0c77ac */ /* 0x000f620008000800 */
[----:B------:R-:W-:Y:S02]  /*1bcc0*/  ISETP.GE.AND P0, PT, R4, UR6, PT ;  /* 0x0000000604007c0c */ /* 0x000fe4000bf06270 */
[----:B------:R-:W-:Y:S01]  /*1bcd0*/  F2FP.SATFINITE.E4M3.F32.PACK_AB_MERGE_C R9, R9, R8, RZ ;  /* 0x000000080909723e */ /* 0x000fe200048070ff */
[C---:B------:R-:W-:Y:S01]  /*1bce0*/  IMAD.X R7, R5.reuse, 0x1, R3, P4 ;  /* 0x0000000105077824 */ /* 0x040fe200020e0603 */
[----:B------:R-:W-:Y:S01]  /*1bcf0*/  IADD3 R4, P4, PT, R72, R69, RZ ;  /* 0x0000004548047210 */ /* 0x000fe20007f9e0ff */
[----:B------:R-:W-:Y:S01]  /*1bd00*/  VIADD R8, R0, 0x49 ;  /* 0x0000004900087836 */ /* 0x000fe20000000000 */
[----:B------:R-:W1:Y:S03]  /*1bd10*/  LDCU UR6, c[0x0][0x398] ;  /* 0x00007300ff0677ac */ /* 0x000e660008000800 */
[----:B------:R-:W-:Y:S01]  /*1bd20*/  IMAD.X R5, R5, 0x1, R71, P4 ;  /* 0x0000000105057824 */ /* 0x000fe200020e0647 */
[----:B0-----:R-:W-:Y:S01]  /*1bd30*/  ISETP.GE.AND P4, PT, R8, UR4, PT ;  /* 0x0000000408007c0c */ /* 0x001fe2000bf86270 */
[----:B------:R-:W-:Y:S01]  /*1bd40*/  VIADD R8, R72, UR21 ;  /* 0x0000001548087c36 */ /* 0x000fe20008000000 */
[----:B------:R0:W-:Y:S01]  /*1bd50*/  @P5 STG.E.U8 desc[UR18][R6.64], R73 ;  /* 0x0000004906005986 */ /* 0x0001e2000c101112 */
[----:B------:R-:W-:Y:S01]  /*1bd60*/  ISETP.LT.AND P5, PT, R2, UR10, !P3 ;  /* 0x0000000a02007c0c */ /* 0x000fe2000dfa1270 */
[----:B------:R-:W1:Y:S02]  /*1bd70*/  LDCU UR10, c[0x0][0x398] ;  /* 0x00007300ff0a77ac */ /* 0x000e640008000800 */
[----:B------:R2:W-:Y:S01]  /*1bd80*/  @P6 STG.E.U8 desc[UR18][R4.64], R9 ;  /* 0x0000000904006986 */ /* 0x0005e2000c101112 */
[----:B------:R-:W-:Y:S01]  /*1bd90*/  PRMT R72, R73, 0x9910, RZ ;  /* 0x0000991049487816 */ /* 0x000fe200000000ff */
[----:B------:R-:W1:Y:S01]  /*1bda0*/  LDCU UR4, c[0x0][0x39c] ;  /* 0x00007380ff0477ac */ /* 0x000e620008000800 */
[----:B0-----:R-:W-:-:S02]  /*1bdb0*/  IADD3 R6, P6, PT, R8, R68, RZ ;  /* 0x0000004408067210 */ /* 0x001fc40007fde0ff */
[----:B--2---:R-:W-:Y:S02]  /*1bdc0*/  SHF.R.S32.HI R5, RZ, 0x1f, R8 ;  /* 0x0000001fff057819 */ /* 0x004fe40000011408 */
[----:B------:R-:W-:-:S03]  /*1bdd0*/  SHF.R.S32.HI R72, RZ, 0x8, R72 ;  /* 0x00000008ff487819 */ /* 0x000fc60000011448 */
[----:B------:R-:W-:-:S05]  /*1bde0*/  IMAD.X R7, R5, 0x1, R3, P6 ;  /* 0x0000000105077824 */ /* 0x000fca00030e0603 */
[----:B------:R4:W-:Y:S02]  /*1bdf0*/  @P5 STG.E.U8 desc[UR18][R6.64], R72 ;  /* 0x0000004806005986 */ /* 0x0009e4000c101112 */
[----:B----4-:R-:W-:Y:S02]  /*1be00*/  F2FP.SATFINITE.E4M3.F32.PACK_AB_MERGE_C R72, R88, R85, RZ ;  /* 0x000000555848723e */ /* 0x010fe400048070ff */
[----:B------:R-:W2:Y:S04]  /*1be10*/  LDL.LU R85, [R1+0x120] ;  /* 0x0001200001557983 */ /* 0x000ea80000300800 */
[----:B------:R-:W2:Y:S01]  /*1be20*/  LDL.LU R88, [R1+0x124] ;  /* 0x0001240001587983 */ /* 0x000ea20000300800 */
[----:B-1----:R-:W-:Y:S01]  /*1be30*/  ISETP.LT.AND P3, PT, R70, UR6, !P3 ;  /* 0x0000000646007c0c */ /* 0x002fe2000df61270 */
[----:B------:R-:W0:Y:S01]  /*1be40*/  LDCU UR6, c[0x0][0x39c] ;  /* 0x00007380ff0677ac */ /* 0x000e220008000800 */
[----:B------:R-:W-:-:S02]  /*1be50*/  IADD3 R4, P6, PT, R8, R69, RZ ;  /* 0x0000004508047210 */ /* 0x000fc40007fde0ff */
[----:B------:R-:W-:Y:S01]  /*1be60*/  PRMT R9, R9, 0x9910, RZ ;  /* 0x0000991009097816 */ /* 0x000fe200000000ff */
[----:B------:R-:W-:Y:S02]  /*1be70*/  VIADD R8, R8, UR21 ;  /* 0x0000001508087c36 */ /* 0x000fe40008000000 */
[----:B------:R-:W-:Y:S01]  /*1be80*/  IMAD.X R5, R5, 0x1, R71, P6 ;  /* 0x0000000105057824 */ /* 0x000fe200030e0647 */
[----:B------:R-:W-:Y:S02]  /*1be90*/  SHF.R.S32.HI R9, RZ, 0x8, R9 ;  /* 0x00000008ff097819 */ /* 0x000fe40000011409 */
[----:B------:R-:W-:Y:S01]  /*1bea0*/  ISETP.LT.AND P5, PT, R2, UR8, !P2 ;  /* 0x0000000802007c0c */ /* 0x000fe2000d7a1270 */
[----:B------:R-:W1:Y:S02]  /*1beb0*/  LDCU UR8, c[0x0][0x398] ;  /* 0x00007300ff0877ac */ /* 0x000e640008000800 */
[----:B------:R4:W-:Y:S01]  /*1bec0*/  @P3 STG.E.U8 desc[UR18][R4.64], R9 ;  /* 0x0000000904003986 */ /* 0x0009e2000c101112 */
[----:B-----5:R-:W-:Y:S01]  /*1bed0*/  ISETP.LT.AND P3, PT, R70, UR12, !P2 ;  /* 0x0000000c46007c0c */ /* 0x020fe2000d761270 */
[----:B------:R-:W5:Y:S01]  /*1bee0*/  LDCU UR12, c[0x0][0x398] ;  /* 0x00007300ff0c77ac */ /* 0x000f620008000800 */
[----:B------:R-:W-:-:S02]  /*1bef0*/  IADD3 R6, P2, PT, R8, R68, RZ ;  /* 0x0000004408067210 */ /* 0x000fc40007f5e0ff */
[----:B----4-:R-:W-:Y:S02]  /*1bf00*/  SHF.R.S32.HI R5, RZ, 0x1f, R8 ;  /* 0x0000001fff057819 */ /* 0x010fe40000011408 */
[----:B------:R-:W-:-:S03]  /*1bf10*/  IADD3 R4, P6, PT, R8, R69, RZ ;  /* 0x0000004508047210 */ /* 0x000fc60007fde0ff */
[----:B------:R-:W-:Y:S01]  /*1bf20*/  IMAD.X R7, R5, 0x1, R3, P2 ;  /* 0x0000000105077824 */ /* 0x000fe200010e0603 */
[----:B------:R-:W-:Y:S01]  /*1bf30*/  F2FP.SATFINITE.E4M3.F32.PACK_AB_MERGE_C R10, R11, R10, RZ ;  /* 0x0000000a0b0a723e */ /* 0x000fe200048070ff */
[----:B------:R-:W-:Y:S02]  /*1bf40*/  IMAD.X R5, R5, 0x1, R71, P6 ;  /* 0x0000000105057824 */ /* 0x000fe400030e0647 */
[----:B------:R-:W-:Y:S01]  /*1bf50*/  VIADD R8, R8, UR21 ;  /* 0x0000001508087c36 */ /* 0x000fe20008000000 */
[----:B------:R4:W-:Y:S01]  /*1bf60*/  @P5 STG.E.U8 desc[UR18][R6.64], R72 ;  /* 0x0000004806005986 */ /* 0x0009e2000c101112 */
[----:B------:R-:W-:Y:S01]  /*1bf70*/  ISETP.LT.AND P5, PT, R2, UR10, !P1 ;  /* 0x0000000a02007c0c */ /* 0x000fe2000cfa1270 */
[----:B------:R-:W-:Y:S01]  /*1bf80*/  VIADD R9, R0, 0x4a ;  /* 0x0000004a00097836 */ /* 0x000fe20000000000 */
[----:B------:R-:W-:Y:S01]  /*1bf90*/  PRMT R11, R10, 0x9910, RZ ;  /* 0x000099100a0b7816 */ /* 0x000fe200000000ff */
[----:B------:R0:W-:Y:S01]  /*1bfa0*/  @P3 STG.E.U8 desc[UR18][R4.64], R10 ;  /* 0x0000000a04003986 */ /* 0x0001e2000c101112 */
[----:B------:R-:W-:Y:S01]  /*1bfb0*/  ISETP.LT.AND P3, PT, R70, UR14, !P1 ;  /* 0x0000000e46007c0c */ /* 0x000fe2000cf61270 */
[----:B------:R-:W1:Y:S01]  /*1bfc0*/  LDCU UR10, c[0x0][0x398] ;  /* 0x00007300ff0a77ac */ /* 0x000e620008000800 */
[----:B----4-:R-:W-:Y:S01]  /*1bfd0*/  PRMT R72, R72, 0x9910, RZ ;  /* 0x0000991048487816 */ /* 0x010fe200000000ff */
[----:B------:R-:W4:Y:S01]  /*1bfe0*/  LDCU UR14, c[0x0][0x398] ;  /* 0x00007300ff0e77ac */ /* 0x000f220008000800 */
[----:B------:R-:W-:-:S02]  /*1bff0*/  IADD3 R6, P1, PT, R8, R68, RZ ;  /* 0x0000004408067210 */ /* 0x000fc40007f3e0ff */
[----:B0-----:R-:W-:Y:S01]  /*1c000*/  SHF.R.S32.HI R5, RZ, 0x1f, R8 ;  /* 0x0000001fff057819 */ /* 0x001fe20000011408 */
[----:B------:R-:W-:-:S04]  /*1c010*/  IMAD.MOV.U32 R10, RZ, RZ, R72 ;  /* 0x000000ffff0a7224 */ /* 0x000fc800078e0048 */
[----:B------:R-:W-:Y:S01]  /*1c020*/  IMAD.X R7, R5, 0x1, R3, P1 ;  /* 0x0000000105077824 */ /* 0x000fe200008e0603 */
[----:B------:R-:W-:-:S05]  /*1c030*/  SHF.R.S32.HI R10, RZ, 0x8, R10 ;  /* 0x00000008ff0a7819 */ /* 0x000fca000001140a */
[----:B------:R2:W-:Y:S02]  /*1c040*/  @P5 STG.E.U8 desc[UR18][R6.64], R10 ;  /* 0x0000000a06005986 */ /* 0x0005e4000c101112 */
[----:B--2---:R-:W-:Y:S02]  /*1c050*/  F2FP.SATFINITE.E4M3.F32.PACK_AB_MERGE_C R10, R88, R85, RZ ;  /* 0x00000055580a723e */ /* 0x004fe400048070ff */
[----:B------:R-:W2:Y:S04]  /*1c060*/  LDL.LU R85, [R1+0x128] ;  /* 0x0001280001557983 */ /* 0x000ea80000300800 */
[----:B------:R-:W2:Y:S01]  /*1c070*/  LDL.LU R88, [R1+0x12c] ;  /* 0x00012c0001587983 */ /* 0x000ea20000300800 */
[----:B------:R-:W-:Y:S01]  /*1c080*/  ISETP.GE.AND P2, PT, R9, UR4, PT ;  /* 0x0000000409007c0c */ /* 0x000fe2000bf46270 */
[----:B------:R-:W0:Y:S01]  /*1c090*/  LDCU UR4, c[0x0][0x39c] ;  /* 0x00007380ff0477ac */ /* 0x000e220008000800 */
[----:B------:R-:W-:Y:S01]  /*1c0a0*/  VIADD R9, R0, 0x4b ;  /* 0x0000004b00097836 */ /* 0x000fe20000000000 */
[C---:B------:R-:W-:Y:S01]  /*1c0b0*/  IADD3 R4, P6, PT, R8.reuse, R69, RZ ;  /* 0x0000004508047210 */ /* 0x040fe20007fde0ff */
[----:B------:R-:W-:-:S04]  /*1c0c0*/  VIADD R8, R8, UR21 ;  /* 0x0000001508087c36 */ /* 0x000fc80008000000 */
[----:B------:R-:W-:Y:S01]  /*1c0d0*/  IMAD.X R5, R5, 0x1, R71, P6 ;  /* 0x0000000105057824 */ /* 0x000fe200030e0647 */
[----:B-1----:R-:W-:Y:S01]  /*1c0e0*/  ISETP.LT.AND P5, PT, R2, UR8, !P0 ;  /* 0x0000000802007c0c */ /* 0x002fe2000c7a1270 */
[----:B------:R-:W1:Y:S01]  /*1c0f0*/  LDCU UR8, c[0x0][0x398] ;  /* 0x00007300ff0877ac */ /* 0x000e620008000800 */
[----:B0-----:R-:W-:Y:S01]  /*1c100*/  ISETP.GE.AND P1, PT, R9, UR4, PT ;  /* 0x0000000409007c0c */ /* 0x001fe2000bf26270 */
[----:B------:R-:W0:Y:S01]  /*1c110*/  LDCU UR4, c[0x0][0x39c] ;  /* 0x00007380ff0477ac */ /* 0x000e220008000800 */
[----:B------:R-:W-:-:S05]  /*1c120*/  SHF.R.S32.HI R9, RZ, 0x8, R11 ;  /* 0x00000008ff097819 */ /* 0x000fca000001140b */
[----:B------:R0:W-:Y:S01]  /*1c130*/  @P3 STG.E.U8 desc[UR18][R4.64], R9 ;  /* 0x0000000904003986 */ /* 0x0001e2000c101112 */
[----:B------:R-:W-:Y:S02]  /*1c140*/  IADD3 R6, P3, PT, R8, R68, RZ ;  /* 0x0000004408067210 */ /* 0x000fe40007f7e0ff */
[----:B-----5:R-:W-:Y:S01]  /*1c150*/  ISETP.LT.AND P6, PT, R70, UR12, !P0 ;  /* 0x0000000c46007c0c */ /* 0x020fe2000c7c1270 */
[----:B------:R-:W5:Y:S01]  /*1c160*/  LDCU UR12, c[0x0][0x398] ;  /* 0x00007300ff0c77ac */ /* 0x000f620008000800 */
[----:B0-----:R-:W-:Y:S01]  /*1c170*/  VIADD R4, R0, 0x4c ;  /* 0x0000004c00047836 */ /* 0x001fe20000000000 */
[----:B------:R-:W-:-:S04]  /*1c180*/  SHF.R.S32.HI R5, RZ, 0x1f, R8 ;  /* 0x0000001fff057819 */ /* 0x000fc80000011408 */
[----:B------:R-:W-:Y:S01]  /*1c190*/  ISETP.GE.AND P0, PT, R4, UR6, PT ;  /* 0x0000000604007c0c */ /* 0x000fe2000bf06270 */
[----:B------:R-:W-:Y:S01]  /*1c1a0*/  IMAD.X R7, R5, 0x1, R3, P3 ;  /* 0x0000000105077824 */ /* 0x000fe200018e0603 */
[C---:B------:R-:W-:Y:S01]  /*1c1b0*/  IADD3 R4, P3, PT, R8.reuse, R69, RZ ;  /* 0x0000004508047210 */ /* 0x040fe20007f7e0ff */
[----:B------:R-:W-:Y:S01]  /*1c1c0*/  VIADD R8, R8, UR21 ;  /* 0x0000001508087c36 */ /* 0x000fe20008000000 */
[----:B------:R-:W-:Y:S01]  /*1c1d0*/  F2FP.SATFINITE.E4M3.F32.PACK_AB_MERGE_C R12, R13, R12, RZ ;  /* 0x0000000c0d0c723e */ /* 0x000fe200048070ff */
[----:B------:R-:W0:Y:S02]  /*1c1e0*/  LDCU UR6, c[0x0][0x398] ;  /* 0x00007300ff0677ac */ /* 0x000e240008000800 */
[----:B------:R-:W-:Y:S01]  /*1c1f0*/  IMAD.X R5, R5, 0x1, R71, P3 ;  /* 0x0000000105057824 */ /* 0x000fe200018e0647 */
[----:B------:R1:W-:Y:S01]  /*1c200*/  @P5 STG.E.U8 desc[UR18][R6.64], R10 ;  /* 0x0000000a06005986 */ /* 0x0003e2000c101112 */
[----:B------:R-:W-:Y:S01]  /*1c210*/  ISETP.LT.AND P5, PT, R2, UR10, !P4 ;  /* 0x0000000a02007c0c */ /* 0x000fe2000e7a1270 */
[----:B------:R-:W-:Y:S01]  /*1c220*/  VIADD R9, R0, 0x4d ;  /* 0x0000004d00097836 */ /* 0x000fe20000000000 */
[----:B------:R-:W0:Y:S01]  /*1c230*/  LDCU UR10, c[0x0][0x398] ;  /* 0x00007300ff0a77ac */ /* 0x000e220008000800 */
[----:B------:R3:W-:Y:S01]  /*1c240*/  @P6 STG.E.U8 desc[UR18][R4.64], R12 ;  /* 0x0000000c04006986 */ /* 0x0007e2000c101112 */
[----:B-1----:R-:W-:-:S02]  /*1c250*/  IADD3 R6, P6, PT, R8, R68, RZ ;  /* 0x0000004408067210 */ /* 0x002fc40007fde0ff */
[----:B------:R-:W-:Y:S02]  /*1c260*/  PRMT R10, R10, 0x9910, RZ ;  /* 0x000099100a0a7816 */ /* 0x000fe400000000ff */
[----:B---3--:R-:W-:Y:S02]  /*1c270*/  SHF.R.S32.HI R5, RZ, 0x1f, R8 ;  /* 0x0000001fff057819 */ /* 0x008fe40000011408 */
[----:B------:R-:W-:-:S03]  /*1c280*/  SHF.R.S32.HI R10, RZ, 0x8, R10 ;  /* 0x00000008ff0a7819 */ /* 0x000fc6000001140a */
[----:B------:R-:W-:-:S05]  /*1c290*/  IMAD.X R7, R5, 0x1, R3, P6 ;  /* 0x0000000105077824 */ /* 0x000fca00030e0603 */
[----:B------:R2:W-:Y:S02]  /*1c2a0*/  @P5 STG.E.U8 desc[UR18][R6.64], R10 ;  /* 0x0000000a06005986 */ /* 0x0005e4000c101112 */
[----:B--2---:R-:W-:Y:S02]  /*1c2b0*/  F2FP.SATFINITE.E4M3.F32.PACK_AB_MERGE_C R10, R88, R85, RZ ;  /* 0x00000055580a723e */ /* 0x004fe400048070ff */
[----:B------:R-:W2:Y:S04]  /*1c2c0*/  LDL.LU R85, [R1+0x130] ;  /* 0x0001300001557983 */ /* 0x000ea80000300800 */
[----:B------:R-:W2:Y:S01]  /*1c2d0*/  LDL.LU R88, [R1+0x134] ;  /* 0x0001340001587983 */ /* 0x000ea20000300800 */
[----:B0-----:R-:W-:Y:S01]  /*1c2e0*/  ISETP.LT.AND P4, PT, R70, UR6, !P4 ;  /* 0x0000000646007c0c */ /* 0x001fe2000e781270 */
[----:B------:R-:W0:Y:S01]  /*1c2f0*/  LDCU UR6, c[0x0][0x39c] ;  /* 0x00007380ff0677ac */ /* 0x000e220008000800 */
[----:B------:R-:W-:-:S02]  /*1c300*/  ISETP.GE.AND P3, PT, R9, UR4, PT ;  /* 0x0000000409007c0c */ /* 0x000fc4000bf66270 */
[----:B------:R-:W-:Y:S02]  /*1c310*/  IADD3 R4, P6, PT, R8, R69, RZ ;  /* 0x0000004508047210 */ /* 0x000fe40007fde0ff */
[----:B------:R-:W-:Y:S01]  /*1c320*/  PRMT R9, R12, 0x9910, RZ ;  /* 0x000099100c097816 */ /* 0x000fe200000000ff */
[----:B------:R-:W-:Y:S01]  /*1c330*/  VIADD R8, R8, UR21 ;  /* 0x0000001508087c36 */ /* 0x000fe20008000000 */
[----:B------:R-:W-:Y:S01]  /*1c340*/  ISETP.LT.AND P5, PT, R2, UR8, !P2 ;  /* 0x0000000802007c0c */ /* 0x000fe2000d7a1270 */
[----:B------:R-:W-:Y:S01]  /*1c350*/  IMAD.X R5, R5, 0x1, R71, P6 ;  /* 0x0000000105057824 */ /* 0x000fe200030e0647 */
[----:B------:R-:W-:Y:S01]  /*1c360*/  SHF.R.S32.HI R9, RZ, 0x8, R9 ;  /* 0x00000008ff097819 */ /* 0x000fe20000011409 */
[----:B------:R-:W1:Y:S04]  /*1c370*/  LDCU UR4, c[0x0][0x39c] ;  /* 0x00007380ff0477ac */ /* 0x000e680008000800 */
[----:B------:R3:W-:Y:S01]  /*1c380*/  @P4 STG.E.U8 desc[UR18][R4.64], R9 ;  /* 0x0000000904004986 */ /* 0x0007e2000c101112 */
[----:B-----5:R-:W-:Y:S01]  /*1c390*/  ISETP.LT.AND P4, PT, R70, UR12, !P2 ;  /* 0x0000000c46007c0c */ /* 0x020fe2000d781270 */
[----:B------:R-:W5:Y:S01]  /*1c3a0*/  LDCU UR8, c[0x0][0x398] ;  /* 0x00007300ff0877ac */ /* 0x000f620008000800 */
[----:B------:R-:W-:-:S02]  /*1c3b0*/  IADD3 R6, P2, PT, R8, R68, RZ ;  /* 0x0000004408067210 */ /* 0x000fc40007f5e0ff */
[----:B------:R-:W-:Y:S01]  /*1c3c0*/  F2FP.SATFINITE.E4M3.F32.PACK_AB_MERGE_C R14, R15, R14, RZ ;  /* 0x0000000e0f0e723e */ /* 0x000fe200048070ff */
[----:B------:R-:W0:Y:S01]  /*1c3d0*/  LDCU UR12, c[0x0][0x398] ;  /* 0x00007300ff0c77ac */ /* 0x000e220008000800 */
[----:B---3--:R-:W-:Y:S02]  /*1c3e0*/  SHF.R.S32.HI R5, RZ, 0x1f, R8 ;  /* 0x0000001fff057819 */ /* 0x008fe40000011408 */
[----:B------:R-:W-:-:S03]  /*1c3f0*/  IADD3 R4, P6, PT, R8, R69, RZ ;  /* 0x0000004508047210 */ /* 0x000fc60007fde0ff */
[C---:B------:R-:W-:Y:S02]  /*1c400*/  IMAD.X R7, R5.reuse, 0x1, R3, P2 ;  /* 0x0000000105077824 */ /* 0x040fe400010e0603 */
[----:B------:R-:W-:Y:S02]  /*1c410*/  IMAD.X R5, R5, 0x1, R71, P6 ;  /* 0x0000000105057824 */ /* 0x000fe400030e0647 */
[----:B------:R-:W-:Y:S01]  /*1c420*/  VIADD R8, R8, UR21 ;  /* 0x0000001508087c36 */ /* 0x000fe20008000000 */
[----:B------:R3:W-:Y:S01]  /*1c430*/  @P5 STG.E.U8 desc[UR18][R6.64], R10 ;  /* 0x0000000a06005986 */ /* 0x0007e2000c101112 */
[----:B------:R-:W-:Y:S01]  /*1c440*/  ISETP.LT.AND P5, PT, R2, UR10, !P1 ;  /* 0x0000000a02007c0c */ /* 0x000fe2000cfa1270 */
[----:B------:R-:W-:Y:S01]  /*1c450*/  VIADD R9, R0, 0x4e ;  /* 0x0000004e00097836 */ /* 0x000fe20000000000 */
[----:B------:R-:W-:Y:S01]  /*1c460*/  PRMT R11, R14, 0x9910, RZ ;  /* 0x000099100e0b7816 */ /* 0x000fe200000000ff */
[----:B------:R0:W-:Y:S01]  /*1c470*/  @P4 STG.E.U8 desc[UR18][R4.64], R14 ;  /* 0x0000000e04004986 */ /* 0x0001e2000c101112 */
[----:B----4-:R-:W-:Y:S01]  /*1c480*/  ISETP.LT.AND P4, PT, R70, UR14, !P1 ;  /* 0x0000000e46007c0c */ /* 0x010fe2000cf81270 */
[----:B------:R-:W4:Y:S01]  /*1c490*/  LDCU UR10, c[0x0][0x398] ;  /* 0x00007300ff0a77ac */ /* 0x000f220008000800 */
[----:B---3--:R-:W-:Y:S01]  /*1c4a0*/  PRMT R10, R10, 0x9910, RZ ;  /* 0x000099100a0a7816 */ /* 0x008fe200000000ff */
[----:B------:R-:W3:Y:S01]  /*1c4b0*/  LDCU UR14, c[0x0][0x398] ;  /* 0x00007300ff0e77ac */ /* 0x000ee20008000800 */
[----:B------:R-:W-:-:S02]  /*1c4c0*/  IADD3 R6, P1, PT, R8, R68, RZ ;  /* 0x0000004408067210 */ /* 0x000fc40007f3e0ff */
[----:B0-----:R-:W-:Y:S02]  /*1c4d0*/  SHF.R.S32.HI R5, RZ, 0x1f, R8 ;  /* 0x0000001fff057819 */ /* 0x001fe40000011408 */
[----:B------:R-:W-:-:S03]  /*1c4e0*/  SHF.R.S32.HI R10, RZ, 0x8, R10 ;  /* 0x00000008ff0a7819 */ /* 0x000fc6000001140a */
[----:B------:R-:W-:-:S05]  /*1c4f0*/  IMAD.X R7, R5, 0x1, R3, P1 ;  /* 0x0000000105077824 */ /* 0x000fca00008e0603 */
[----:B------:R2:W-:Y:S02]  /*1c500*/  @P5 STG.E.U8 desc[UR18][R6.64], R10 ;  /* 0x0000000a06005986 */ /* 0x0005e4000c101112 */
[----:B--2---:R-:W-:Y:S02]  /*1c510*/  F2FP.SATFINITE.E4M3.F32.PACK_AB_MERGE_C R10, R88, R85, RZ ;  /* 0x00000055580a723e */ /* 0x004fe400048070ff */
[----:B------:R-:W2:Y:S04]  /*1c520*/  LDL.LU R85, [R1+0x138] ;  /* 0x0001380001557983 */ /* 0x000ea80000300800 */
[----:B------:R-:W2:Y:S01]  /*1c530*/  LDL.LU R88, [R1+0x13c] ;  /* 0x00013c0001587983 */ /* 0x000ea20000300800 */
[----:B-1----:R-:W-:Y:S01]  /*1c540*/  ISETP.GE.AND P2, PT, R9, UR4, PT ;  /* 0x0000000409007c0c */ /* 0x002fe2000bf46270 */
[----:B------:R-:W0:Y:S01]  /*1c550*/  LDCU UR4, c[0x0][0x39c] ;  /* 0x00007380ff0477ac */ /* 0x000e220008000800 */
[----:B------:R-:W-:Y:S01]  /*1c560*/  VIADD R9, R0, 0x4f ;  /* 0x0000004f00097836 */ /* 0x000fe20000000000 */
[C---:B------:R-:W-:Y:S01]  /*1c570*/  IADD3 R4, P6, PT, R8.reuse, R69, RZ ;  /* 0x0000004508047210 */ /* 0x040fe20007fde0ff */
[----:B------:R-:W-:-:S04]  /*1c580*/  VIADD R8, R8, UR21 ;  /* 0x0000001508087c36 */ /* 0x000fc80008000000 */
[----:B------:R-:W-:Y:S01]  /*1c590*/  IMAD.X R5, R5, 0x1, R71, P6 ;  /* 0x0000000105057824 */ /* 0x000fe200030e0647 */
[----:B-----5:R-:W-:Y:S01]  /*1c5a0*/  ISETP.LT.AND P5, PT, R2, UR8, !P0 ;  /* 0x0000000802007c0c */ /* 0x020fe2000c7a1270 */
[----:B------:R-:W1:Y:S01]  /*1c5b0*/  LDCU UR8, c[0x0][0x398] ;  /* 0x00007300ff0877ac */ /* 0x000e620008000800 */
[----:B0-----:R-:W-:Y:S01]  /*1c5c0*/  ISETP.GE.AND P1, PT, R9, UR4, PT ;  /* 0x0000000409007c0c */ /* 0x001fe2000bf26270 */
[----:B------:R-:W0:Y:S01]  /*1c5d0*/  LDCU UR4, c[0x0][0x39c] ;  /* 0x00007380ff0477ac */ /* 0x000e220008000800 */
[----:B------:R-:W-:-:S05]  /*1c5e0*/  SHF.R.S32.HI R9, RZ, 0x8, R11 ;  /* 0x00000008ff097819 */ /* 0x000fca000001140b */
[----:B------:R5:W-:Y:S01]  /*1c5f0*/  @P4 STG.E.U8 desc[UR18][R4.64], R9 ;  /* 0x0000000904004986 */ /* 0x000be2000c101112 */
[----:B------:R-:W-:Y:S02]  /*1c600*/  IADD3 R6, P4, PT, R8, R68, RZ ;  /* 0x0000004408067210 */ /* 0x000fe40007f9e0ff */
[----:B------:R-:W-:Y:S01]  /*1c610*/  ISETP.LT.AND P6, PT, R70, UR12, !P0 ;  /* 0x0000000c46007c0c */ /* 0x000fe2000c7c1270 */
[----:B------:R-:W0:Y:S01]  /*1c620*/  LDCU UR12, c[0x0][0x398] ;  /* 0x00007300ff0c77ac */ /* 0x000e220008000800 */
[----:B-----5:R-:W-:Y:S01]  /*1c630*/  VIADD R4, R0, 0x50 ;  /* 0x0000005000047836 */ /* 0x020fe20000000000 */
[----:B------:R-:W-:-:S04]  /*1c640*/  SHF.R.S32.HI R5, RZ, 0x1f, R8 ;  /* 0x0000001fff057819 */ /* 0x000fc80000011408 */
[----:B------:R-:W-:Y:S01]  /*1c650*/  ISETP.GE.AND P0, PT, R4, UR6, PT ;  /* 0x0000000604007c0c */ /* 0x000fe2000bf06270 */
[----:B------:R-:W-:Y:S01]  /*1c660*/  IMAD.X R7, R5, 0x1, R3, P4 ;  /* 0x0000000105077824 */ /* 0x000fe200020e0603 */
[C---:B------:R-:W-:Y:S01]  /*1c670*/  IADD3 R4, P4, PT, R8.reuse, R69, RZ ;  /* 0x0000004508047210 */ /* 0x040fe20007f9e0ff */
[----:B------:R-:W-:Y:S01]  /*1c680*/  VIADD R8, R8, UR21 ;  /* 0x0000001508087c36 */ /* 0x000fe20008000000 */
[----:B------:R-:W-:Y:S01]  /*1c690*/  F2FP.SATFINITE.E4M3.F32.PACK_AB_MERGE_C R16, R17, R16, RZ ;  /* 0x000000101110723e */ /* 0x000fe200048070ff */
[----:B------:R-:W5:Y:S02]  /*1c6a0*/  LDCU UR6, c[0x0][0x398] ;  /* 0x00007300ff0677ac */ /* 0x000f640008000800 */
[----:B------:R-:W-:Y:S01]  /*1c6b0*/  IMAD.X R5, R5, 0x1, R71, P4 ;  /* 0x0000000105057824 */ /* 0x000fe200020e0647 */
[----:B------:R0:W-:Y:S01]  /*1c6c0*/  @P5 STG.E.U8 desc[UR18][R6.64], R10 ;  /* 0x0000000a06005986 */ /* 0x0001e2000c101112 */
[----:B----4-:R-:W-:Y:S01]  /*1c6d0*/  ISETP.LT.AND P5, PT, R2, UR10, !P3 ;  /* 0x0000000a02007c0c */ /* 0x010fe2000dfa1270 */
[----:B------:R-:W-:Y:S01]  /*1c6e0*/  VIADD R9, R0, 0x51 ;  /* 0x0000005100097836 */ /* 0x000fe20000000000 */
[----:B------:R-:W4:Y:S01]  /*1c6f0*/  LDCU UR10, c[0x0][0x398] ;  /* 0x00007300ff0a77ac */ /* 0x000f220008000800 */
[----:B------:R1:W-:Y:S01]  /*1c700*/  @P6 STG.E.U8 desc[UR18][R4.64], R16 ;  /* 0x0000001004006986 */ /* 0x0003e2000c101112 */
[----:B0-----:R-:W-:-:S02]  /*1c710*/  IADD3 R6, P6, PT, R8, R68, RZ ;  /* 0x0000004408067210 */ /* 0x001fc40007fde0ff */
[----:B------:R-:W-:Y:S02]  /*1c720*/  PRMT R10, R10, 0x9910, RZ ;  /* 0x000099100a0a7816 */ /* 0x000fe400000000ff */
[----:B-1----:R-:W-:Y:S02]  /*1c730*/  SHF.R.S32.HI R5, RZ, 0x1f, R8 ;  /* 0x0000001fff057819 */ /* 0x002fe40000011408 */
[----:B------:R-:W-:-:S03]  /*1c740*/  SHF.R.S32.HI R10, RZ, 0x8, R10 ;  /* 0x00000008ff0a7819 */ /* 0x000fc6000001140a */
[----:B------:R-:W-:-:S05]  /*1c750*/  IMAD.X R7, R5, 0x1, R3, P6 ;  /* 0x0000000105077824 */ /* 0x000fca00030e0603 */
[----:B------:R2:W-:Y:S02]  /*1c760*/  @P5 STG.E.U8 desc[UR18][R6.64], R10 ;  /* 0x0000000a06005986 */ /* 0x0005e4000c101112 */
[----:B--2---:R-:W-:Y:S02]  /*1c770*/  F2FP.SATFINITE.E4M3.F32.PACK_AB_MERGE_C R10, R88, R85, RZ ;  /* 0x00000055580a723e */ /* 0x004fe400048070ff */
[----:B------:R-:W2:Y:S04]  /*1c780*/  LDL.LU R85, [R1+0x140] ;  /* 0x0001400001557983 */ /* 0x000ea80000300800 */
[----:B------:R-:W2:Y:S01]  /*1c790*/  LDL.LU R88, [R1+0x144] ;  /* 0x0001440001587983 */ /* 0x000ea20000300800 */
[----:B-----5:R-:W-:Y:S01]  /*1c7a0*/  ISETP.LT.AND P3, PT, R70, UR6, !P3 ;  /* 0x0000000646007c0c */ /* 0x020fe2000df61270 */
        /* <DEDUP_REMOVED lines=10> */
[----:B------:R-:W-:Y:S01]  /*1c850*/  ISETP.LT.AND P3, PT, R70, UR12, !P2 ;  /* 0x0000000c46007c0c */ /* 0x000fe2000d761270 */
[----:B------:R-:W0:Y:S01]  /*1c860*/  LDCU UR8, c[0x0][0x398] ;  /* 0x00007300ff0877ac */ /* 0x000e220008000800 */
[----:B------:R-:W-:-:S02]  /*1c870*/  IADD3 R6, P2, PT, R8, R68, RZ ;  /* 0x0000004408067210 */ /* 0x000fc40007f5e0ff */
[----:B------:R-:W-:Y:S01]  /*1c880*/  F2FP.SATFINITE.E4M3.F32.PACK_AB_MERGE_C R18, R19, R18, RZ ;  /* 0x000000121312723e */ /* 0x000fe200048070ff */
[----:B------:R-:W0:Y:S01]  /*1c890*/  LDCU UR12, c[0x0][0x398] ;  /* 0x00007300ff0c77ac */ /* 0x000e220008000800 */
[----:B-----5:R-:W-:Y:S02]  /*1c8a0*/  SHF.R.S32.HI R5, RZ, 0x1f, R8 ;  /* 0x0000001fff057819 */ /* 0x020fe40000011408 */
[----:B------:R-:W-:-:S03]  /*1c8b0*/  IADD3 R4, P6, PT, R8, R69, RZ ;  /* 0x0000004508047210 */ /* 0x000fc60007fde0ff */
[C---:B------:R-:W-:Y:S02]  /*1c8c0*/  IMAD.X R7, R5.reuse, 0x1, R3, P2 ;  /* 0x0000000105077824 */ /* 0x040fe400010e0603 */
[----:B------:R-:W-:Y:S02]  /*1c8d0*/  IMAD.X R5, R5, 0x1, R71, P6 ;  /* 0x0000000105057824 */ /* 0x000fe400030e0647 */
[----:B------:R-:W-:Y:S01]  /*1c8e0*/  VIADD R8, R8, UR21 ;  /* 0x0000001508087c36 */ /* 0x000fe20008000000 */
[----:B------:R5:W-:Y:S01]  /*1c8f0*/  @P5 STG.E.U8 desc[UR18][R6.64], R10 ;  /* 0x0000000a06005986 */ /* 0x000be2000c101112 */
[----:B----4-:R-:W-:Y:S01]  /*1c900*/  ISETP.LT.AND P5, PT, R2, UR10, !P1 ;  /* 0x0000000a02007c0c */ /* 0x010fe2000cfa1270 */
[----:B------:R-:W-:Y:S01]  /*1c910*/  VIADD R9, R0, 0x52 ;  /* 0x0000005200097836 */ /* 0x000fe20000000000 */
[----:B------:R-:W-:Y:S01]  /*1c920*/  PRMT R11, R18, 0x9910, RZ ;  /* 0x00009910120b7816 */ /* 0x000fe200000000ff */
[----:B------:R4:W-:Y:S01]  /*1c930*/  @P3 STG.E.U8 desc[UR18][R4.64], R18 ;  /* 0x0000001204003986 */ /* 0x0009e2000c101112 */
[----:B---3--:R-:W-:Y:S01]  /*1c940*/  ISETP.LT.AND P3, PT, R70, UR14, !P1 ;  /* 0x0000000e46007c0c */ /* 0x008fe2000cf61270 */
[----:B------:R-:W3:Y:S01]  /*1c950*/  LDCU UR10, c[0x0][0x398] ;  /* 0x00007300ff0a77ac */ /* 0x000ee20008000800 */
[----:B-----5:R-:W-:Y:S01]  /*1c960*/  PRMT R10, R10, 0x9910, RZ ;  /* 0x000099100a0a7816 */ /* 0x020fe200000000ff */
[----:B------:R-:W5:Y:S01]  /*1c970*/  LDCU UR14, c[0x0][0x398] ;  /* 0x00007300ff0e77ac */ /* 0x000f620008000800 */
[----:B------:R-:W-:-:S02]  /*1c980*/  IADD3 R6, P1, PT, R8, R68, RZ ;  /* 0x0000004408067210 */ /* 0x000fc40007f3e0ff */
[----:B----4-:R-:W-:Y:S02]  /*1c990*/  SHF.R.S32.HI R5, RZ, 0x1f, R8 ;  /* 0x0000001fff057819 */ /* 0x010fe40000011408 */
[----:B------:R-:W-:-:S03]  /*1c9a0*/  SHF.R.S32.HI R10, RZ, 0x8, R10 ;  /* 0x00000008ff0a7819 */ /* 0x000fc6000001140a */
[----:B------:R-:W-:-:S05]  /*1c9b0*/  IMAD.X R7, R5, 0x1, R3, P1 ;  /* 0x0000000105077824 */ /* 0x000fca00008e0603 */
[----:B------:R2:W-:Y:S02]  /*1c9c0*/  @P5 STG.E.U8 desc[UR18][R6.64], R10 ;  /* 0x0000000a06005986 */ /* 0x0005e4000c101112 */
[----:B--2---:R-:W-:Y:S02]  /*1c9d0*/  F2FP.SATFINITE.E4M3.F32.PACK_AB_MERGE_C R10, R88, R85, RZ ;  /* 0x00000055580a723e */ /* 0x004fe400048070ff */
[----:B------:R-:W2:Y:S04]  /*1c9e0*/  LDL.LU R85, [R1+0x148] ;  /* 0x0001480001557983 */ /* 0x000ea80000300800 */
[----:B------:R-:W2:Y:S01]  /*1c9f0*/  LDL.LU R88, [R1+0x14c] ;  /* 0x00014c0001587983 */ /* 0x000ea20000300800 */
[----:B-1----:R-:W-:Y:S01]  /*1ca00*/  ISETP.GE.AND P2, PT, R9, UR4, PT ;  /* 0x0000000409007c0c */ /* 0x002fe2000bf46270 */
[----:B------:R-:W1:Y:S01]  /*1ca10*/  LDCU UR4, c[0x0][0x39c] ;  /* 0x00007380ff0477ac */ /* 0x000e620008000800 */
[----:B------:R-:W-:Y:S01]  /*1ca20*/  VIADD R9, R0, 0x53 ;  /* 0x0000005300097836 */ /* 0x000fe20000000000 */
[C---:B------:R-:W-:Y:S01]  /*1ca30*/  IADD3 R4, P6, PT, R8.reuse, R69, RZ ;  /* 0x0000004508047210 */ /* 0x040fe20007fde0ff */
[----:B------:R-:W-:-:S04]  /*1ca40*/  VIADD R8, R8, UR21 ;  /* 0x0000001508087c36 */ /* 0x000fc80008000000 */
[----:B------:R-:W-:Y:S01]  /*1ca50*/  IMAD.X R5, R5, 0x1, R71, P6 ;  /* 0x0000000105057824 */ /* 0x000fe200030e0647 */
[----:B0-----:R-:W-:Y:S01]  /*1ca60*/  ISETP.LT.AND P5, PT, R2, UR8, !P0 ;  /* 0x0000000802007c0c */ /* 0x001fe2000c7a1270 */
[----:B------:R-:W0:Y:S01]  /*1ca70*/  LDCU UR8, c[0x0][0x398] ;  /* 0x00007300ff0877ac */ /* 0x000e220008000800 */
[----:B-1----:R-:W-:Y:S01]  /*1ca80*/  ISETP.GE.AND P1, PT, R9, UR4, PT ;  /* 0x0000000409007c0c */ /* 0x002fe2000bf26270 */
[----:B------:R-:W1:Y:S01]  /*1ca90*/  LDCU UR4, c[0x0][0x39c] ;  /* 0x00007380ff0477ac */ /* 0x000e620008000800 */
[----:B------:R-:W-:-:S05]  /*1caa0*/  SHF.R.S32.HI R9, RZ, 0x8, R11 ;  /* 0x00000008ff097819 */ /* 0x000fca000001140b */
[----:B------:R4:W-:Y:S01]  /*1cab0*/  @P3 STG.E.U8 desc[UR18][R4.64], R9 ;  /* 0x0000000904003986 */ /* 0x0009e2000c101112 */
[----:B------:R-:W-:Y:S02]  /*1cac0*/  IADD3 R6, P3, PT, R8, R68, RZ ;  /* 0x0000004408067210 */ /* 0x000fe40007f7e0ff */
[----:B------:R-:W-:Y:S01]  /*1cad0*/  ISETP.LT.AND P6, PT, R70, UR12, !P0 ;  /* 0x0000000c46007c0c */ /* 0x000fe2000c7c1270 */
[----:B------:R-:W0:Y:S01]  /*1cae0*/  LDCU UR12, c[0x0][0x398] ;  /* 0x00007300ff0c77ac */ /* 0x000e220008000800 */
[----:B----4-:R-:W-:Y:S01]  /*1caf0*/  VIADD R4, R0, 0x54 ;  /* 0x0000005400047836 */ /* 0x010fe20000000000 */
[----:B------:R-:W-:-:S04]  /*1cb00*/  SHF.R.S32.HI R5, RZ, 0x1f, R8 ;  /* 0x0000001fff057819 */ /* 0x000fc80000011408 */
[----:B------:R-:W-:Y:S01]  /*1cb10*/  ISETP.GE.AND P0, PT, R4, UR6, PT ;  /* 0x0000000604007c0c */ /* 0x000fe2000bf06270 */
[----:B------:R-:W-:Y:S01]  /*1cb20*/  IMAD.X R7, R5, 0x1, R3, P3 ;  /* 0x0000000105077824 */ /* 0x000fe200018e0603 */
[C---:B------:R-:W-:Y:S01]  /*1cb30*/  IADD3 R4, P3, PT, R8.reuse, R69, RZ ;  /* 0x0000004508047210 */ /* 0x040fe20007f7e0ff */
[----:B------:R-:W-:Y:S01]  /*1cb40*/  VIADD R8, R8, UR21 ;  /* 0x0000001508087c36 */ /* 0x000fe20008000000 */
[----:B------:R-:W-:Y:S01]  /*1cb50*/  F2FP.SATFINITE.E4M3.F32.PACK_AB_MERGE_C R20, R21, R20, RZ ;  /* 0x000000141514723e */ /* 0x000fe200048070ff */
[----:B------:R-:W4:Y:S02]  /*1cb60*/  LDCU UR6, c[0x0][0x398] ;  /* 0x00007300ff0677ac */ /* 0x000f240008000800 */
[----:B------:R-:W-:Y:S01]  /*1cb70*/  IMAD.X R5, R5, 0x1, R71, P3 ;  /* 0x0000000105057824 */ /* 0x000fe200018e0647 */
[----:B------:R0:W-:Y:S01]  /*1cb80*/  @P5 STG.E.U8 desc[UR18][R6.64], R10 ;  /* 0x0000000a06005986 */ /* 0x0001e2000c101112 */
[----:B---3--:R-:W-:Y:S01]  /*1cb90*/  ISETP.LT.AND P5, PT, R2, UR10, !P4 ;  /* 0x0000000a02007c0c */ /* 0x008fe2000e7a1270 */
[----:B------:R-:W-:Y:S01]  /*1cba0*/  VIADD R9, R0, 0x55 ;  /* 0x0000005500097836 */ /* 0x000fe20000000000 */
[----:B------:R-:W3:Y:S01]  /*1cbb0*/  LDCU UR10, c[0x0][0x398] ;  /* 0x00007300ff0a77ac */ /* 0x000ee20008000800 */
        /* <DEDUP_REMOVED lines=10> */
[----:B----4-:R-:W-:Y:S01]  /*1cc60*/  ISETP.LT.AND P4, PT, R70, UR6, !P4 ;  /* 0x0000000646007c0c */ /* 0x010fe2000e781270 */
        /* <DEDUP_REMOVED lines=15> */
[----:B----4-:R-:W-:Y:S02]  /*1cd60*/  SHF.R.S32.HI R5, RZ, 0x1f, R8 ;  /* 0x0000001fff057819 */ /* 0x010fe40000011408 */
[----:B------:R-:W-:-:S03]  /*1cd70*/  IADD3 R4, P6, PT, R8, R69, RZ ;  /* 0x0000004508047210 */ /* 0x000fc60007fde0ff */
[C---:B------:R-:W-:Y:S02]  /*1cd80*/  IMAD.X R7, R5.reuse, 0x1, R3, P2 ;  /* 0x0000000105077824 */ /* 0x040fe400010e0603 */
[----:B------:R-:W-:Y:S02]  /*1cd90*/  IMAD.X R5, R5, 0x1, R71, P6 ;  /* 0x0000000105057824 */ /* 0x000fe400030e0647 */
[----:B------:R-:W-:Y:S01]  /*1cda0*/  VIADD R8, R8, UR21 ;  /* 0x0000001508087c36 */ /* 0x000fe20008000000 */
[----:B------:R4:W-:Y:S01]  /*1cdb0*/  @P5 STG.E.U8 desc[UR18][R6.64], R10 ;  /* 0x0000000a06005986 */ /* 0x0009e2000c101112 */
[----:B---3--:R-:W-:Y:S01]  /*1cdc0*/  ISETP.LT.AND P5, PT, R2, UR10, !P1 ;  /* 0x0000000a02007c0c */ /* 0x008fe2000cfa1270 */
[----:B------:R-:W-:Y:S01]  /*1cdd0*/  VIADD R9, R0, 0x56 ;  /* 0x0000005600097836 */ /* 0x000fe20000000000 */
[----:B------:R-:W-:Y:S01]  /*1cde0*/  PRMT R11, R22, 0x9910, RZ ;  /* 0x00009910160b7816 */ /* 0x000fe200000000ff */
[----:B------:R3:W-:Y:S01]  /*1cdf0*/  @P4 STG.E.U8 desc[UR18][R4.64], R22 ;  /* 0x0000001604004986 */ /* 0x0007e2000c101112 */
[----:B-----5:R-:W-:Y:S01]  /*1ce00*/  ISETP.LT.AND P4, PT, R70, UR14, !P1 ;  /* 0x0000000e46007c0c */ /* 0x020fe2000cf81270 */
[----:B------:R-:W5:Y:S01]  /*1ce10*/  LDCU UR10, c[0x0][0x398] ;  /* 0x00007300ff0a77ac */ /* 0x000f620008000800 */
[----:B----4-:R-:W-:Y:S01]  /*1ce20*/  PRMT R10, R10, 0x9910, RZ ;  /* 0x000099100a0a7816 */ /* 0x010fe200000000ff */
[----:B------:R-:W4:Y:S01]  /*1ce30*/  LDCU UR14, c[0x0][0x398] ;  /* 0x00007300ff0e77ac */ /* 0x000f220008000800 */
[----:B------:R-:W-:-:S02]  /*1ce40*/  IADD3 R6, P1, PT, R8, R68, RZ ;  /* 0x0000004408067210 */ /* 0x000fc40007f3e0ff */
[----:B---3--:R-:W-:Y:S02]  /*1ce50*/  SHF.R.S32.HI R5, RZ, 0x1f, R8 ;  /* 0x0000001fff057819 */ /* 0x008fe40000011408 */
        /* <DEDUP_REMOVED lines=21> */
[----:B---3--:R-:W-:Y:S01]  /*1cfb0*/  VIADD R4, R0, 0x58 ;  /* 0x0000005800047836 */ /* 0x008fe20000000000 */
[----:B------:R-:W-:-:S04]  /*1cfc0*/  SHF.R.S32.HI R5, RZ, 0x1f, R8 ;  /* 0x0000001fff057819 */ /* 0x000fc80000011408 */
[----:B------:R-:W-:Y:S01]  /*1cfd0*/  ISETP.GE.AND P0, PT, R4, UR6, PT ;  /* 0x0000000604007c0c */ /* 0x000fe2000bf06270 */
[----:B------:R-:W-:Y:S01]  /*1cfe0*/  IMAD.X R7, R5, 0x1, R3, P4 ;  /* 0x0000000105077824 */ /* 0x000fe200020e0603 */
[C---:B------:R-:W-:Y:S01]  /*1cff0*/  IADD3 R4, P4, PT, R8.reuse, R69, RZ ;  /* 0x0000004508047210 */ /* 0x040fe20007f9e0ff */
[----:B------:R-:W-:Y:S01]  /*1d000*/  VIADD R8, R8, UR21 ;  /* 0x0000001508087c36 */ /* 0x000fe20008000000 */
[----:B------:R-:W-:Y:S01]  /*1d010*/  F2FP.SATFINITE.E4M3.F32.PACK_AB_MERGE_C R24, R25, R24, RZ ;  /* 0x000000181918723e */ /* 0x000fe200048070ff */
[----:B------:R-:W3:Y:S02]  /*1d020*/  LDCU UR6, c[0x0][0x398] ;  /* 0x00007300ff0677ac */ /* 0x000ee40008000800 */
[----:B------:R-:W-:Y:S01]  /*1d030*/  IMAD.X R5, R5, 0x1, R71, P4 ;  /* 0x0000000105057824 */ /* 0x000fe200020e0647 */
[----:B------:R0:W-:Y:S01]  /*1d040*/  @P5 STG.E.U8 desc[UR18][R6.64], R10 ;  /* 0x0000000a06005986 */ /* 0x0001e2000c101112 */
[----:B-----5:R-:W-:Y:S01]  /*1d050*/  ISETP.LT.AND P5, PT, R2, UR10, !P3 ;  /* 0x0000000a02007c0c */ /* 0x020fe2000dfa1270 */
[----:B------:R-:W-:Y:S01]  /*1d060*/  VIADD R9, R0, 0x59 ;  /* 0x0000005900097836 */ /* 0x000fe20000000000 */
[----:B------:R-:W5:Y:S01]  /*1d070*/  LDCU UR10, c[0x0][0x398] ;  /* 0x00007300ff0a77ac */ /* 0x000f620008000800 */
        /* <DEDUP_REMOVED lines=10> */
[----:B---3--:R-:W-:Y:S01]  /*1d120*/  ISETP.LT.AND P3, PT, R70, UR6, !P3 ;  /* 0x0000000646007c0c */ /* 0x008fe2000df61270 */
[----:B------:R-:W0:Y:S01]  /*1d130*/  LDCU UR6, c[0x0][0x39c] ;  /* 0x00007380ff0677ac */ /* 0x000e220008000800 */
[----:B------:R-:W-:-:S02]  /*1d140*/  ISETP.GE.AND P4, PT, R9, UR4, PT ;  /* 0x0000000409007c0c */ /* 0x000fc4000bf86270 */
[----:B------:R-:W-:Y:S01]  /*1d150*/  IADD3 R4, P6, PT, R8, R69, RZ ;  /* 0x0000004508047210 */ /* 0x000fe20007fde0ff */
[----:B------:R-:W1:Y:S01]  /*1d160*/  LDCU UR4, c[0x0][0x39c] ;  /* 0x00007380ff0477ac */ /* 0x000e620008000800 */
[----:B------:R-:W-:Y:S01]  /*1d170*/  PRMT R9, R24, 0x9910, RZ ;  /* 0x0000991018097816 */ /* 0x000fe200000000ff */
[----:B------:R-:W-:Y:S02]  /*1d180*/  VIADD R8, R8, UR21 ;  /* 0x0000001508087c36 */ /* 0x000fe40008000000 */
[----:B------:R-:W-:Y:S01]  /*1d190*/  IMAD.X R5, R5, 0x1, R71, P6 ;  /* 0x0000000105057824 */ /* 0x000fe200030e0647 */
[----:B------:R-:W-:Y:S02]  /*1d1a0*/  SHF.R.S32.HI R9, RZ, 0x8, R9 ;  /* 0x00000008ff097819 */ /* 0x000fe40000011409 */
[----:B------:R-:W-:Y:S01]  /*1d1b0*/  ISETP.LT.AND P5, PT, R2, UR8, !P2 ;  /* 0x0000000802007c0c */ /* 0x000fe2000d7a1270 */
[----:B------:R-:W3:Y:S02]  /*1d1c0*/  LDCU UR8, c[0x0][0x398] ;  /* 0x00007300ff0877ac */ /* 0x000ee40008000800 */
[----:B------:R0:W-:Y:S01]  /*1d1d0*/  @P3 STG.E.U8 desc[UR18][R4.64], R9 ;  /* 0x0000000904003986 */ /* 0x0001e2000c101112 */
[----:B------:R-:W-:Y:S01]  /*1d1e0*/  ISETP.LT.AND P3, PT, R70, UR12, !P2 ;  /* 0x0000000c46007c0c */ /* 0x000fe2000d761270 */
[----:B------:R-:W2:Y:S01]  /*1d1f0*/  LDCU UR12, c[0x0][0x398] ;  /* 0x00007300ff0c77ac */ /* 0x000ea20008000800 */
[----:B------:R-:W-:-:S02]  /*1d200*/  IADD3 R6, P2, PT, R8, R68, RZ ;  /* 0x0000004408067210 */ /* 0x000fc40007f5e0ff */
[----:B0-----:R-:W-:Y:S01]  /*1d210*/  SHF.R.S32.HI R5, RZ, 0x1f, R8 ;  /* 0x0000001fff057819 */ /* 0x001fe20000011408 */
[----:B------:R-:W-:Y:S01]  /*1d220*/  VIADD R9, R0, 0x5a ;  /* 0x0000005a00097836 */ /* 0x000fe20000000000 */
[----:B------:R-:W-:-:S03]  /*1d230*/  IADD3 R4, P6, PT, R8, R69, RZ ;  /* 0x0000004508047210 */ /* 0x000fc60007fde0ff */
[----:B------:R-:W-:Y:S01]  /*1d240*/  IMAD.X R7, R5, 0x1, R3, P2 ;  /* 0x0000000105077824 */ /* 0x000fe200010e0603 */
[----:B-1----:R-:W-:Y:S01]  /*1d250*/  ISETP.GE.AND P2, PT, R9, UR4, PT ;  /* 0x0000000409007c0c */ /* 0x002fe2000bf46270 */
[----:B------:R-:W0:Y:S01]  /*1d260*/  LDCU UR4, c[0x0][0x39c] ;  /* 0x00007380ff0477ac */ /* 0x000e220008000800 */
[----:B------:R-:W-:Y:S01]  /*1d270*/  IMAD.X R5, R5, 0x1, R71, P6 ;  /* 0x0000000105057824 */ /* 0x000fe200030e0647 */
[----:B------:R-:W-:Y:S01]  /*1d280*/  F2FP.SATFINITE.E4M3.F32.PACK_AB_MERGE_C R26, R27, R26, RZ ;  /* 0x0000001a1b1a723e */ /* 0x000fe200048070ff */
[----:B------:R-:W-:Y:S01]  /*1d290*/  VIADD R8, R8, UR21 ;  /* 0x0000001508087c36 */ /* 0x000fe20008000000 */
[----:B------:R1:W-:Y:S01]  /*1d2a0*/  @P5 STG.E.U8 desc[UR18][R6.64], R10 ;  /* 0x0000000a06005986 */ /* 0x0003e2000c101112 */
[----:B-----5:R-:W-:Y:S01]  /*1d2b0*/  ISETP.LT.AND P5, PT, R2, UR10, !P1 ;  /* 0x0000000a02007c0c */ /* 0x020fe2000cfa1270 */
[----:B------:R-:W-:Y:S01]  /*1d2c0*/  VIADD R9, R0, 0x5b ;  /* 0x0000005b00097836 */ /* 0x000fe20000000000 */
[----:B------:R-:W-:Y:S01]  /*1d2d0*/  PRMT R11, R26, 0x9910, RZ ;  /* 0x000099101a0b7816 */ /* 0x000fe200000000ff */
[----:B------:R5:W-:Y:S01]  /*1d2e0*/  @P3 STG.E.U8 desc[UR18][R4.64], R26 ;  /* 0x0000001a04003986 */ /* 0x000be2000c101112 */
[----:B----4-:R-:W-:Y:S01]  /*1d2f0*/  ISETP.LT.AND P3, PT, R70, UR14, !P1 ;  /* 0x0000000e46007c0c */ /* 0x010fe2000cf61270 */
[----:B------:R-:W4:Y:S01]  /*1d300*/  LDCU UR10, c[0x0][0x398] ;  /* 0x00007300ff0a77ac */ /* 0x000f220008000800 */
[----:B------:R-:W-:Y:S01]  /*1d310*/  F2FP.SATFINITE.E4M3.F32.PACK_AB_MERGE_C R29, R29, R28, RZ ;  /* 0x0000001c1d1d723e */ /* 0x000fe200048070ff */
[----:B------:R-:W2:Y:S01]  /*1d320*/  LDCU UR14, c[0x0][0x398] ;  /* 0x00007300ff0e77ac */ /* 0x000ea20008000800 */
[----:B-1----:R-:W-:-:S02]  /*1d330*/  IADD3 R6, P1, PT, R8, R68, RZ ;  /* 0x0000004408067210 */ /* 0x002fc40007f3e0ff */
[----:B------:R-:W-:Y:S02]  /*1d340*/  PRMT R10, R10, 0x9910, RZ ;  /* 0x000099100a0a7816 */ /* 0x000fe400000000ff */
[----:B-----5:R-:W-:Y:S02]  /*1d350*/  SHF.R.S32.HI R5, RZ, 0x1f, R8 ;  /* 0x0000001fff057819 */ /* 0x020fe40000011408 */
[----:B------:R-:W-:Y:S02]  /*1d360*/  IADD3 R4, P6, PT, R8, R69, RZ ;  /* 0x0000004508047210 */ /* 0x000fe40007fde0ff */
[----:B------:R-:W-:Y:S01]  /*1d370*/  SHF.R.S32.HI R10, RZ, 0x8, R10 ;  /* 0x00000008ff0a7819 */ /* 0x000fe2000001140a */
[----:B------:R-:W-:Y:S01]  /*1d380*/  IMAD.X R7, R5, 0x1, R3, P1 ;  /* 0x0000000105077824 */ /* 0x000fe200008e0603 */
[----:B0-----:R-:W-:Y:S01]  /*1d390*/  ISETP.GE.AND P1, PT, R9, UR4, PT ;  /* 0x0000000409007c0c */ /* 0x001fe2000bf26270 */
[----:B------:R-:W-:Y:S01]  /*1d3a0*/  IMAD.X R5, R5, 0x1, R71, P6 ;  /* 0x0000000105057824 */ /* 0x000fe200030e0647 */
[----:B------:R-:W-:-:S02]  /*1d3b0*/  SHF.R.S32.HI R9, RZ, 0x8, R11 ;  /* 0x00000008ff097819 */ /* 0x000fc4000001140b */
[----:B------:R-:W-:Y:S01]  /*1d3c0*/  @P5 STG.E.U8 desc[UR18][R6.64], R10 ;  /* 0x0000000a06005986 */ /* 0x000fe2000c101112 */
[----:B------:R-:W-:Y:S01]  /*1d3d0*/  VIADD R8, R8, UR21 ;  /* 0x0000001508087c36 */ /* 0x000fe20008000000 */
[----:B------:R-:W0:Y:S02]  /*1d3e0*/  LDCU UR4, c[0x0][0x39c] ;  /* 0x00007380ff0477ac */ /* 0x000e240008000800 */
[----:B------:R2:W-:Y:S02]  /*1d3f0*/  @P3 STG.E.U8 desc[UR18][R4.64], R9 ;  /* 0x0000000904003986 */ /* 0x0005e4000c101112 */
[----:B--2---:R-:W-:Y:S02]  /*1d400*/  F2FP.SATFINITE.E4M3.F32.PACK_AB_MERGE_C R9, R88, R85, RZ ;  /* 0x000000555809723e */ /* 0x004fe400048070ff */
[----:B------:R-:W2:Y:S04]  /*1d410*/  LDL.LU R85, [R1+0x168] ;  /* 0x0001680001557983 */ /* 0x000ea80000300800 */
[----:B------:R-:W2:Y:S01]  /*1d420*/  LDL.LU R88, [R1+0x16c] ;  /* 0x00016c0001587983 */ /* 0x000ea20000300800 */
[----:B------:R-:W-:Y:S01]  /*1d430*/  VIADD R11, R0, 0x5c ;  /* 0x0000005c000b7836 */ /* 0x000fe20000000000 */
[----:B---3--:R-:W-:-:S02]  /*1d440*/  ISETP.LT.AND P5, PT, R2, UR8, !P0 ;  /* 0x0000000802007c0c */ /* 0x008fc4000c7a1270 */
[----:B------:R-:W-:Y:S01]  /*1d450*/  ISETP.LT.AND P6, PT, R70, UR12, !P0 ;  /* 0x0000000c46007c0c */ /* 0x000fe2000c7c1270 */
[----:B------:R-:W-:Y:S01]  /*1d460*/  VIADD R10, R0, 0x5d ;  /* 0x0000005d000a7836 */ /* 0x000fe20000000000 */
[----:B------:R-:W-:Y:S01]  /*1d470*/  SHF.R.S32.HI R12, RZ, 0x1f, R8 ;  /* 0x0000001fff0c7819 */ /* 0x000fe20000011408 */
[----:B------:R-:W1:Y:S01]  /*1d480*/  LDCU UR8, c[0x0][0x398] ;  /* 0x00007300ff0877ac */ /* 0x000e620008000800 */
[----:B------:R-:W-:Y:S02]  /*1d490*/  IADD3 R6, P3, PT, R8, R68, RZ ;  /* 0x0000004408067210 */ /* 0x000fe40007f7e0ff */
[----:B------:R-:W-:Y:S01]  /*1d4a0*/  ISETP.GE.AND P0, PT, R11, UR6, PT ;  /* 0x000000060b007c0c */ /* 0x000fe2000bf06270 */
[----:B------:R-:W3:Y:S02]  /*1d4b0*/  LDCU UR6, c[0x0][0x398] ;  /* 0x00007300ff0677ac */ /* 0x000ee40008000800 */
[----:B------:R-:W-:Y:S01]  /*1d4c0*/  IMAD.X R7, R12, 0x1, R3, P3 ;  /* 0x000000010c077824 */ /* 0x000fe200018e0603 */
[C---:B------:R-:W-:Y:S01]  /*1d4d0*/  IADD3 R4, P3, PT, R8.reuse, R69, RZ ;  /* 0x0000004508047210 */ /* 0x040fe20007f7e0ff */
[----:B------:R-:W-:Y:S01]  /*1d4e0*/  VIADD R8, R8, UR21 ;  /* 0x0000001508087c36 */ /* 0x000fe20008000000 */
[----:B------:R-:W5:Y:S03]  /*1d4f0*/  LDCU UR12, c[0x0][0x398] ;  /* 0x00007300ff0c77ac */ /* 0x000f660008000800 */
[----:B------:R-:W-:Y:S01]  /*1d500*/  IMAD.X R5, R12, 0x1, R71, P3 ;  /* 0x000000010c057824 */ /* 0x000fe200018e0647 */
[----:B------:R1:W-:Y:S01]  /*1d510*/  @P5 STG.E.U8 desc[UR18][R6.64], R9 ;  /* 0x0000000906005986 */ /* 0x0003e2000c101112 */
[----:B0-----:R-:W-:Y:S01]  /*1d520*/  ISETP.GE.AND P3, PT, R10, UR4, PT ;  /* 0x000000040a007c0c */ /* 0x001fe2000bf66270 */
[----:B------:R-:W0:Y:S01]  /*1d530*/  LDCU UR4, c[0x0][0x39c] ;  /* 0x00007380ff0477ac */ /* 0x000e220008000800 */
[----:B------:R-:W-:Y:S01]  /*1d540*/  PRMT R11, R9, 0x9910, RZ ;  /* 0x00009910090b7816 */ /* 0x000fe200000000ff */
[----:B------:R0:W-:Y:S01]  /*1d550*/  @P6 STG.E.U8 desc[UR18][R4.64], R29 ;  /* 0x0000001d04006986 */ /* 0x0001e2000c101112 */
[----:B------:R-:W-:-:S02]  /*1d560*/  SHF.R.S32.HI R10, RZ, 0x1f, R8 ;  /* 0x0000001fff0a7819 */ /* 0x000fc40000011408 */
[----:B----4-:R-:W-:Y:S01]  /*1d570*/  ISETP.LT.AND P5, PT, R2, UR10, !P4 ;  /* 0x0000000a02007c0c */ /* 0x010fe2000e7a1270 */
[----:B------:R-:W4:Y:S01]  /*1d580*/  LDCU UR10, c[0x0][0x398] ;  /* 0x00007300ff0a77ac */ /* 0x000f220008000800 */
[----:B------:R-:W-:Y:S02]  /*1d590*/  PRMT R12, R29, 0x9910, RZ ;  /* 0x000099101d0c7816 */ /* 0x000fe400000000ff */
[----:B-1----:R-:W-:Y:S01]  /*1d5a0*/  IADD3 R6, P6, PT, R8, R68, RZ ;  /* 0x0000004408067210 */ /* 0x002fe20007fde0ff */
[----:B------:R-:W-:Y:S01]  /*1d5b0*/  IMAD.MOV.U32 R9, RZ, RZ, R11 ;  /* 0x000000ffff097224 */ /* 0x000fe200078e000b */
[----:B---3--:R-:W-:Y:S01]  /*1d5c0*/  ISETP.LT.AND P4, PT, R70, UR6, !P4 ;  /* 0x0000000646007c0c */ /* 0x008fe2000e781270 */
[----:B------:R-:W-:Y:S01]  /*1d5d0*/  IMAD.MOV.U32 R11, RZ, RZ, R12 ;  /* 0x000000ffff0b7224 */ /* 0x000fe200078e000c */
[----:B------:R-:W-:Y:S02]  /*1d5e0*/  F2FP.SATFINITE.E4M3.F32.PACK_AB_MERGE_C R31, R31, R30, RZ ;  /* 0x0000001e1f1f723e */ /* 0x000fe400048070ff */
[----:B--2---:R-:W-:Y:S01]  /*1d5f0*/  F2FP.SATFINITE.E4M3.F32.PACK_AB_MERGE_C R13, R88, R85, RZ ;  /* 0x00000055580d723e */ /* 0x004fe200048070ff */
[----:B------:R-:W-:Y:S01]  /*1d600*/  IMAD.X R7, R10, 0x1, R3, P6 ;  /* 0x000000010a077824 */ /* 0x000fe200030e0603 */
[----:B------:R-:W2:Y:S01]  /*1d610*/  LDL.LU R85, [R1+0x170] ;  /* 0x0001700001557983 */ /* 0x000ea20000300800 */
[----:B------:R-:W-:Y:S01]  /*1d620*/  SHF.R.S32.HI R9, RZ, 0x8, R9 ;  /* 0x00000008ff097819 */ /* 0x000fe20000011409 */
[----:B------:R-:W1:Y:S02]  /*1d630*/  LDCU UR6, c[0x0][0x39c] ;  /* 0x00007380ff0677ac */ /* 0x000e640008000800 */
[----:B------:R-:W2:Y:S01]  /*1d640*/  LDL.LU R88, [R1+0x174] ;  /* 0x0001740001587983 */ /* 0x000ea20000300800 */
[----:B0-----:R-:W-:-:S02]  /*1d650*/  IADD3 R4, P6, PT, R8, R69, RZ ;  /* 0x0000004508047210 */ /* 0x001fc40007fde0ff */
[----:B------:R-:W-:Y:S01]  /*1d660*/  SHF.R.S32.HI R11, RZ, 0x8, R11 ;  /* 0x00000008ff0b7819 */ /* 0x000fe2000001140b */
[----:B------:R-:W-:Y:S02]  /*1d670*/  VIADD R8, R8, UR21 ;  /* 0x0000001508087c36 */ /* 0x000fe40008000000 */
[----:B------:R-:W-:Y:S01]  /*1d680*/  IMAD.X R5, R10, 0x1, R71, P6 ;  /* 0x000000010a057824 */ /* 0x000fe200030e0647 */
[----:B------:R0:W-:Y:S01]  /*1d690*/  @P5 STG.E.U8 desc[UR18][R6.64], R9 ;  /* 0x0000000906005986 */ /* 0x0001e2000c101112 */
[----:B------:R-:W-:Y:S01]  /*1d6a0*/  ISETP.LT.AND P5, PT, R2, UR8, !P2 ;  /* 0x0000000802007c0c */ /* 0x000fe2000d7a1270 */
[----:B------:R-:W-:Y:S01]  /*1d6b0*/  VIADD R12, R0, 0x5e ;  /* 0x0000005e000c7836 */ /* 0x000fe20000000000 */
[----:B------:R-:W-:Y:S01]  /*1d6c0*/  SHF.R.S32.HI R10, RZ, 0x1f, R8 ;  /* 0x0000001fff0a7819 */ /* 0x000fe20000011408 */
[----:B------:R3:W-:Y:S01]  /*1d6d0*/  @P4 STG.E.U8 desc[UR18][R4.64], R11 ;  /* 0x0000000b04004986 */ /* 0x0007e2000c101112 */
[----:B-----5:R-:W-:Y:S01]  /*1d6e0*/  ISETP.LT.AND P4, PT, R70, UR12, !P2 ;  /* 0x0000000c46007c0c */ /* 0x020fe2000d781270 */
[----:B------:R-:W5:Y:S01]  /*1d6f0*/  LDCU UR8, c[0x0][0x398] ;  /* 0x00007300ff0877ac */ /* 0x000f620008000800 */
[----:B------:R-:W-:Y:S01]  /*1d700*/  PRMT R14, R31, 0x9910, RZ ;  /* 0x000099101f0e7816 */ /* 0x000fe200000000ff */
[----:B------:R-:W1:Y:S01]  /*1d710*/  LDCU UR12, c[0x0][0x398] ;  /* 0x00007300ff0c77ac */ /* 0x000e620008000800 */
[----:B0-----:R-:W-:-:S02]  /*1d720*/  IADD3 R6, P2, PT, R8, R68, RZ ;  /* 0x0000004408067210 */ /* 0x001fc40007f5e0ff */
[----:B---3--:R-:W-:-:S03]  /*1d730*/  IADD3 R4, P6, PT, R8, R69, RZ ;  /* 0x0000004508047210 */ /* 0x008fc60007fde0ff */
[C---:B------:R-:W-:Y:S01]  /*1d740*/  IMAD.X R7, R10.reuse, 0x1, R3, P2 ;  /* 0x000000010a077824 */ /* 0x040fe200010e0603 */
[----:B------:R-:W-:Y:S01]  /*1d750*/  PRMT R9, R13, 0x9910, RZ ;  /* 0x000099100d097816 */ /* 0x000fe200000000ff */
[----:B------:R-:W-:-:S03]  /*1d760*/  IMAD.X R5, R10, 0x1, R71, P6 ;  /* 0x000000010a057824 */ /* 0x000fc600030e0647 */
[----:B------:R0:W-:Y:S01]  /*1d770*/  @P5 STG.E.U8 desc[UR18][R6.64], R13 ;  /* 0x0000000d06005986 */ /* 0x0001e2000c101112 */
[----:B------:R-:W-:Y:S01]  /*1d780*/  VIADD R10, R8, UR21 ;  /* 0x00000015080a7c36 */ /* 0x000fe20008000000 */
[----:B----4-:R-:W-:Y:S01]  /*1d790*/  ISETP.LT.AND P5, PT, R2, UR10, !P1 ;  /* 0x0000000a02007c0c */ /* 0x010fe2000cfa1270 */
[----:B------:R-:W-:Y:S01]  /*1d7a0*/  VIADD R11, R0, 0x5f ;  /* 0x0000005f000b7836 */ /* 0x000fe20000000000 */
[----:B------:R3:W-:Y:S01]  /*1d7b0*/  @P4 STG.E.U8 desc[UR18][R4.64], R31 ;  /* 0x0000001f04004986 */ /* 0x0007e2000c101112 */
[----:B------:R-:W-:Y:S01]  /*1d7c0*/  ISETP.GE.AND P2, PT, R12, UR4, PT ;  /* 0x000000040c007c0c */ /* 0x000fe2000bf46270 */
[----:B------:R-:W4:Y:S01]  /*1d7d0*/  LDCU UR4, c[0x0][0x39c] ;  /* 0x00007380ff0477ac */ /* 0x000f220008000800 */
[----:B------:R-:W-:Y:S02]  /*1d7e0*/  ISETP.LT.AND P4, PT, R70, UR14, !P1 ;  /* 0x0000000e46007c0c */ /* 0x000fe4000cf81270 */
[----:B------:R-:W-:Y:S01]  /*1d7f0*/  SHF.R.S32.HI R12, RZ, 0x1f, R10 ;  /* 0x0000001fff0c7819 */ /* 0x000fe2000001140a */
[----:B------:R-:W1:Y:S01]  /*1d800*/  LDCU UR10, c[0x0][0x398] ;  /* 0x00007300ff0a77ac */ /* 0x000e620008000800 */
[----:B------:R-:W-:Y:S01]  /*1d810*/  IADD3 R8, P1, PT, R10, R68, RZ ;  /* 0x000000440a087210 */ /* 0x000fe20007f3e0ff */
[----:B0-----:R-:W-:-:S02]  /*1d820*/  IMAD.MOV.U32 R7, RZ, RZ, R9 ;  /* 0x000000ffff077224 */ /* 0x001fc400078e0009 */
[----:B------:R-:W-:Y:S01]  /*1d830*/  IMAD.MOV.U32 R13, RZ, RZ, R14 ;  /* 0x000000ffff0d7224 */ /* 0x000fe200078e000e */
[----:B------:R-:W-:Y:S01]  /*1d840*/  F2FP.SATFINITE.E4M3.F32.PACK_AB_MERGE_C R33, R33, R32, RZ ;  /* 0x000000202121723e */ /* 0x000fe200048070ff */
[----:B------:R-:W-:Y:S01]  /*1d850*/  IMAD.X R9, R12, 0x1, R3, P1 ;  /* 0x000000010c097824 */ /* 0x000fe200008e0603 */
[----:B------:R-:W-:Y:S01]  /*1d860*/  SHF.R.S32.HI R7, RZ, 0x8, R7 ;  /* 0x00000008ff077819 */ /* 0x000fe20000011407 */
[----:B------:R-:W-:Y:S01]  /*1d870*/  VIADD R6, R0, 0x60 ;  /* 0x0000006000067836 */ /* 0x000fe20000000000 */
[----:B---3--:R-:W-:Y:S01]  /*1d880*/  IADD3 R4, P6, PT, R10, R69, RZ ;  /* 0x000000450a047210 */ /* 0x008fe20007fde0ff */
[----:B------:R-:W0:Y:S02]  /*1d890*/  LDCU UR14, c[0x0][0x398] ;  /* 0x00007300ff0e77ac */ /* 0x000e240008000800 */
[----:B------:R2:W-:Y:S02]  /*1d8a0*/  @P5 STG.E.U8 desc[UR18][R8.64], R7 ;  /* 0x0000000708005986 */ /* 0x0005e4000c101112 */
[----:B--2---:R-:W-:-:S02]  /*1d8b0*/  F2FP.SATFINITE.E4M3.F32.PACK_AB_MERGE_C R9, R88, R85, RZ ;  /* 0x000000555809723e */ /* 0x004fc400048070ff */
[----:B------:R-:W2:Y:S04]  /*1d8c0*/  LDL.LU R85, [R1+0x178] ;  /* 0x0001780001557983 */ /* 0x000ea80000300800 */
[----:B------:R-:W2:Y:S01]  /*1d8d0*/  LDL.LU R88, [R1+0x17c] ;  /* 0x00017c0001587983 */ /* 0x000ea20000300800 */
[----:B------:R-:W-:Y:S01]  /*1d8e0*/  IMAD.X R5, R12, 0x1, R71, P6 ;  /* 0x000000010c057824 */ /* 0x000fe200030e0647 */
[----:B------:R-:W-:Y:S01]  /*1d8f0*/  SHF.R.S32.HI R13, RZ, 0x8, R13 ;  /* 0x00000008ff0d7819 */ /* 0x000fe2000001140d */
[----:B------:R-:W-:Y:S01]  /*1d900*/  VIADD R12, R10, UR21 ;  /* 0x000000150a0c7c36 */ /* 0x000fe20008000000 */
[----:B----4-:R-:W-:Y:S01]  /*1d910*/  ISETP.GE.AND P1, PT, R11, UR4, PT ;  /* 0x000000040b007c0c */ /* 0x010fe2000bf26270 */
[----:B------:R-:W3:Y:S01]  /*1d920*/  LDCU UR4, c[0x0][0x39c] ;  /* 0x00007380ff0477ac */ /* 0x000ee20008000800 */
[----:B-----5:R-:W-:Y:S01]  /*1d930*/  ISETP.LT.AND P5, PT, R2, UR8, !P0 ;  /* 0x0000000802007c0c */ /* 0x020fe2000c7a1270 */
[----:B------:R4:W-:Y:S01]  /*1d940*/  @P4 STG.E.U8 desc[UR18][R4.64], R13 ;  /* 0x0000000d04004986 */ /* 0x0009e2000c101112 */
[----:B------:R-:W-:Y:S01]  /*1d950*/  SHF.R.S32.HI R14, RZ, 0x1f, R12 ;  /* 0x0000001fff0e7819 */ /* 0x000fe2000001140c */
[----:B------:R-:W5:Y:S01]  /*1d960*/  LDCU UR8, c[0x0][0x398] ;  /* 0x00007300ff0877ac */ /* 0x000f620008000800 */
[----:B------:R-:W-:-:S02]  /*1d970*/  IADD3 R10, P4, PT, R12, R68, RZ ;  /* 0x000000440c0a7210 */ /* 0x000fc40007f9e0ff */
[----:B-1----:R-:W-:Y:S01]  /*1d980*/  ISETP.LT.AND P6, PT, R70, UR12, !P0 ;  /* 0x0000000c46007c0c */ /* 0x002fe2000c7c1270 */
[----:B------:R-:W1:Y:S01]  /*1d990*/  LDCU UR12, c[0x0][0x398] ;  /* 0x00007300ff0c77ac */ /* 0x000e620008000800 */
[----:B------:R-:W-:Y:S01]  /*1d9a0*/  ISETP.GE.AND P0, PT, R6, UR6, PT ;  /* 0x0000000606007c0c */ /* 0x000fe2000bf06270 */
[----:B------:R-:W-:Y:S01]  /*1d9b0*/  IMAD.X R11, R14, 0x1, R3, P4 ;  /* 0x000000010e0b7824 */ /* 0x000fe200020e0603 */
[C---:B------:R-:W-:Y:S01]  /*1d9c0*/  IADD3 R6, P4, PT, R12.reuse, R69, RZ ;  /* 0x000000450c067210 */ /* 0x040fe20007f9e0ff */
[----:B------:R-:W-:Y:S01]  /*1d9d0*/  VIADD R12, R12, UR21 ;  /* 0x000000150c0c7c36 */ /* 0x000fe20008000000 */
[----:B------:R-:W0:Y:S01]  /*1d9e0*/  LDCU UR6, c[0x0][0x398] ;  /* 0x00007300ff0677ac */ /* 0x000e220008000800 */
[----:B----4-:R-:W-:Y:S01]  /*1d9f0*/  VIADD R4, R0, 0x61 ;  /* 0x0000006100047836 */ /* 0x010fe20000000000 */
[----:B------:R-:W-:Y:S01]  /*1da00*/  PRMT R5, R9, 0x9910, RZ ;  /* 0x0000991009057816 */ /* 0x000fe200000000ff */
[----:B------:R-:W-:Y:S01]  /*1da10*/  IMAD.X R7, R14, 0x1, R71, P4 ;  /* 0x000000010e077824 */ /* 0x000fe200020e0647 */
[----:B------:R4:W-:Y:S01]  /*1da20*/  @P5 STG.E.U8 desc[UR18][R10.64], R9 ;  /* 0x000000090a005986 */ /* 0x0009e2000c101112 */
[----:B------:R-:W-:Y:S01]  /*1da30*/  ISETP.LT.AND P5, PT, R2, UR10, !P3 ;  /* 0x0000000a02007c0c */ /* 0x000fe2000dfa1270 */
[----:B------:R-:W0:Y:S01]  /*1da40*/  LDCU UR10, c[0x0][0x398] ;  /* 0x00007300ff0a77ac */ /* 0x000e220008000800 */
[----:B---3--:R-:W-:Y:S01]  /*1da50*/  ISETP.GE.AND P4, PT, R4, UR4, PT ;  /* 0x0000000404007c0c */ /* 0x008fe2000bf86270 */
[----:B------:R-:W-:Y:S01]  /*1da60*/  @P6 STG.E.U8 desc[UR18][R6.64], R33 ;  /* 0x0000002106006986 */ /* 0x000fe2000c101112 */
[----:B------:R-:W-:Y:S01]  /*1da70*/  SHF.R.S32.HI R8, RZ, 0x1f, R12 ;  /* 0x0000001fff087819 */ /* 0x000fe2000001140c */
[----:B------:R-:W3:Y:S01]  /*1da80*/  LDCU UR4, c[0x0][0x39c] ;  /* 0x00007380ff0477ac */ /* 0x000ee20008000800 */
[----:B------:R-:W-:Y:S01]  /*1da90*/  IADD3 R4, P6, PT, R12, R68, RZ ;  /* 0x000000440c047210 */ /* 0x000fe20007fde0ff */
[----:B----4-:R-:W-:-:S04]  /*1daa0*/  IMAD.MOV.U32 R11, RZ, RZ, R5 ;  /* 0x000000ffff0b7224 */ /* 0x010fc800078e0005 */
[----:B------:R-:W-:Y:S01]  /*1dab0*/  IMAD.X R5, R8, 0x1, R3, P6 ;  /* 0x0000000108057824 */ /* 0x000fe200030e0603 */
[----:B------:R-:W-:-:S05]  /*1dac0*/  SHF.R.S32.HI R11, RZ, 0x8, R11 ;  /* 0x00000008ff0b7819 */ /* 0x000fca000001140b */
[----:B------:R2:W-:Y:S02]  /*1dad0*/  @P5 STG.E.U8 desc[UR18][R4.64], R11 ;  /* 0x0000000b04005986 */ /* 0x0005e4000c101112 */
[----:B--2---:R-:W-:Y:S02]  /*1dae0*/  F2FP.SATFINITE.E4M3.F32.PACK_AB_MERGE_C R11, R88, R85, RZ ;  /* 0x00000055580b723e */ /* 0x004fe400048070ff */
[----:B------:R-:W2:Y:S04]  /*1daf0*/  LDL.LU R85, [R1+0x180] ;  /* 0x0001800001557983 */ /* 0x000ea80000300800 */
[----:B------:R-:W2:Y:S01]  /*1db00*/  LDL.LU R88, [R1+0x184] ;  /* 0x0001840001587983 */ /* 0x000ea20000300800 */
[----:B0-----:R-:W-:Y:S02]  /*1db10*/  ISETP.LT.AND P3, PT, R70, UR6, !P3 ;  /* 0x0000000646007c0c */ /* 0x001fe4000df61270 */
[----:B------:R-:W-:-:S02]  /*1db20*/  PRMT R13, R33, 0x9910, RZ ;  /* 0x00009910210d7816 */ /* 0x000fc400000000ff */
[----:B------:R-:W-:Y:S01]  /*1db30*/  F2FP.SATFINITE.E4M3.F32.PACK_AB_MERGE_C R35, R35, R34, RZ ;  /* 0x000000222323723e */ /* 0x000fe200048070ff */
[----:B------:R-:W-:Y:S01]  /*1db40*/  VIADD R14, R0, 0x62 ;  /* 0x00000062000e7836 */ /* 0x000fe20000000000 */
[C---:B------:R-:W-:Y:S01]  /*1db50*/  IADD3 R6, P6, PT, R12.reuse, R69, RZ ;  /* 0x000000450c067210 */ /* 0x040fe20007fde0ff */
[----:B------:R-:W0:Y:S01]  /*1db60*/  LDCU UR6, c[0x0][0x39c] ;  /* 0x00007380ff0677ac */ /* 0x000e220008000800 */
[----:B------:R-:W-:Y:S01]  /*1db70*/  SHF.R.S32.HI R13, RZ, 0x8, R13 ;  /* 0x00000008ff0d7819 */ /* 0x000fe2000001140d */
[----:B------:R-:W-:Y:S02]  /*1db80*/  VIADD R12, R12, UR21 ;  /* 0x000000150c0c7c36 */ /* 0x000fe40008000000 */
[----:B------:R-:W-:Y:S01]  /*1db90*/  IMAD.X R7, R8, 0x1, R71, P6 ;  /* 0x0000000108077824 */ /* 0x000fe200030e0647 */
[----:B-----5:R-:W-:Y:S01]  /*1dba0*/  ISETP.LT.AND P5, PT, R2, UR8, !P2 ;  /* 0x0000000802007c0c */ /* 0x020fe2000d7a1270 */
[----:B------:R-:W4:Y:S01]  /*1dbb0*/  LDCU UR8, c[0x0][0x398] ;  /* 0x00007300ff0877ac */ /* 0x000f220008000800 */
[----:B------:R-:W-:-:S02]  /*1dbc0*/  SHF.R.S32.HI R10, RZ, 0x1f, R12 ;  /* 0x0000001fff0a7819 */ /* 0x000fc4000001140c */
[----:B------:R5:W-:Y:S01]  /*1dbd0*/  @P3 STG.E.U8 desc[UR18][R6.64], R13 ;  /* 0x0000000d06003986 */ /* 0x000be2000c101112 */
[----:B-1----:R-:W-:Y:S01]  /*1dbe0*/  ISETP.LT.AND P3, PT, R70, UR12, !P2 ;  /* 0x0000000c46007c0c */ /* 0x002fe2000d761270 */
[----:B------:R-:W1:Y:S01]  /*1dbf0*/  LDCU UR12, c[0x0][0x398] ;  /* 0x00007300ff0c77ac */ /* 0x000e620008000800 */
[C---:B------:R-:W-:Y:S02]  /*1dc00*/  IADD3 R8, P2, PT, R12.reuse, R68, RZ ;  /* 0x000000440c087210 */ /* 0x040fe40007f5e0ff */
[----:B------:R-:W-:-:S03]  /*1dc10*/  IADD3 R4, P6, PT, R12, R69, RZ ;  /* 0x000000450c047210 */ /* 0x000fc60007fde0ff */
[C---:B------:R-:W-:Y:S02]  /*1dc20*/  IMAD.X R9, R10.reuse, 0x1, R3, P2 ;  /* 0x000000010a097824 */ /* 0x040fe400010e0603 */
[----:B------:R-:W-:Y:S02]  /*1dc30*/  IMAD.X R5, R10, 0x1, R71, P6 ;  /* 0x000000010a057824 */ /* 0x000fe400030e0647 */
[----:B------:R-:W-:Y:S01]  /*1dc40*/  VIADD R12, R12, UR21 ;  /* 0x000000150c0c7c36 */ /* 0x000fe20008000000 */
[----:B-----5:R-:W-:Y:S01]  /*1dc50*/  PRMT R7, R11, 0x9910, RZ ;  /* 0x000099100b077816 */ /* 0x020fe200000000ff */
[----:B------:R5:W-:Y:S01]  /*1dc60*/  @P5 STG.E.U8 desc[UR18][R8.64], R11 ;  /* 0x0000000b08005986 */ /* 0x000be2000c101112 */
[----:B------:R-:W-:Y:S01]  /*1dc70*/  ISETP.LT.AND P5, PT, R2, UR10, !P1 ;  /* 0x0000000a02007c0c */ /* 0x000fe2000cfa1270 */
[----:B------:R-:W0:Y:S02]  /*1dc80*/  LDCU UR10, c[0x0][0x398] ;  /* 0x00007300ff0a77ac */ /* 0x000e240008000800 */
[----:B------:R-:W-:Y:S01]  /*1dc90*/  @P3 STG.E.U8 desc[UR18][R4.64], R35 ;  /* 0x0000002304003986 */ /* 0x000fe2000c101112 */
[----:B------:R-:W-:Y:S01]  /*1dca0*/  ISETP.LT.AND P3, PT, R70, UR14, !P1 ;  /* 0x0000000e46007c0c */ /* 0x000fe2000cf61270 */
[----:B------:R-:W0:Y:S01]  /*1dcb0*/  LDCU UR14, c[0x0][0x398] ;  /* 0x00007300ff0e77ac */ /* 0x000e220008000800 */
[----:B------:R-:W-:-:S02]  /*1dcc0*/  SHF.R.S32.HI R10, RZ, 0x1f, R12 ;  /* 0x0000001fff0a7819 */ /* 0x000fc4000001140c */
[----:B------:R-:W-:Y:S01]  /*1dcd0*/  IADD3 R6, P1, PT, R12, R68, RZ ;  /* 0x000000440c067210 */ /* 0x000fe20007f3e0ff */
[----:B-----5:R-:W-:-:S04]  /*1dce0*/  IMAD.MOV.U32 R11, RZ, RZ, R7 ;  /* 0x000000ffff0b7224 */ /* 0x020fc800078e0007 */
[----:B------:R-:W-:Y:S01]  /*1dcf0*/  IMAD.X R7, R10, 0x1, R3, P1 ;  /* 0x000000010a077824 */ /* 0x000fe200008e0603 */
[----:B------:R-:W-:-:S05]  /*1dd00*/  SHF.R.S32.HI R11, RZ, 0x8, R11 ;  /* 0x00000008ff0b7819 */ /* 0x000fca000001140b */
[----:B------:R2:W-:Y:S02]  /*1dd10*/  @P5 STG.E.U8 desc[UR18][R6.64], R11 ;  /* 0x0000000b06005986 */ /* 0x0005e4000c101112 */
[----:B--2---:R-:W-:Y:S02]  /*1dd20*/  F2FP.SATFINITE.E4M3.F32.PACK_AB_MERGE_C R11, R88, R85, RZ ;  /* 0x00000055580b723e */ /* 0x004fe400048070ff */
[----:B------:R-:W2:Y:S04]  /*1dd30*/  LDL.LU R85, [R1+0x188] ;  /* 0x0001880001557983 */ /* 0x000ea80000300800 */
[----:B------:R-:W2:Y:S01]  /*1dd40*/  LDL.LU R88, [R1+0x18c] ;  /* 0x00018c0001587983 */ /* 0x000ea20000300800 */
[----:B---3--:R-:W-:Y:S01]  /*1dd50*/  ISETP.GE.AND P2, PT, R14, UR4, PT ;  /* 0x000000040e007c0c */ /* 0x008fe2000bf46270 */
[----:B------:R-:W3:Y:S01]  /*1dd60*/  LDCU UR4, c[0x0][0x39c] ;  /* 0x00007380ff0477ac */ /* 0x000ee20008000800 */
[----:B------:R-:W-:-:S02]  /*1dd70*/  IADD3 R4, P6, PT, R12, R69, RZ ;  /* 0x000000450c047210 */ /* 0x000fc40007fde0ff */
[----:B------:R-:W-:Y:S01]  /*1dd80*/  PRMT R13, R35, 0x9910, RZ ;  /* 0x00009910230d7816 */ /* 0x000fe200000000ff */
[----:B------:R-:W-:Y:S02]  /*1dd90*/  VIADD R14, R0, 0x63 ;  /* 0x00000063000e7836 */ /* 0x000fe40000000000 */
[----:B------:R-:W-:Y:S01]  /*1dda0*/  IMAD.X R5, R10, 0x1, R71, P6 ;  /* 0x000000010a057824 */ /* 0x000fe200030e0647 */
[----:B------:R-:W-:Y:S01]  /*1ddb0*/  SHF.R.S32.HI R13, RZ, 0x8, R13 ;  /* 0x00000008ff0d7819 */ /* 0x000fe2000001140d */
[----:B------:R-:W-:Y:S01]  /*1ddc0*/  VIADD R12, R12, UR21 ;  /* 0x000000150c0c7c36 */ /* 0x000fe20008000000 */
[----:B----4-:R-:W-:Y:S01]  /*1ddd0*/  ISETP.LT.AND P5, PT, R2, UR8, !P0 ;  /* 0x0000000802007c0c */ /* 0x010fe2000c7a1270 */
[----:B------:R-:W-:Y:S01]  /*1dde0*/  VIADD R9, R0, 0x64 ;  /* 0x0000006400097836 */ /* 0x000fe20000000000 */
[----:B-1----:R-:W-:Y:S01]  /*1ddf0*/  ISETP.LT.AND P6, PT, R70, UR12, !P0 ;  /* 0x0000000c46007c0c */ /* 0x002fe2000c7c1270 */
[----:B------:R1:W-:Y:S01]  /*1de00*/  @P3 STG.E.U8 desc[UR18][R4.64], R13 ;  /* 0x0000000d04003986 */ /* 0x0003e2000c101112 */
[----:B------:R-:W-:Y:S01]  /*1de10*/  SHF.R.S32.HI R10, RZ, 0x1f, R12 ;  /* 0x0000001fff0a7819 */ /* 0x000fe2000001140c */
[----:B------:R-:W4:Y:S01]  /*1de20*/  LDCU UR8, c[0x0][0x398] ;  /* 0x00007300ff0877ac */ /* 0x000f220008000800 */
[----:B------:R-:W-:-:S02]  /*1de30*/  IADD3 R8, P3, PT, R12, R68, RZ ;  /* 0x000000440c087210 */ /* 0x000fc40007f7e0ff */
[----:B---3--:R-:W-:Y:S01]  /*1de40*/  ISETP.GE.AND P1, PT, R14, UR4, PT ;  /* 0x000000040e007c0c */ /* 0x008fe2000bf26270 */
[----:B------:R-:W3:Y:S01]  /*1de50*/  LDCU UR4, c[0x0][0x39c] ;  /* 0x00007380ff0477ac */ /* 0x000ee20008000800 */
[----:B0-----:R-:W-:Y:S01]  /*1de60*/  ISETP.GE.AND P0, PT, R9, UR6, PT ;  /* 0x0000000609007c0c */ /* 0x001fe2000bf06270 */
[----:B------:R-:W-:Y:S01]  /*1de70*/  IMAD.X R9, R10, 0x1, R3, P3 ;  /* 0x000000010a097824 */ /* 0x000fe200018e0603 */
[C---:B------:R-:W-:Y:S01]  /*1de80*/  IADD3 R6, P3, PT, R12.reuse, R69, RZ ;  /* 0x000000450c067210 */ /* 0x040fe20007f7e0ff */
[----:B------:R-:W-:Y:S01]  /*1de90*/  VIADD R12, R12, UR21 ;  /* 0x000000150c0c7c36 */ /* 0x000fe20008000000 */
[----:B------:R-:W-:Y:S01]  /*1dea0*/  F2FP.SATFINITE.E4M3.F32.PACK_AB_MERGE_C R37, R37, R36, RZ ;  /* 0x000000242525723e */ /* 0x000fe200048070ff */
[----:B-1----:R-:W-:Y:S01]  /*1deb0*/  VIADD R4, R0, 0x65 ;  /* 0x0000006500047836 */ /* 0x002fe20000000000 */
[----:B------:R-:W-:Y:S01]  /*1dec0*/  PRMT R5, R11, 0x9910, RZ ;  /* 0x000099100b057816 */ /* 0x000fe200000000ff */
[----:B------:R-:W-:Y:S01]  /*1ded0*/  IMAD.X R7, R10, 0x1, R71, P3 ;  /* 0x000000010a077824 */ /* 0x000fe200018e0647 */
[----:B------:R0:W-:Y:S01]  /*1dee0*/  @P5 STG.E.U8 desc[UR18][R8.64], R11 ;  /* 0x0000000b08005986 */ /* 0x0001e2000c101112 */
[----:B------:R-:W-:Y:S01]  /*1def0*/  ISETP.LT.AND P5, PT, R2, UR10, !P4 ;  /* 0x0000000a02007c0c */ /* 0x000fe2000e7a1270 */
[----:B------:R-:W1:Y:S01]  /*1df00*/  LDCU UR6, c[0x0][0x398] ;  /* 0x00007300ff0677ac */ /* 0x000e620008000800 */
[----:B------:R-:W-:Y:S01]  /*1df10*/  SHF.R.S32.HI R10, RZ, 0x1f, R12 ;  /* 0x0000001fff0a7819 */ /* 0x000fe2000001140c */
[----:B------:R-:W-:Y:S01]  /*1df20*/  @P6 STG.E.U8 desc[UR18][R6.64], R37 ;  /* 0x0000002506006986 */ /* 0x000fe2000c101112 */
[----:B------:R-:W5:Y:S01]  /*1df30*/  LDCU UR12, c[0x0][0x398] ;  /* 0x00007300ff0c77ac */ /* 0x000f620008000800 */
[----:B---3--:R-:W-:Y:S01]  /*1df40*/  ISETP.GE.AND P3, PT, R4, UR4, PT ;  /* 0x0000000404007c0c */ /* 0x008fe2000bf66270 */
[----:B------:R-:W3:Y:S01]  /*1df50*/  LDCU UR10, c[0x0][0x398] ;  /* 0x00007300ff0a77ac */ /* 0x000ee20008000800 */
[----:B------:R-:W-:Y:S01]  /*1df60*/  IADD3 R4, P6, PT, R12, R68, RZ ;  /* 0x000000440c047210 */ /* 0x000fe20007fde0ff */
[----:B0-----:R-:W-:Y:S01]  /*1df70*/  IMAD.MOV.U32 R11, RZ, RZ, R5 ;  /* 0x000000ffff0b7224 */ /* 0x001fe200078e0005 */
[----:B------:R-:W-:Y:S01]  /*1df80*/  PRMT R13, R37, 0x9910, RZ ;  /* 0x00009910250d7816 */ /* 0x000fe200000000ff */
[----:B------:R-:W0:Y:S02]  /*1df90*/  LDCU UR4, c[0x0][0x39c] ;  /* 0x00007380ff0477ac */ /* 0x000e240008000800 */
[----:B------:R-:W-:Y:S01]  /*1dfa0*/  IMAD.X R5, R10, 0x1, R3, P6 ;  /* 0x000000010a057824 */ /* 0x000fe200030e0603 */
[----:B------:R-:W-:-:S05]  /*1dfb0*/  SHF.R.S32.HI R11, RZ, 0x8, R11 ;  /* 0x00000008ff0b7819 */ /* 0x000fca000001140b */
[----:B------:R2:W-:Y:S02]  /*1dfc0*/  @P5 STG.E.U8 desc[UR18][R4.64], R11 ;  /* 0x0000000b04005986 */ /* 0x0005e4000c101112 */
[----:B--2---:R-:W-:Y:S02]  /*1dfd0*/  F2FP.SATFINITE.E4M3.F32.PACK_AB_MERGE_C R11, R88, R85, RZ ;  /* 0x00000055580b723e */ /* 0x004fe400048070ff */
[----:B------:R-:W2:Y:S04]  /*1dfe0*/  LDL.LU R85, [R1+0x190] ;  /* 0x0001900001557983 */ /* 0x000ea80000300800 */
[----:B------:R-:W2:Y:S01]  /*1dff0*/  LDL.LU R88, [R1+0x194] ;  /* 0x0001940001587983 */ /* 0x000ea20000300800 */
[----:B-1----:R-:W-:Y:S02]  /*1e000*/  ISETP.LT.AND P4, PT, R70, UR6, !P4 ;  /* 0x0000000646007c0c */ /* 0x002fe4000e781270 */
[----:B------:R-:W-:Y:S01]  /*1e010*/  F2FP.SATFINITE.E4M3.F32.PACK_AB_MERGE_C R39, R39, R38, RZ ;  /* 0x000000262727723e */ /* 0x000fe200048070ff */
[----:B------:R-:W-:Y:S01]  /*1e020*/  VIADD R14, R0, 0x66 ;  /* 0x00000066000e7836 */ /* 0x000fe20000000000 */
[----:B------:R-:W-:-:S02]  /*1e030*/  IADD3 R6, P6, PT, R12, R69, RZ ;  /* 0x000000450c067210 */ /* 0x000fc40007fde0ff */
[----:B------:R-:W-:Y:S01]  /*1e040*/  SHF.R.S32.HI R13, RZ, 0x8, R13 ;  /* 0x00000008ff0d7819 */ /* 0x000fe2000001140d */
[----:B------:R-:W-:Y:S01]  /*1e050*/  VIADD R12, R12, UR21 ;  /* 0x000000150c0c7c36 */ /* 0x000fe20008000000 */
[----:B----4-:R-:W-:Y:S01]  /*1e060*/  ISETP.LT.AND P5, PT, R2, UR8, !P2 ;  /* 0x0000000802007c0c */ /* 0x010fe2000d7a1270 */
[----:B------:R-:W-:Y:S01]  /*1e070*/  IMAD.X R7, R10, 0x1, R71, P6 ;  /* 0x000000010a077824 */ /* 0x000fe200030e0647 */
[----:B------:R-:W1:Y:S02]  /*1e080*/  LDCU UR8, c[0x0][0x398] ;  /* 0x00007300ff0877ac */ /* 0x000e640008000800 */
[----:B------:R-:W-:Y:S02]  /*1e090*/  SHF.R.S32.HI R10, RZ, 0x1f, R12 ;  /* 0x0000001fff0a7819 */ /* 0x000fe4000001140c */
[----:B------:R4:W-:Y:S01]  /*1e0a0*/  @P4 STG.E.U8 desc[UR18][R6.64], R13 ;  /* 0x0000000d06004986 */ /* 0x0009e2000c101112 */
[----:B-----5:R-:W-:Y:S01]  /*1e0b0*/  ISETP.LT.AND P4, PT, R70, UR12, !P2 ;  /* 0x0000000c46007c0c */ /* 0x020fe2000d781270 */
[----:B------:R-:W5:Y:S01]  /*1e0c0*/  LDCU UR12, c[0x0][0x398] ;  /* 0x00007300ff0c77ac */ /* 0x000f620008000800 */
[----:B------:R-:W-:-:S02]  /*1e0d0*/  IADD3 R8, P2, PT, R12, R68, RZ ;  /* 0x000000440c087210 */ /* 0x000fc40007f5e0ff */
[----:B------:R-:W-:Y:S01]  /*1e0e0*/  IADD3 R4, P6, PT, R12, R69, RZ ;  /* 0x000000450c047210 */ /* 0x000fe20007fde0ff */
[----:B------:R-:W0:Y:S02]  /*1e0f0*/  LDCU UR6, c[0x0][0x39c] ;  /* 0x00007380ff0677ac */ /* 0x000e240008000800 */
[C---:B------:R-:W-:Y:S02]  /*1e100*/  IMAD.X R9, R10.reuse, 0x1, R3, P2 ;  /* 0x000000010a097824 */ /* 0x040fe400010e0603 */
[----:B------:R-:W-:Y:S02]  /*1e110*/  IMAD.X R5, R10, 0x1, R71, P6 ;  /* 0x000000010a057824 */ /* 0x000fe400030e0647 */
[----:B------:R-:W-:Y:S01]  /*1e120*/  VIADD R12, R12, UR21 ;  /* 0x000000150c0c7c36 */ /* 0x000fe20008000000 */
[----:B----4-:R-:W-:Y:S01]  /*1e130*/  PRMT R7, R11, 0x9910, RZ ;  /* 0x000099100b077816 */ /* 0x010fe200000000ff */
[----:B------:R4:W-:Y:S01]  /*1e140*/  @P5 STG.E.U8 desc[UR18][R8.64], R11 ;  /* 0x0000000b08005986 */ /* 0x0009e2000c101112 */
[----:B---3--:R-:W-:Y:S01]  /*1e150*/  ISETP.LT.AND P5, PT, R2, UR10, !P1 ;  /* 0x0000000a02007c0c */ /* 0x008fe2000cfa1270 */
[----:B------:R-:W3:Y:S02]  /*1e160*/  LDCU UR10, c[0x0][0x398] ;  /* 0x00007300ff0a77ac */ /* 0x000ee40008000800 */
[----:B------:R-:W-:Y:S01]  /*1e170*/  @P4 STG.E.U8 desc[UR18][R4.64], R39 ;  /* 0x0000002704004986 */ /* 0x000fe2000c101112 */
[----:B------:R-:W-:Y:S01]  /*1e180*/  ISETP.LT.AND P4, PT, R70, UR14, !P1 ;  /* 0x0000000e46007c0c */ /* 0x000fe2000cf81270 */
[----:B------:R-:W0:Y:S01]  /*1e190*/  LDCU UR14, c[0x0][0x398] ;  /* 0x00007300ff0e77ac */ /* 0x000e220008000800 */
[----:B------:R-:W-:-:S02]  /*1e1a0*/  SHF.R.S32.HI R10, RZ, 0x1f, R12 ;  /* 0x0000001fff0a7819 */ /* 0x000fc4000001140c */
        /* <DEDUP_REMOVED lines=8> */
[----:B0-----:R-:W-:Y:S01]  /*1e230*/  ISETP.GE.AND P2, PT, R14, UR4, PT ;  /* 0x000000040e007c0c */ /* 0x001fe2000bf46270 */
[----:B------:R-:W0:Y:S01]  /*1e240*/  LDCU UR4, c[0x0][0x39c] ;  /* 0x00007380ff0477ac */ /* 0x000e220008000800 */
[----:B------:R-:W-:-:S02]  /*1e250*/  IADD3 R4, P6, PT, R12, R69, RZ ;  /* 0x000000450c047210 */ /* 0x000fc40007fde0ff */
[----:B------:R-:W-:Y:S01]  /*1e260*/  PRMT R13, R39, 0x9910, RZ ;  /* 0x00009910270d7816 */ /* 0x000fe200000000ff */
[----:B------:R-:W-:Y:S02]  /*1e270*/  VIADD R14, R0, 0x67 ;  /* 0x00000067000e7836 */ /* 0x000fe40000000000 */
[----:B------:R-:W-:Y:S01]  /*1e280*/  IMAD.X R5, R10, 0x1, R71, P6 ;  /* 0x000000010a057824 */ /* 0x000fe200030e0647 */
[----:B------:R-:W-:Y:S01]  /*1e290*/  SHF.R.S32.HI R13, RZ, 0x8, R13 ;  /* 0x00000008ff0d7819 */ /* 0x000fe2000001140d */
[----:B------:R-:W-:Y:S01]  /*1e2a0*/  VIADD R12, R12, UR21 ;  /* 0x000000150c0c7c36 */ /* 0x000fe20008000000 */
[----:B-1----:R-:W-:Y:S01]  /*1e2b0*/  ISETP.LT.AND P5, PT, R2, UR8, !P0 ;  /* 0x0000000802007c0c */ /* 0x002fe2000c7a1270 */
[----:B------:R-:W-:Y:S01]  /*1e2c0*/  VIADD R9, R0, 0x68 ;  /* 0x0000006800097836 */ /* 0x000fe20000000000 */
[----:B-----5:R-:W-:Y:S01]  /*1e2d0*/  ISETP.LT.AND P6, PT, R70, UR12, !P0 ;  /* 0x0000000c46007c0c */ /* 0x020fe2000c7c1270 */
[----:B------:R1:W-:Y:S01]  /*1e2e0*/  @P4 STG.E.U8 desc[UR18][R4.64], R13 ;  /* 0x0000000d04004986 */ /* 0x0003e2000c101112 */
[----:B------:R-:W-:Y:S01]  /*1e2f0*/  SHF.R.S32.HI R10, RZ, 0x1f, R12 ;  /* 0x0000001fff0a7819 */ /* 0x000fe2000001140c */
[----:B------:R-:W-:Y:S01]  /*1e300*/  VIADD R6, R0, 0x69 ;  /* 0x0000006900067836 */ /* 0x000fe20000000000 */
[----:B------:R-:W-:Y:S01]  /*1e310*/  IADD3 R8, P4, PT, R12, R68, RZ ;  /* 0x000000440c087210 */ /* 0x000fe20007f9e0ff */
[----:B------:R-:W4:Y:S01]  /*1e320*/  LDCU UR8, c[0x0][0x398] ;  /* 0x00007300ff0877ac */ /* 0x000f220008000800 */
[----:B0-----:R-:W-:Y:S01]  /*1e330*/  ISETP.GE.AND P1, PT, R14, UR4, PT ;  /* 0x000000040e007c0c */ /* 0x001fe2000bf26270 */
[----:B------:R-:W0:Y:S01]  /*1e340*/  LDCU UR4, c[0x0][0x39c] ;  /* 0x00007380ff0477ac */ /* 0x000e220008000800 */
[----:B------:R-:W-:Y:S01]  /*1e350*/  ISETP.GE.AND P0, PT, R9, UR6, PT ;  /* 0x0000000609007c0c */ /* 0x000fe2000bf06270 */
[----:B------:R-:W-:Y:S01]  /*1e360*/  IMAD.X R9, R10, 0x1, R3, P4 ;  /* 0x000000010a097824 */ /* 0x000fe200020e0603 */
[C---:B-1----:R-:W-:Y:S01]  /*1e370*/  IADD3 R4, P4, PT, R12.reuse, R69, RZ ;  /* 0x000000450c047210 */ /* 0x042fe20007f9e0ff */
[----:B------:R-:W-:Y:S01]  /*1e380*/  VIADD R12, R12, UR21 ;  /* 0x000000150c0c7c36 */ /* 0x000fe20008000000 */
[----:B------:R-:W-:-:S02]  /*1e390*/  F2FP.SATFINITE.E4M3.F32.PACK_AB_MERGE_C R41, R41, R40, RZ ;  /* 0x000000282929723e */ /* 0x000fc400048070ff */
[----:B------:R1:W-:Y:S01]  /*1e3a0*/  @P5 STG.E.U8 desc[UR18][R8.64], R11 ;  /* 0x0000000b08005986 */ /* 0x0003e2000c101112 */
[----:B------:R-:W-:Y:S01]  /*1e3b0*/  PRMT R7, R11, 0x9910, RZ ;  /* 0x000099100b077816 */ /* 0x000fe200000000ff */
[----:B------:R-:W-:Y:S01]  /*1e3c0*/  IMAD.X R5, R10, 0x1, R71, P4 ;  /* 0x000000010a057824 */ /* 0x000fe200020e0647 */
[----:B---3--:R-:W-:Y:S01]  /*1e3d0*/  ISETP.LT.AND P5, PT, R2, UR10, !P3 ;  /* 0x0000000a02007c0c */ /* 0x008fe2000dfa1270 */
[----:B------:R-:W3:Y:S01]  /*1e3e0*/  LDCU UR6, c[0x0][0x398] ;  /* 0x00007300ff0677ac */ /* 0x000ee20008000800 */
[----:B------:R-:W-:Y:S02]  /*1e3f0*/  SHF.R.S32.HI R10, RZ, 0x1f, R12 ;  /* 0x0000001fff0a7819 */ /* 0x000fe4000001140c */
[----:B------:R-:W-:Y:S01]  /*1e400*/  @P6 STG.E.U8 desc[UR18][R4.64], R41 ;  /* 0x0000002904006986 */ /* 0x000fe2000c101112 */
[----:B------:R-:W5:Y:S01]  /*1e410*/  LDCU UR12, c[0x0][0x398] ;  /* 0x00007300ff0c77ac */ /* 0x000f620008000800 */
[----:B0-----:R-:W-:Y:S01]  /*1e420*/  ISETP.GE.AND P4, PT, R6, UR4, PT ;  /* 0x0000000406007c0c */ /* 0x001fe2000bf86270 */
[----:B-1----:R-:W-:Y:S01]  /*1e430*/  IMAD.MOV.U32 R11, RZ, RZ, R7 ;  /* 0x000000ffff0b7224 */ /* 0x002fe200078e0007 */
[----:B------:R-:W-:Y:S01]  /*1e440*/  IADD3 R6, P6, PT, R12, R68, RZ ;  /* 0x000000440c067210 */ /* 0x000fe20007fde0ff */
[----:B------:R-:W0:Y:S03]  /*1e450*/  LDCU UR10, c[0x0][0x398] ;  /* 0x00007300ff0a77ac */ /* 0x000e260008000800 */
[----:B------:R-:W-:Y:S01]  /*1e460*/  SHF.R.S32.HI R11, RZ, 0x8, R11 ;  /* 0x00000008ff0b7819 */ /* 0x000fe2000001140b */
[----:B------:R-:W-:Y:S01]  /*1e470*/  IMAD.X R7, R10, 0x1, R3, P6 ;  /* 0x000000010a077824 */ /* 0x000fe200030e0603 */
[----:B------:R-:W-:Y:S01]  /*1e480*/  PRMT R13, R41, 0x9910, RZ ;  /* 0x00009910290d7816 */ /* 0x000fe200000000ff */
[----:B------:R-:W1:Y:S03]  /*1e490*/  LDCU UR4, c[0x0][0x39c] ;  /* 0x00007380ff0477ac */ /* 0x000e660008000800 */
[----:B------:R2:W-:Y:S02]  /*1e4a0*/  @P5 STG.E.U8 desc[UR18][R6.64], R11 ;  /* 0x0000000b06005986 */ /* 0x0005e4000c101112 */
[----:B--2---:R-:W-:-:S02]  /*1e4b0*/  F2FP.SATFINITE.E4M3.F32.PACK_AB_MERGE_C R11, R88, R85, RZ ;  /* 0x00000055580b723e */ /* 0x004fc400048070ff */
[----:B------:R-:W2:Y:S04]  /*1e4c0*/  LDL.LU R85, [R1+0x1a0] ;  /* 0x0001a00001557983 */ /* 0x000ea80000300800 */
[----:B------:R-:W2:Y:S01]  /*1e4d0*/  LDL.LU R88, [R1+0x1a4] ;  /* 0x0001a40001587983 */ /* 0x000ea20000300800 */
[----:B---3--:R-:W-:Y:S02]  /*1e4e0*/  ISETP.LT.AND P3, PT, R70, UR6, !P3 ;  /* 0x0000000646007c0c */ /* 0x008fe4000df61270 */
[----:B------:R-:W-:Y:S01]  /*1e4f0*/  F2FP.SATFINITE.E4M3.F32.PACK_AB_MERGE_C R43, R43, R42, RZ ;  /* 0x0000002a2b2b723e */ /* 0x000fe200048070ff */
[----:B------:R-:W-:Y:S01]  /*1e500*/  VIADD R14, R0, 0x6a ;  /* 0x0000006a000e7836 */ /* 0x000fe20000000000 */
[----:B------:R-:W-:Y:S02]  /*1e510*/  IADD3 R4, P6, PT, R12, R69, RZ ;  /* 0x000000450c047210 */ /* 0x000fe40007fde0ff */
[----:B------:R-:W-:Y:S01]  /*1e520*/  SHF.R.S32.HI R13, RZ, 0x8, R13 ;  /* 0x00000008ff0d7819 */ /* 0x000fe2000001140d */
[----:B------:R-:W3:Y:S02]  /*1e530*/  LDCU UR6, c[0x0][0x39c] ;  /* 0x00007380ff0677ac */ /* 0x000ee40008000800 */
[----:B------:R-:W-:-:S02]  /*1e540*/  IMAD.X R5, R10, 0x1, R71, P6 ;  /* 0x000000010a057824 */ /* 0x000fc400030e0647 */
[----:B------:R-:W-:Y:S01]  /*1e550*/  VIADD R12, R12, UR21 ;  /* 0x000000150c0c7c36 */ /* 0x000fe20008000000 */
[----:B----4-:R-:W-:Y:S01]  /*1e560*/  ISETP.LT.AND P5, PT, R2, UR8, !P2 ;  /* 0x0000000802007c0c */ /* 0x010fe2000d7a1270 */
[----:B------:R-:W4:Y:S01]  /*1e570*/  LDCU UR8, c[0x0][0x398] ;  /* 0x00007300ff0877ac */ /* 0x000f220008000800 */
[----:B------:R0:W-:Y:S01]  /*1e580*/  @P3 STG.E.U8 desc[UR18][R4.64], R13 ;  /* 0x0000000d04003986 */ /* 0x0001e2000c101112 */
[----:B-----5:R-:W-:Y:S02]  /*1e590*/  ISETP.LT.AND P3, PT, R70, UR12, !P2 ;  /* 0x0000000c46007c0c */ /* 0x020fe4000d761270 */
[----:B------:R-:W-:Y:S01]  /*1e5a0*/  SHF.R.S32.HI R10, RZ, 0x1f, R12 ;  /* 0x0000001fff0a7819 */ /* 0x000fe2000001140c */
[----:B------:R-:W5:Y:S01]  /*1e5b0*/  LDCU UR12, c[0x0][0x398] ;  /* 0x00007300ff0c77ac */ /* 0x000f620008000800 */
[C---:B------:R-:W-:Y:S02]  /*1e5c0*/  IADD3 R8, P2, PT, R12.reuse, R68, RZ ;  /* 0x000000440c087210 */ /* 0x040fe40007f5e0ff */
[----:B------:R-:W-:-:S03]  /*1e5d0*/  IADD3 R6, P6, PT, R12, R69, RZ ;  /* 0x000000450c067210 */ /* 0x000fc60007fde0ff */
[C---:B------:R-:W-:Y:S02]  /*1e5e0*/  IMAD.X R9, R10.reuse, 0x1, R3, P2 ;  /* 0x000000010a097824 */ /* 0x040fe400010e0603 */
[----:B------:R-:W-:Y:S02]  /*1e5f0*/  IMAD.X R7, R10, 0x1, R71, P6 ;  /* 0x000000010a077824 */ /* 0x000fe400030e0647 */
[----:B------:R-:W-:Y:S01]  /*1e600*/  VIADD R12, R12, UR21 ;  /* 0x000000150c0c7c36 */ /* 0x000fe20008000000 */
[----:B------:R-:W-:Y:S01]  /*1e610*/  @P5 STG.E.U8 desc[UR18][R8.64], R11 ;  /* 0x0000000b08005986 */ /* 0x000fe2000c101112 */
[----:B0-----:R-:W-:Y:S01]  /*1e620*/  ISETP.LT.AND P5, PT, R2, UR10, !P1 ;  /* 0x0000000a02007c0c */ /* 0x001fe2000cfa1270 */
[----:B------:R-:W0:Y:S02]  /*1e630*/  LDCU UR10, c[0x0][0x398] ;  /* 0x00007300ff0a77ac */ /* 0x000e240008000800 */
[----:B------:R1:W-:Y:S01]  /*1e640*/  @P3 STG.E.U8 desc[UR18][R6.64], R43 ;  /* 0x0000002b06003986 */ /* 0x0003e2000c101112 */
[----:B------:R-:W-:Y:S01]  /*1e650*/  ISETP.LT.AND P3, PT, R70, UR14, !P1 ;  /* 0x0000000e46007c0c */ /* 0x000fe2000cf61270 */
[----:B------:R-:W0:Y:S01]  /*1e660*/  LDCU UR14, c[0x0][0x398] ;  /* 0x00007300ff0e77ac */ /* 0x000e220008000800 */
[----:B------:R-:W-:-:S02]  /*1e670*/  SHF.R.S32.HI R10, RZ, 0x1f, R12 ;  /* 0x0000001fff0a7819 */ /* 0x000fc4000001140c */
[C---:B------:R-:W-:Y:S02]  /*1e680*/  IADD3 R4, P1, PT, R12.reuse, R68, RZ ;  /* 0x000000440c047210 */ /* 0x040fe40007f3e0ff */
[----:B------:R-:W-:Y:S02]  /*1e690*/  PRMT R13, R11, 0x9910, RZ ;  /* 0x000099100b0d7816 */ /* 0x000fe400000000ff */
[----:B------:R-:W-:Y:S02]  /*1e6a0*/  PRMT R15, R43, 0x9910, RZ ;  /* 0x000099102b0f7816 */ /* 0x000fe400000000ff */
[----:B-1----:R-:W-:Y:S01]  /*1e6b0*/  IADD3 R6, P6, PT, R12, R69, RZ ;  /* 0x000000450c067210 */ /* 0x002fe20007fde0ff */
[C---:B------:R-:W-:Y:S01]  /*1e6c0*/  IMAD.X R5, R10.reuse, 0x1, R3, P1 ;  /* 0x000000010a057824 */ /* 0x040fe200008e0603 */
[----:B------:R-:W-:Y:S02]  /*1e6d0*/  SHF.R.S32.HI R13, RZ, 0x8, R13 ;  /* 0x00000008ff0d7819 */ /* 0x000fe4000001140d */
[----:B------:R-:W-:Y:S01]  /*1e6e0*/  SHF.R.S32.HI R15, RZ, 0x8, R15 ;  /* 0x00000008ff0f7819 */ /* 0x000fe2000001140f */
[----:B------:R-:W-:-:S02]  /*1e6f0*/  IMAD.X R7, R10, 0x1, R71, P6 ;  /* 0x000000010a077824 */ /* 0x000fc400030e0647 */
[----:B------:R-:W-:Y:S04]  /*1e700*/  @P5 STG.E.U8 desc[UR18][R4.64], R13 ;  /* 0x0000000d04005986 */ /* 0x000fe8000c101112 */
[----:B------:R2:W-:Y:S02]  /*1e710*/  @P3 STG.E.U8 desc[UR18][R6.64], R15 ;  /* 0x0000000f06003986 */ /* 0x0005e4000c101112 */
[----:B--2---:R-:W-:Y:S02]  /*1e720*/  F2FP.SATFINITE.E4M3.F32.PACK_AB_MERGE_C R7, R88, R85, RZ ;  /* 0x000000555807723e */ /* 0x004fe400048070ff */
[----:B------:R-:W2:Y:S04]  /*1e730*/  LDL.LU R85, [R1+0x1a8] ;  /* 0x0001a80001557983 */ /* 0x000ea80000300800 */
[----:B------:R-:W2:Y:S01]  /*1e740*/  LDL.LU R88, [R1+0x1ac] ;  /* 0x0001ac0001587983 */ /* 0x000ea20000300800 */
[----:B------:R-:W-:Y:S01]  /*1e750*/  ISETP.GE.AND P2, PT, R14, UR4, PT ;  /* 0x000000040e007c0c */ /* 0x000fe2000bf46270 */
[----:B------:R-:W1:Y:S01]  /*1e760*/  LDCU UR4, c[0x0][0x39c] ;  /* 0x00007380ff0477ac */ /* 0x000e620008000800 */
[----:B------:R-:W-:-:S02]  /*1e770*/  VIADD R14, R0, 0x6b ;  /* 0x0000006b000e7836 */ /* 0x000fc40000000000 */
[----:B------:R-:W-:Y:S01]  /*1e780*/  VIADD R12, R12, UR21 ;  /* 0x000000150c0c7c36 */ /* 0x000fe20008000000 */
[----:B----4-:R-:W-:Y:S01]  /*1e790*/  ISETP.LT.AND P5, PT, R2, UR8, !P0 ;  /* 0x0000000802007c0c */ /* 0x010fe2000c7a1270 */
[----:B------:R-:W-:-:S03]  /*1e7a0*/  VIADD R11, R0, 0x6c ;  /* 0x0000006c000b7836 */ /* 0x000fc60000000000 */
[----:B------:R-:W-:Y:S01]  /*1e7b0*/  IADD3 R8, P3, PT, R12, R68, RZ ;  /* 0x000000440c087210 */ /* 0x000fe20007f7e0ff */
[----:B------:R-:W4:Y:S01]  /*1e7c0*/  LDCU UR8, c[0x0][0x398] ;  /* 0x00007300ff0877ac */ /* 0x000f220008000800 */
[----:B-----5:R-:W-:Y:S02]  /*1e7d0*/  ISETP.LT.AND P0, PT, R70, UR12, !P0 ;  /* 0x0000000c46007c0c */ /* 0x020fe4000c701270 */
[----:B-1----:R-:W-:Y:S01]  /*1e7e0*/  ISETP.GE.AND P1, PT, R14, UR4, PT ;  /* 0x000000040e007c0c */ /* 0x002fe2000bf26270 */
[----:B------:R-:W1:Y:S01]  /*1e7f0*/  LDCU UR4, c[0x0][0x39c] ;  /* 0x00007380ff0477ac */ /* 0x000e620008000800 */
[----:B------:R-:W-:Y:S02]  /*1e800*/  SHF.R.S32.HI R14, RZ, 0x1f, R12 ;  /* 0x0000001fff0e7819 */ /* 0x000fe4000001140c */
[----:B------:R-:W-:Y:S01]  /*1e810*/  IADD3 R10, P6, PT, R12, R69, RZ ;  /* 0x000000450c0a7210 */ /* 0x000fe20007fde0ff */
[----:B------:R-:W5:Y:S02]  /*1e820*/  LDCU UR12, c[0x0][0x398] ;  /* 0x00007300ff0c77ac */ /* 0x000f640008000800 */
[----:B------:R-:W-:-:S02]  /*1e830*/  IMAD.X R9, R14, 0x1, R3, P3 ;  /* 0x000000010e097824 */ /* 0x000fc400018e0603 */
[----:B------:R-:W-:Y:S01]  /*1e840*/  VIADD R12, R12, UR21 ;  /* 0x000000150c0c7c36 */ /* 0x000fe20008000000 */
[----:B---3--:R-:W-:Y:S02]  /*1e850*/  ISETP.GE.AND P3, PT, R11, UR6, PT ;  /* 0x000000060b007c0c */ /* 0x008fe4000bf66270 */
[----:B------:R-:W-:Y:S01]  /*1e860*/  @P5 STG.E.U8 desc[UR18][R8.64], R7 ;  /* 0x0000000708005986 */ /* 0x000fe2000c101112 */
[----:B0-----:R-:W-:Y:S01]  /*1e870*/  ISETP.LT.AND P5, PT, R2, UR10, !P4 ;  /* 0x0000000a02007c0c */ /* 0x001fe2000e7a1270 */
[----:B------:R-:W-:Y:S01]  /*1e880*/  IMAD.X R11, R14, 0x1, R71, P6 ;  /* 0x000000010e0b7824 */ /* 0x000fe200030e0647 */
[----:B------:R-:W-:Y:S01]  /*1e890*/  F2FP.SATFINITE.E4M3.F32.PACK_AB_MERGE_C R45, R45, R44, RZ ;  /* 0x0000002c2d2d723e */ /* 0x000fe200048070ff */
[----:B------:R-:W-:Y:S01]  /*1e8a0*/  VIADD R5, R0, 0x6d ;  /* 0x0000006d00057836 */ /* 0x000fe20000000000 */
[----:B------:R-:W-:Y:S01]  /*1e8b0*/  SHF.R.S32.HI R14, RZ, 0x1f, R12 ;  /* 0x0000001fff0e7819 */ /* 0x000fe2000001140c */
[----:B------:R-:W0:Y:S01]  /*1e8c0*/  LDCU UR6, c[0x0][0x39c] ;  /* 0x00007380ff0677ac */ /* 0x000e220008000800 */
[----:B------:R-:W-:-:S02]  /*1e8d0*/  IADD3 R4, P6, PT, R12, R68, RZ ;  /* 0x000000440c047210 */ /* 0x000fc40007fde0ff */
[----:B------:R-:W-:Y:S01]  /*1e8e0*/  PRMT R6, R7, 0x9910, RZ ;  /* 0x0000991007067816 */ /* 0x000fe200000000ff */
[----:B------:R3:W-:Y:S01]  /*1e8f0*/  @P0 STG.E.U8 desc[UR18][R10.64], R45 ;  /* 0x0000002d0a000986 */ /* 0x0007e2000c101112 */
[----:B-1----:R-:W-:Y:S01]  /*1e900*/  ISETP.GE.AND P0, PT, R5, UR4, PT ;  /* 0x0000000405007c0c */ /* 0x002fe2000bf06270 */
[----:B------:R-:W-:Y:S01]  /*1e910*/  IMAD.X R5, R14, 0x1, R3, P6 ;  /* 0x000000010e057824 */ /* 0x000fe200030e0603 */
[----:B----4-:R-:W-:Y:S01]  /*1e920*/  ISETP.LT.AND P4, PT, R70, UR8, !P4 ;  /* 0x0000000846007c0c */ /* 0x010fe2000e781270 */
[----:B------:R-:W1:Y:S01]  /*1e930*/  LDCU UR4, c[0x0][0x39c] ;  /* 0x00007380ff0477ac */ /* 0x000e620008000800 */
[----:B------:R-:W4:Y:S01]  /*1e940*/  LDCU UR10, c[0x0][0x398] ;  /* 0x00007300ff0a77ac */ /* 0x000f220008000800 */
[----:B---3--:R-:W-:Y:S01]  /*1e950*/  SHF.R.S32.HI R11, RZ, 0x8, R6 ;  /* 0x00000008ff0b7819 */ /* 0x008fe20000011406 */
[----:B------:R-:W3:Y:S04]  /*1e960*/  LDCU UR8, c[0x0][0x398] ;  /* 0x00007300ff0877ac */ /* 0x000ee80008000800 */
[----:B------:R0:W-:Y:S01]  /*1e970*/  @P5 STG.E.U8 desc[UR18][R4.64], R11 ;  /* 0x0000000b04005986 */ /* 0x0001e2000c101112 */
[C---:B------:R-:W-:Y:S01]  /*1e980*/  IADD3 R6, P5, PT, R12.reuse, R69, RZ ;  /* 0x000000450c067210 */ /* 0x040fe20007fbe0ff */
[----:B------:R-:W-:Y:S01]  /*1e990*/  VIADD R12, R12, UR21 ;  /* 0x000000150c0c7c36 */ /* 0x000fe20008000000 */
[----:B-----5:R-:W-:Y:S01]  /*1e9a0*/  ISETP.LT.AND P6, PT, R2, UR12, !P2 ;  /* 0x0000000c02007c0c */ /* 0x020fe2000d7c1270 */
[----:B------:R-:W5:Y:S01]  /*1e9b0*/  LDCU UR12, c[0x0][0x398] ;  /* 0x00007300ff0c77ac */ /* 0x000f620008000800 */
[----:B------:R-:W-:Y:S01]  /*1e9c0*/  PRMT R13, R45, 0x9910, RZ ;  /* 0x000099102d0d7816 */ /* 0x000fe200000000ff */
[----:B------:R-:W-:Y:S01]  /*1e9d0*/  IMAD.X R7, R14, 0x1, R71, P5 ;  /* 0x000000010e077824 */ /* 0x000fe200028e0647 */
[----:B------:R-:W-:-:S02]  /*1e9e0*/  SHF.R.S32.HI R10, RZ, 0x1f, R12 ;  /* 0x0000001fff0a7819 */ /* 0x000fc4000001140c */
[----:B------:R-:W-:Y:S02]  /*1e9f0*/  IADD3 R8, P5, PT, R12, R68, RZ ;  /* 0x000000440c087210 */ /* 0x000fe40007fbe0ff */
[----:B------:R-:W-:-:S03]  /*1ea00*/  SHF.R.S32.HI R13, RZ, 0x8, R13 ;  /* 0x00000008ff0d7819 */ /* 0x000fc6000001140d */
[----:B------:R-:W-:Y:S02]  /*1ea10*/  IMAD.X R9, R10, 0x1, R3, P5 ;  /* 0x000000010a097824 */ /* 0x000fe400028e0603 */
[----:B------:R-:W-:Y:S01]  /*1ea20*/  @P4 STG.E.U8 desc[UR18][R6.64], R13 ;  /* 0x0000000d06004986 */ /* 0x000fe2000c101112 */
[----:B--2---:R-:W-:-:S04]  /*1ea30*/  F2FP.SATFINITE.E4M3.F32.PACK_AB_MERGE_C R15, R88, R85, RZ ;  /* 0x00000055580f723e */ /* 0x004fc800048070ff */
[----:B0-----:R-:W-:Y:S01]  /*1ea40*/  PRMT R11, R15, 0x9910, RZ ;  /* 0x000099100f0b7816 */ /* 0x001fe200000000ff */
[----:B------:R0:W-:Y:S02]  /*1ea50*/  @P6 STG.E.U8 desc[UR18][R8.64], R15 ;  /* 0x0000000f08006986 */ /* 0x0001e4000c101112 */
[----:B0-----:R-:W-:Y:S02]  /*1ea60*/  F2FP.SATFINITE.E4M3.F32.PACK_AB_MERGE_C R15, R87, R86, RZ ;  /* 0x00000056570f723e */ /* 0x001fe400048070ff */
[----:B------:R-:W2:Y:S04]  /*1ea70*/  LDL.LU R86, [R1+0x1b8] ;  /* 0x0001b80001567983 */ /* 0x000ea80000300800 */
[----:B------:R-:W2:Y:S01]  /*1ea80*/  LDL.LU R87, [R1+0x1bc] ;  /* 0x0001bc0001577983 */ /* 0x000ea20000300800 */
[----:B------:R-:W-:Y:S01]  /*1ea90*/  VIADD R4, R0, 0x6e ;  /* 0x0000006e00047836 */ /* 0x000fe20000000000 */
[----:B------:R-:W-:Y:S01]  /*1eaa0*/  ISETP.LT.AND P5, PT, R70, UR14, !P2 ;  /* 0x0000000e46007c0c */ /* 0x000fe2000d7a1270 */
[----:B------:R-:W-:-:S03]  /*1eab0*/  VIADD R5, R0, 0x6f ;  /* 0x0000006f00057836 */ /* 0x000fc60000000000 */
[----:B-1----:R-:W-:Y:S01]  /*1eac0*/  ISETP.GE.AND P4, PT, R4, UR4, PT ;  /* 0x0000000404007c0c */ /* 0x002fe2000bf86270 */
[----:B------:R-:W0:Y:S01]  /*1ead0*/  LDCU UR4, c[0x0][0x39c] ;  /* 0x00007380ff0477ac */ /* 0x000e220008000800 */
[C---:B------:R-:W-:Y:S02]  /*1eae0*/  IADD3 R4, P6, PT, R12.reuse, R69, RZ ;  /* 0x000000450c047210 */ /* 0x040fe40007fde0ff */
[----:B------:R-:W-:Y:S01]  /*1eaf0*/  ISETP.GE.AND P2, PT, R5, UR6, PT ;  /* 0x0000000605007c0c */ /* 0x000fe2000bf46270 */
[----:B------:R-:W-:Y:S01]  /*1eb00*/  VIADD R12, R12, UR21 ;  /* 0x000000150c0c7c36 */ /* 0x000fe20008000000 */
[----:B------:R-:W-:Y:S01]  /*1eb10*/  F2FP.SATFINITE.E4M3.F32.PACK_AB_MERGE_C R47, R47, R46, RZ ;  /* 0x0000002e2f2f723e */ /* 0x000fe200048070ff */
[----:B------:R-:W-:Y:S01]  /*1eb20*/  IMAD.X R5, R10, 0x1, R71, P6 ;  /* 0x000000010a057824 */ /* 0x000fe200030e0647 */
[----:B------:R-:W1:Y:S01]  /*1eb30*/  LDCU UR6, c[0x0][0x398] ;  /* 0x00007300ff0677ac */ /* 0x000e620008000800 */
[----:B----4-:R-:W-:Y:S02]  /*1eb40*/  ISETP.LT.AND P6, PT, R2, UR10, !P1 ;  /* 0x0000000a02007c0c */ /* 0x010fe4000cfc1270 */
[----:B------:R-:W-:Y:S01]  /*1eb50*/  SHF.R.S32.HI R8, RZ, 0x1f, R12 ;  /* 0x0000001fff087819 */ /* 0x000fe2000001140c */
[----:B------:R4:W-:Y:S01]  /*1eb60*/  @P5 STG.E.U8 desc[UR18][R4.64], R47 ;  /* 0x0000002f04005986 */ /* 0x0009e2000c101112 */
[----:B------:R-:W-:Y:S01]  /*1eb70*/  IADD3 R6, P5, PT, R12, R68, RZ ;  /* 0x000000440c067210 */ /* 0x000fe20007fbe0ff */
[----:B------:R-:W0:Y:S01]  /*1eb80*/  LDCU UR10, c[0x0][0x398] ;  /* 0x00007300ff0a77ac */ /* 0x000e220008000800 */
[----:B------:R-:W-:-:S03]  /*1eb90*/  SHF.R.S32.HI R11, RZ, 0x8, R11 ;  /* 0x00000008ff0b7819 */ /* 0x000fc6000001140b */
[----:B------:R-:W-:Y:S01]  /*1eba0*/  IMAD.X R7, R8, 0x1, R3, P5 ;  /* 0x0000000108077824 */ /* 0x000fe200028e0603 */
[----:B---3--:R-:W-:Y:S01]  /*1ebb0*/  ISETP.LT.AND P1, PT, R70, UR8, !P1 ;  /* 0x0000000846007c0c */ /* 0x008fe2000cf21270 */
[----:B------:R-:W3:Y:S03]  /*1ebc0*/  LDCU UR8, c[0x0][0x398] ;  /* 0x00007300ff0877ac */ /* 0x000ee60008000800 */
[----:B------:R0:W-:Y:S01]  /*1ebd0*/  @P6 STG.E.U8 desc[UR18][R6.64], R11 ;  /* 0x0000000b06006986 */ /* 0x0001e2000c101112 */
[C---:B----4-:R-:W-:Y:S01]  /*1ebe0*/  IADD3 R4, P6, PT, R12.reuse, R69, RZ ;  /* 0x000000450c047210 */ /* 0x050fe20007fde0ff */
[----:B------:R-:W-:Y:S01]  /*1ebf0*/  VIADD R12, R12, UR21 ;  /* 0x000000150c0c7c36 */ /* 0x000fe20008000000 */
[----:B-1----:R-:W-:Y:S01]  /*1ec00*/  ISETP.LT.AND P5, PT, R2, UR6, !P3 ;  /* 0x0000000602007c0c */ /* 0x002fe2000dfa1270 */
[----:B------:R-:W1:Y:S01]  /*1ec10*/  LDCU UR6, c[0x0][0x398] ;  /* 0x00007300ff0677ac */ /* 0x000e620008000800 */
[----:B------:R-:W-:Y:S01]  /*1ec20*/  PRMT R13, R47, 0x9910, RZ ;  /* 0x000099102f0d7816 */ /* 0x000fe200000000ff */
[----:B------:R-:W-:Y:S01]  /*1ec30*/  IMAD.X R5, R8, 0x1, R71, P6 ;  /* 0x0000000108057824 */ /* 0x000fe200030e0647 */
[----:B------:R-:W-:-:S02]  /*1ec40*/  SHF.R.S32.HI R14, RZ, 0x1f, R12 ;  /* 0x0000001fff0e7819 */ /* 0x000fc4000001140c */
[----:B------:R-:W-:Y:S02]  /*1ec50*/  IADD3 R8, P6, PT, R12, R68, RZ ;  /* 0x000000440c087210 */ /* 0x000fe40007fde0ff */
[----:B------:R-:W-:-:S03]  /*1ec60*/  SHF.R.S32.HI R13, RZ, 0x8, R13 ;  /* 0x00000008ff0d7819 */ /* 0x000fc6000001140d */
[----:B------:R-:W-:Y:S01]  /*1ec70*/  IMAD.X R9, R14, 0x1, R3, P6 ;  /* 0x000000010e097824 */ /* 0x000fe200030e0603 */
[----:B0-----:R-:W-:Y:S01]  /*1ec80*/  PRMT R11, R15, 0x9910, RZ ;  /* 0x000099100f0b7816 */ /* 0x001fe200000000ff */
[----:B------:R-:W-:Y:S04]  /*1ec90*/  @P1 STG.E.U8 desc[UR18][R4.64], R13 ;  /* 0x0000000d04001986 */ /* 0x000fe8000c101112 */
[----:B------:R2:W-:Y:S02]  /*1eca0*/  @P5 STG.E.U8 desc[UR18][R8.64], R15 ;  /* 0x0000000f08005986 */ /* 0x0005e4000c101112 */
[----:B--2---:R-:W-:Y:S02]  /*1ecb0*/  F2FP.SATFINITE.E4M3.F32.PACK_AB_MERGE_C R15, R87, R86, RZ ;  /* 0x00000056570f723e */ /* 0x004fe400048070ff */
[----:B------:R-:W2:Y:S04]  /*1ecc0*/  LDL.LU R86, [R1+0x1c0] ;  /* 0x0001c00001567983 */ /* 0x000ea80000300800 */
[----:B------:R-:W2:Y:S01]  /*1ecd0*/  LDL.LU R87, [R1+0x1c4] ;  /* 0x0001c40001577983 */ /* 0x000ea20000300800 */
[----:B------:R-:W-:-:S05]  /*1ece0*/  VIADD R6, R0, 0x70 ;  /* 0x0000007000067836 */ /* 0x000fca0000000000 */
[----:B------:R-:W-:Y:S01]  /*1ecf0*/  ISETP.GE.AND P1, PT, R6, UR4, PT ;  /* 0x0000000406007c0c */ /* 0x000fe2000bf26270 */
[----:B------:R-:W0:Y:S01]  /*1ed00*/  LDCU UR4, c[0x0][0x39c] ;  /* 0x00007380ff0477ac */ /* 0x000e220008000800 */
[----:B------:R-:W-:Y:S01]  /*1ed10*/  ISETP.LT.AND P3, PT, R70, UR10, !P3 ;  /* 0x0000000a46007c0c */ /* 0x000fe2000df61270 */
[C---:B------:R-:W-:Y:S01]  /*1ed20*/  VIADD R10, R12.reuse, UR21 ;  /* 0x000000150c0a7c36 */ /* 0x040fe20008000000 */
[----:B------:R-:W-:Y:S01]  /*1ed30*/  IADD3 R6, P6, PT, R12, R69, RZ ;  /* 0x000000450c067210 */ /* 0x000fe20007fde0ff */
[----:B------:R-:W-:Y:S01]  /*1ed40*/  VIADD R8, R0, 0x71 ;  /* 0x0000007100087836 */ /* 0x000fe20000000000 */
[----:B---3--:R-:W-:Y:S01]  /*1ed50*/  ISETP.LT.AND P5, PT, R2, UR8, !P0 ;  /* 0x0000000802007c0c */ /* 0x008fe2000c7a1270 */
[----:B------:R-:W3:Y:S01]  /*1ed60*/  LDCU UR8, c[0x0][0x398] ;  /* 0x00007300ff0877ac */ /* 0x000ee20008000800 */
[----:B------:R-:W-:Y:S01]  /*1ed70*/  SHF.R.S32.HI R12, RZ, 0x1f, R10 ;  /* 0x0000001fff0c7819 */ /* 0x000fe2000001140a */
[----:B------:R-:W-:Y:S01]  /*1ed80*/  IMAD.X R7, R14, 0x1, R71, P6 ;  /* 0x000000010e077824 */ /* 0x000fe200030e0647 */
[----:B------:R-:W-:Y:S01]  /*1ed90*/  IADD3 R4, P6, PT, R10, R68, RZ ;  /* 0x000000440a047210 */ /* 0x000fe20007fde0ff */
[----:B------:R-:W4:Y:S01]  /*1eda0*/  LDCU UR10, c[0x0][0x398] ;  /* 0x00007300ff0a77ac */ /* 0x000f220008000800 */
[----:B------:R-:W-:-:S02]  /*1edb0*/  F2FP.SATFINITE.E4M3.F32.PACK_AB_MERGE_C R49, R49, R48, RZ ;  /* 0x000000303131723e */ /* 0x000fc400048070ff */
[----:B------:R-:W-:Y:S01]  /*1edc0*/  SHF.R.S32.HI R11, RZ, 0x8, R11 ;  /* 0x00000008ff0b7819 */ /* 0x000fe2000001140b */
[----:B------:R-:W-:Y:S02]  /*1edd0*/  IMAD.X R5, R12, 0x1, R3, P6 ;  /* 0x000000010c057824 */ /* 0x000fe400030e0603 */
[----:B------:R-:W-:Y:S01]  /*1ede0*/  @P3 STG.E.U8 desc[UR18][R6.64], R49 ;  /* 0x0000003106003986 */ /* 0x000fe2000c101112 */
[----:B0-----:R-:W-:Y:S01]  /*1edf0*/  ISETP.GE.AND P3, PT, R8, UR4, PT ;  /* 0x0000000408007c0c */ /* 0x001fe2000bf66270 */
[----:B------:R-:W0:Y:S01]  /*1ee00*/  LDCU UR4, c[0x0][0x39c] ;  /* 0x00007380ff0477ac */ /* 0x000e220008000800 */
[C---:B------:R-:W-:Y:S01]  /*1ee10*/  IADD3 R8, P6, PT, R10.reuse, R69, RZ ;  /* 0x000000450a087210 */ /* 0x040fe20007fde0ff */
[----:B------:R-:W-:Y:S01]  /*1ee20*/  VIADD R10, R10, UR21 ;  /* 0x000000150a0a7c36 */ /* 0x000fe20008000000 */
[----:B------:R3:W-:Y:S01]  /*1ee30*/  @P5 STG.E.U8 desc[UR18][R4.64], R11 ;  /* 0x0000000b04005986 */ /* 0x0007e2000c101112 */
[----:B-1----:R-:W-:Y:S01]  /*1ee40*/  ISETP.LT.AND P0, PT, R70, UR6, !P0 ;  /* 0x0000000646007c0c */ /* 0x002fe2000c701270 */
[----:B------:R-:W1:Y:S01]  /*1ee50*/  LDCU UR6, c[0x0][0x398] ;  /* 0x00007300ff0677ac */ /* 0x000e620008000800 */
[----:B-----5:R-:W-:Y:S01]  /*1ee60*/  ISETP.LT.AND P5, PT, R2, UR12, !P4 ;  /* 0x0000000c02007c0c */ /* 0x020fe2000e7a1270 */
[----:B------:R-:W-:Y:S01]  /*1ee70*/  IMAD.X R9, R12, 0x1, R71, P6 ;  /* 0x000000010c097824 */ /* 0x000fe200030e0647 */
[----:B------:R-:W-:Y:S01]  /*1ee80*/  PRMT R13, R49, 0x9910, RZ ;  /* 0x00009910310d7816 */ /* 0x000fe200000000ff */
[----:B------:R-:W-:Y:S01]  /*1ee90*/  VIADD R14, R0, 0x72 ;  /* 0x00000072000e7836 */ /* 0x000fe20000000000 */
[----:B------:R-:W-:Y:S01]  /*1eea0*/  SHF.R.S32.HI R12, RZ, 0x1f, R10 ;  /* 0x0000001fff0c7819 */ /* 0x000fe2000001140a */
[----:B------:R-:W5:Y:S01]  /*1eeb0*/  LDCU UR12, c[0x0][0x398] ;  /* 0x00007300ff0c77ac */ /* 0x000f620008000800 */
[----:B---3--:R-:W-:-:S02]  /*1eec0*/  IADD3 R4, P6, PT, R10, R68, RZ ;  /* 0x000000440a047210 */ /* 0x008fc40007fde0ff */
[----:B------:R-:W-:-:S03]  /*1eed0*/  SHF.R.S32.HI R13, RZ, 0x8, R13 ;  /* 0x00000008ff0d7819 */ /* 0x000fc6000001140d */
[----:B------:R-:W-:Y:S01]  /*1eee0*/  IMAD.X R5, R12, 0x1, R3, P6 ;  /* 0x000000010c057824 */ /* 0x000fe200030e0603 */
[----:B------:R-:W-:Y:S01]  /*1eef0*/  PRMT R11, R15, 0x9910, RZ ;  /* 0x000099100f0b7816 */ /* 0x000fe200000000ff */
[----:B------:R-:W-:Y:S04]  /*1ef00*/  @P0 STG.E.U8 desc[UR18][R8.64], R13 ;  /* 0x0000000d08000986 */ /* 0x000fe8000c101112 */
[----:B------:R2:W-:Y:S02]  /*1ef10*/  @P5 STG.E.U8 desc[UR18][R4.64], R15 ;  /* 0x0000000f04005986 */ /* 0x0005e4000c101112 */
[----:B--2---:R-:W-:Y:S02]  /*1ef20*/  F2FP.SATFINITE.E4M3.F32.PACK_AB_MERGE_C R15, R87, R86, RZ ;  /* 0x00000056570f723e */ /* 0x004fe400048070ff */
[----:B------:R-:W2:Y:S04]  /*1ef30*/  LDL.LU R86, [R1+0x1c8] ;  /* 0x0001c80001567983 */ /* 0x000ea80000300800 */
[----:B------:R-:W2:Y:S01]  /*1ef40*/  LDL.LU R87, [R1+0x1cc] ;  /* 0x0001cc0001577983 */ /* 0x000ea20000300800 */
[----:B------:R-:W-:Y:S01]  /*1ef50*/  ISETP.LT.AND P4, PT, R70, UR8, !P4 ;  /* 0x0000000846007c0c */ /* 0x000fe2000e781270 */
[----:B------:R-:W3:Y:S01]  /*1ef60*/  LDCU UR8, c[0x0][0x398] ;  /* 0x00007300ff0877ac */ /* 0x000ee20008000800 */
[----:B0-----:R-:W-:-:S02]  /*1ef70*/  ISETP.GE.AND P6, PT, R14, UR4, PT ;  /* 0x000000040e007c0c */ /* 0x001fc4000bfc6270 */
[----:B------:R-:W-:Y:S01]  /*1ef80*/  IADD3 R6, P0, PT, R10, R69, RZ ;  /* 0x000000450a067210 */ /* 0x000fe20007f1e0ff */
[----:B------:R-:W0:Y:S01]  /*1ef90*/  LDCU UR4, c[0x0][0x39c] ;  /* 0x00007380ff0477ac */ /* 0x000e220008000800 */
[----:B------:R-:W-:-:S03]  /*1efa0*/  F2FP.SATFINITE.E4M3.F32.PACK_AB_MERGE_C R51, R51, R50, RZ ;  /* 0x000000323333723e */ /* 0x000fc600048070ff */
[----:B------:R-:W-:Y:S02]  /*1efb0*/  IMAD.X R7, R12, 0x1, R71, P0 ;  /* 0x000000010c077824 */ /* 0x000fe400000e0647 */
[----:B------:R-:W-:-:S03]  /*1efc0*/  VIADD R10, R10, UR21 ;  /* 0x000000150a0a7c36 */ /* 0x000fc60008000000 */
[----:B------:R4:W-:Y:S01]  /*1efd0*/  @P4 STG.E.U8 desc[UR18][R6.64], R51 ;  /* 0x0000003306004986 */ /* 0x0009e2000c101112 */
[----:B-1----:R-:W-:Y:S01]  /*1efe0*/  ISETP.LT.AND P4, PT, R2, UR6, !P2 ;  /* 0x0000000602007c0c */ /* 0x002fe2000d781270 */
[----:B------:R-:W-:Y:S01]  /*1eff0*/  VIADD R9, R0, 0x73 ;  /* 0x0000007300097836 */ /* 0x000fe20000000000 */
[----:B------:R-:W-:Y:S01]  /*1f000*/  SHF.R.S32.HI R12, RZ, 0x1f, R10 ;  /* 0x0000001fff0c7819 */ /* 0x000fe2000001140a */
[----:B------:R-:W1:Y:S01]  /*1f010*/  LDCU UR6, c[0x0][0x39c] ;  /* 0x00007380ff0677ac */ /* 0x000e620008000800 */
[----:B------:R-:W-:Y:S02]  /*1f020*/  IADD3 R8, P5, PT, R10, R68, RZ ;  /* 0x000000440a087210 */ /* 0x000fe40007fbe0ff */
[----:B---3--:R-:W-:Y:S01]  /*1f030*/  ISETP.LT.AND P2, PT, R70, UR8, !P2 ;  /* 0x0000000846007c0c */ /* 0x008fe2000d741270 */
[----:B------:R-:W3:Y:S01]  /*1f040*/  LDCU UR8, c[0x0][0x398] ;  /* 0x00007300ff0877ac */ /* 0x000ee20008000800 */
[----:B0-----:R-:W-:Y:S01]  /*1f050*/  ISETP.GE.AND P0, PT, R9, UR4, PT ;  /* 0x0000000409007c0c */ /* 0x001fe2000bf06270 */
[----:B------:R-:W-:Y:S01]  /*1f060*/  IMAD.X R9, R12, 0x1, R3, P5 ;  /* 0x000000010c097824 */ /* 0x000fe200028e0603 */
[----:B------:R-:W-:-:S02]  /*1f070*/  SHF.R.S32.HI R11, RZ, 0x8, R11 ;  /* 0x00000008ff0b7819 */ /* 0x000fc4000001140b */
[----:B------:R-:W-:Y:S01]  /*1f080*/  PRMT R13, R51, 0x9910, RZ ;  /* 0x00009910330d7816 */ /* 0x000fe200000000ff */
[----:B----4-:R-:W-:Y:S01]  /*1f090*/  VIADD R7, R0, 0x74 ;  /* 0x0000007400077836 */ /* 0x010fe20000000000 */
[C---:B------:R-:W-:Y:S01]  /*1f0a0*/  IADD3 R4, P5, PT, R10.reuse, R69, RZ ;  /* 0x000000450a047210 */ /* 0x040fe20007fbe0ff */
[----:B------:R-:W-:Y:S01]  /*1f0b0*/  VIADD R10, R10, UR21 ;  /* 0x000000150a0a7c36 */ /* 0x000fe20008000000 */
[----:B------:R0:W-:Y:S01]  /*1f0c0*/  @P4 STG.E.U8 desc[UR18][R8.64], R11 ;  /* 0x0000000b08004986 */ /* 0x0001e2000c101112 */
[----:B------:R-:W-:Y:S01]  /*1f0d0*/  ISETP.LT.AND P4, PT, R2, UR10, !P1 ;  /* 0x0000000a02007c0c */ /* 0x000fe2000cf81270 */
[----:B------:R-:W4:Y:S01]  /*1f0e0*/  LDCU UR4, c[0x0][0x39c] ;  /* 0x00007380ff0477ac */ /* 0x000f220008000800 */
[----:B------:R-:W-:Y:S01]  /*1f0f0*/  IMAD.X R5, R12, 0x1, R71, P5 ;  /* 0x000000010c057824 */ /* 0x000fe200028e0647 */
[----:B------:R-:W-:Y:S02]  /*1f100*/  SHF.R.S32.HI R13, RZ, 0x8, R13 ;  /* 0x00000008ff0d7819 */ /* 0x000fe4000001140d */
[----:B------:R-:W-:Y:S01]  /*1f110*/  SHF.R.S32.HI R12, RZ, 0x1f, R10 ;  /* 0x0000001fff0c7819 */ /* 0x000fe2000001140a */
[----:B------:R-:W2:Y:S01]  /*1f120*/  LDCU UR10, c[0x0][0x398] ;  /* 0x00007300ff0a77ac */ /* 0x000ea20008000800 */
[----:B------:R-:W-:Y:S01]  /*1f130*/  IADD3 R6, P5, PT, R10, R68, RZ ;  /* 0x000000440a067210 */ /* 0x000fe20007fbe0ff */
[----:B------:R-:W-:Y:S01]  /*1f140*/  @P2 STG.E.U8 desc[UR18][R4.64], R13 ;  /* 0x0000000d04002986 */ /* 0x000fe2000c101112 */
[----:B-1----:R-:W-:Y:S01]  /*1f150*/  ISETP.GE.AND P2, PT, R7, UR6, PT ;  /* 0x0000000607007c0c */ /* 0x002fe2000bf46270 */
[----:B------:R-:W1:Y:S02]  /*1f160*/  LDCU UR6, c[0x0][0x398] ;  /* 0x00007300ff0677ac */ /* 0x000e640008000800 */
[----:B------:R-:W-:Y:S01]  /*1f170*/  IMAD.X R7, R12, 0x1, R3, P5 ;  /* 0x000000010c077824 */ /* 0x000fe200028e0603 */
[----:B0-----:R-:W-:-:S04]  /*1f180*/  PRMT R11, R15, 0x9910, RZ ;  /* 0x000099100f0b7816 */ /* 0x001fc800000000ff */
[----:B------:R2:W-:Y:S02]  /*1f190*/  @P4 STG.E.U8 desc[UR18][R6.64], R15 ;  /* 0x0000000f06004986 */ /* 0x0005e4000c101112 */
[----:B--2---:R-:W-:Y:S02]  /*1f1a0*/  F2FP.SATFINITE.E4M3.F32.PACK_AB_MERGE_C R15, R87, R86, RZ ;  /* 0x00000056570f723e */ /* 0x004fe400048070ff */
[----:B------:R-:W2:Y:S04]  /*1f1b0*/  LDL.LU R86, [R1+0x1d0] ;  /* 0x0001d00001567983 */ /* 0x000ea80000300800 */
[----:B------:R-:W2:Y:S01]  /*1f1c0*/  LDL.LU R87, [R1+0x1d4] ;  /* 0x0001d40001577983 */ /* 0x000ea20000300800 */
[----:B-----5:R-:W-:Y:S02]  /*1f1d0*/  ISETP.LT.AND P1, PT, R70, UR12, !P1 ;  /* 0x0000000c46007c0c */ /* 0x020fe4000cf21270 */
[C---:B------:R-:W-:Y:S01]  /*1f1e0*/  IADD3 R8, P5, PT, R10.reuse, R69, RZ ;  /* 0x000000450a087210 */ /* 0x040fe20007fbe0ff */
[----:B------:R-:W-:Y:S01]  /*1f1f0*/  VIADD R10, R10, UR21 ;  /* 0x000000150a0a7c36 */ /* 0x000fe20008000000 */
[----:B---3--:R-:W-:Y:S01]  /*1f200*/  ISETP.LT.AND P4, PT, R2, UR8, !P3 ;  /* 0x0000000802007c0c */ /* 0x008fe2000df81270 */
[----:B------:R-:W-:Y:S01]  /*1f210*/  VIADD R5, R0, 0x75 ;  /* 0x0000007500057836 */ /* 0x000fe20000000000 */
[----:B------:R-:W-:Y:S01]  /*1f220*/  F2FP.SATFINITE.E4M3.F32.PACK_AB_MERGE_C R53, R53, R52, RZ ;  /* 0x000000343535723e */ /* 0x000fe200048070ff */
[----:B------:R-:W-:Y:S01]  /*1f230*/  IMAD.X R9, R12, 0x1, R71, P5 ;  /* 0x000000010c097824 */ /* 0x000fe200028e0647 */
[----:B------:R-:W-:Y:S01]  /*1f240*/  SHF.R.S32.HI R12, RZ, 0x1f, R10 ;  /* 0x0000001fff0c7819 */ /* 0x000fe2000001140a */
[----:B------:R-:W0:Y:S01]  /*1f250*/  LDCU UR8, c[0x0][0x398] ;  /* 0x00007300ff0877ac */ /* 0x000e220008000800 */
[----:B------:R-:W-:-:S03]  /*1f260*/  IADD3 R4, P5, PT, R10, R68, RZ ;  /* 0x000000440a047210 */ /* 0x000fc60007fbe0ff */
[----:B------:R3:W-:Y:S01]  /*1f270*/  @P1 STG.E.U8 desc[UR18][R8.64], R53 ;  /* 0x0000003508001986 */ /* 0x0007e2000c101112 */
[----:B----4-:R-:W-:Y:S01]  /*1f280*/  ISETP.GE.AND P1, PT, R5, UR4, PT ;  /* 0x0000000405007c0c */ /* 0x010fe2000bf26270 */
[----:B------:R-:W-:Y:S01]  /*1f290*/  IMAD.X R5, R12, 0x1, R3, P5 ;  /* 0x000000010c057824 */ /* 0x000fe200028e0603 */
[----:B------:R-:W-:Y:S01]  /*1f2a0*/  SHF.R.S32.HI R11, RZ, 0x8, R11 ;  /* 0x00000008ff0b7819 */ /* 0x000fe2000001140b */
[----:B------:R-:W4:Y:S01]  /*1f2b0*/  LDCU UR4, c[0x0][0x398] ;  /* 0x00007300ff0477ac */ /* 0x000f220008000800 */
[----:B-1----:R-:W-:-:S03]  /*1f2c0*/  ISETP.LT.AND P3, PT, R70, UR6, !P3 ;  /* 0x0000000646007c0c */ /* 0x002fc6000df61270 */
[----:B------:R1:W-:Y:S01]  /*1f2d0*/  @P4 STG.E.U8 desc[UR18][R4.64], R11 ;  /* 0x0000000b04004986 */ /* 0x0003e2000c101112 */
[C---:B------:R-:W-:Y:S01]  /*1f2e0*/  IADD3 R6, P4, PT, R10.reuse, R69, RZ ;  /* 0x000000450a067210 */ /* 0x040fe20007f9e0ff */
[----:B------:R-:W-:Y:S01]  /*1f2f0*/  VIADD R10, R10, UR21 ;  /* 0x000000150a0a7c36 */ /* 0x000fe20008000000 */
[----:B------:R-:W-:Y:S01]  /*1f300*/  PRMT R13, R53, 0x9910, RZ ;  /* 0x00009910350d7816 */ /* 0x000fe200000000ff */
[----:B---3--:R-:W-:Y:S01]  /*1f310*/  VIADD R9, R0, 0x76 ;  /* 0x0000007600097836 */ /* 0x008fe20000000000 */
[----:B------:R-:W-:Y:S01]  /*1f320*/  ISETP.LT.AND P5, PT, R2, UR10, !P6 ;  /* 0x0000000a02007c0c */ /* 0x000fe2000f7a1270 */
[----:B------:R-:W-:Y:S01]  /*1f330*/  IMAD.X R7, R12, 0x1, R71, P4 ;  /* 0x000000010c077824 */ /* 0x000fe200020e0647 */
[----:B------:R-:W-:Y:S01]  /*1f340*/  SHF.R.S32.HI R13, RZ, 0x8, R13 ;  /* 0x00000008ff0d7819 */ /* 0x000fe2000001140d */
[----:B------:R-:W3:Y:S01]  /*1f350*/  LDCU UR6, c[0x0][0x398] ;  /* 0x00007300ff0677ac */ /* 0x000ee20008000800 */
[----:B------:R-:W-:Y:S02]  /*1f360*/  SHF.R.S32.HI R12, RZ, 0x1f, R10 ;  /* 0x0000001fff0c7819 */ /* 0x000fe4000001140a */
[----:B------:R-:W-:Y:S01]  /*1f370*/  IADD3 R8, P4, PT, R10, R68, RZ ;  /* 0x000000440a087210 */ /* 0x000fe20007f9e0ff */
[----:B------:R-:W-:Y:S01]  /*1f380*/  @P3 STG.E.U8 desc[UR18][R6.64], R13 ;  /* 0x0000000d06003986 */ /* 0x000fe2000c101112 */
[----:B------:R-:W-:Y:S01]  /*1f390*/  ISETP.GE.AND P3, PT, R9, UR5, PT ;  /* 0x0000000509007c0c */ /* 0x000fe2000bf66270 */
[----:B------:R-:W5:Y:S02]  /*1f3a0*/  LDCU UR5, c[0x0][0x398] ;  /* 0x00007300ff0577ac */ /* 0x000f640008000800 */
[----:B------:R-:W-:Y:S01]  /*1f3b0*/  IMAD.X R9, R12, 0x1, R3, P4 ;  /* 0x000000010c097824 */ /* 0x000fe200020e0603 */
[----:B-1----:R-:W-:-:S04]  /*1f3c0*/  PRMT R11, R15, 0x9910, RZ ;  /* 0x000099100f0b7816 */ /* 0x002fc800000000ff */
[----:B------:R2:W-:Y:S02]  /*1f3d0*/  @P5 STG.E.U8 desc[UR18][R8.64], R15 ;  /* 0x0000000f08005986 */ /* 0x0005e4000c101112 */
[----:B--2---:R-:W-:Y:S02]  /*1f3e0*/  F2FP.SATFINITE.E4M3.F32.PACK_AB_MERGE_C R15, R87, R86, RZ ;  /* 0x00000056570f723e */ /* 0x004fe400048070ff */
[----:B------:R-:W2:Y:S04]  /*1f3f0*/  LDL.LU R86, [R1+0x1d8] ;  /* 0x0001d80001567983 */ /* 0x000ea80000300800 */
[----:B------:R-:W2:Y:S01]  /*1f400*/  LDL.LU R87, [R1+0x1dc] ;  /* 0x0001dc0001577983 */ /* 0x000ea20000300800 */
[----:B----4-:R-:W-:Y:S01]  /*1f410*/  ISETP.LT.AND P4, PT, R70, UR4, !P6 ;  /* 0x0000000446007c0c */ /* 0x010fe2000f781270 */
[----:B------:R-:W1:Y:S01]  /*1f420*/  LDCU UR4, c[0x0][0x398] ;  /* 0x00007300ff0477ac */ /* 0x000e620008000800 */
[C---:B------:R-:W-:Y:S01]  /*1f430*/  IADD3 R4, P6, PT, R10.reuse, R69, RZ ;  /* 0x000000450a047210 */ /* 0x040fe20007fde0ff */
[----:B------:R-:W-:Y:S01]  /*1f440*/  VIADD R10, R10, UR21 ;  /* 0x000000150a0a7c36 */ /* 0x000fe20008000000 */
[----:B---3--:R-:W-:Y:S01]  /*1f450*/  ISETP.LT.AND P5, PT, R2, UR6, !P0 ;  /* 0x0000000602007c0c */ /* 0x008fe2000c7a1270 */
[----:B------:R-:W-:Y:S01]  /*1f460*/  VIADD R7, R0, 0x77 ;  /* 0x0000007700077836 */ /* 0x000fe20000000000 */
[----:B------:R-:W-:Y:S01]  /*1f470*/  F2FP.SATFINITE.E4M3.F32.PACK_AB_MERGE_C R55, R55, R54, RZ ;  /* 0x000000363737723e */ /* 0x000fe200048070ff */
[----:B------:R-:W-:Y:S01]  /*1f480*/  IMAD.X R5, R12, 0x1, R71, P6 ;  /* 0x000000010c057824 */ /* 0x000fe200030e0647 */
[----:B------:R-:W-:Y:S01]  /*1f490*/  SHF.R.S32.HI R12, RZ, 0x1f, R10 ;  /* 0x0000001fff0c7819 */ /* 0x000fe2000001140a */
[----:B------:R-:W3:Y:S01]  /*1f4a0*/  LDCU UR6, c[0x0][0x398] ;  /* 0x00007300ff0677ac */ /* 0x000ee20008000800 */
[----:B------:R-:W-:-:S02]  /*1f4b0*/  IADD3 R6, P6, PT, R10, R68, RZ ;  /* 0x000000440a067210 */ /* 0x000fc40007fde0ff */
[----:B-----5:R-:W-:Y:S01]  /*1f4c0*/  ISETP.LT.AND P0, PT, R70, UR5, !P0 ;  /* 0x0000000546007c0c */ /* 0x020fe2000c701270 */
[----:B------:R4:W-:Y:S01]  /*1f4d0*/  @P4 STG.E.U8 desc[UR18][R4.64], R55 ;  /* 0x0000003704004986 */ /* 0x0009e2000c101112 */
[----:B------:R-:W-:Y:S01]  /*1f4e0*/  ISETP.GE.AND P4, PT, R7, UR9, PT ;  /* 0x0000000907007c0c */ /* 0x000fe2000bf86270 */
[----:B------:R-:W-:Y:S01]  /*1f4f0*/  IMAD.X R7, R12, 0x1, R3, P6 ;  /* 0x000000010c077824 */ /* 0x000fe200030e0603 */
[----:B------:R-:W-:Y:S01]  /*1f500*/  SHF.R.S32.HI R11, RZ, 0x8, R11 ;  /* 0x00000008ff0b7819 */ /* 0x000fe2000001140b */
[----:B------:R-:W5:Y:S01]  /*1f510*/  LDCU UR5, c[0x0][0x398] ;  /* 0x00007300ff0577ac */ /* 0x000f620008000800 */
[C---:B------:R-:W-:Y:S01]  /*1f520*/  IADD3 R8, P6, PT, R10.reuse, R69, RZ ;  /* 0x000000450a087210 */ /* 0x040fe20007fde0ff */
[----:B------:R-:W-:Y:S01]  /*1f530*/  VIADD R10, R10, UR21 ;  /* 0x000000150a0a7c36 */ /* 0x000fe20008000000 */
[----:B------:R-:W-:Y:S01]  /*1f540*/  PRMT R13, R55, 0x9910, RZ ;  /* 0x00009910370d7816 */ /* 0x000fe200000000ff */
[----:B------:R0:W-:Y:S01]  /*1f550*/  @P5 STG.E.U8 desc[UR18][R6.64], R11 ;  /* 0x0000000b06005986 */ /* 0x0001e2000c101112 */
[----:B-1----:R-:W-:Y:S01]  /*1f560*/  ISETP.LT.AND P5, PT, R2, UR4, !P2 ;  /* 0x0000000402007c0c */ /* 0x002fe2000d7a1270 */
[----:B------:R-:W-:Y:S01]  /*1f570*/  IMAD.X R9, R12, 0x1, R71, P6 ;  /* 0x000000010c097824 */ /* 0x000fe200030e0647 */
[----:B------:R-:W-:Y:S01]  /*1f580*/  SHF.R.S32.HI R13, RZ, 0x8, R13 ;  /* 0x00000008ff0d7819 */ /* 0x000fe2000001140d */
[----:B----4-:R-:W-:Y:S01]  /*1f590*/  VIADD R5, R0, 0x78 ;  /* 0x0000007800057836 */ /* 0x010fe20000000000 */
[----:B------:R-:W-:Y:S01]  /*1f5a0*/  SHF.R.S32.HI R12, RZ, 0x1f, R10 ;  /* 0x0000001fff0c7819 */ /* 0x000fe2000001140a */
[----:B------:R-:W1:Y:S01]  /*1f5b0*/  LDCU UR4, c[0x0][0x398] ;  /* 0x00007300ff0477ac */ /* 0x000e620008000800 */
[----:B------:R-:W-:Y:S01]  /*1f5c0*/  IADD3 R4, P6, PT, R10, R68, RZ ;  /* 0x000000440a047210 */ /* 0x000fe20007fde0ff */
[----:B------:R-:W-:Y:S01]  /*1f5d0*/  @P0 STG.E.U8 desc[UR18][R8.64], R13 ;  /* 0x0000000d08000986 */ /* 0x000fe2000c101112 */
[----:B------:R-:W-:Y:S01]  /*1f5e0*/  ISETP.GE.AND P0, PT, R5, UR7, PT ;  /* 0x0000000705007c0c */ /* 0x000fe2000bf06270 */
[----:B------:R-:W4:Y:S02]  /*1f5f0*/  LDCU UR7, c[0x0][0x398] ;  /* 0x00007300ff0777ac */ /* 0x000f240008000800 */
[----:B------:R-:W-:Y:S01]  /*1f600*/  IMAD.X R5, R12, 0x1, R3, P6 ;  /* 0x000000010c057824 */ /* 0x000fe200030e0603 */
[----:B0-----:R-:W-:Y:S01]  /*1f610*/  PRMT R11, R15, 0x9910, RZ ;  /* 0x000099100f0b7816 */ /* 0x001fe200000000ff */
[----:B------:R-:W0:Y:S03]  /*1f620*/  LDCU UR9, c[0x0][0x398] ;  /* 0x00007300ff0977ac */ /* 0x000e260008000800 */
[----:B------:R2:W-:Y:S02]  /*1f630*/  @P5 STG.E.U8 desc[UR18][R4.64], R15 ;  /* 0x0000000f04005986 */ /* 0x0005e4000c101112 */
[----:B--2---:R-:W-:-:S02]  /*1f640*/  F2FP.SATFINITE.E4M3.F32.PACK_AB_MERGE_C R15, R87, R86, RZ ;  /* 0x00000056570f723e */ /* 0x004fc400048070ff */
[----:B------:R-:W2:Y:S04]  /*1f650*/  LDL.LU R86, [R1+0x1e0] ;  /* 0x0001e00001567983 */ /* 0x000ea80000300800 */
[----:B------:R-:W2:Y:S01]  /*1f660*/  LDL.LU R87, [R1+0x1e4] ;  /* 0x0001e40001577983 */ /* 0x000ea20000300800 */
[----:B---3--:R-:W-:Y:S01]  /*1f670*/  ISETP.LT.AND P2, PT, R70, UR6, !P2 ;  /* 0x0000000646007c0c */ /* 0x008fe2000d741270 */
[----:B------:R-:W3:Y:S01]  /*1f680*/  LDCU UR6, c[0x0][0x398] ;  /* 0x00007300ff0677ac */ /* 0x000ee20008000800 */
[C---:B------:R-:W-:Y:S01]  /*1f690*/  IADD3 R6, P6, PT, R10.reuse, R69, RZ ;  /* 0x000000450a067210 */ /* 0x040fe20007fde0ff */
[----:B------:R-:W-:Y:S01]  /*1f6a0*/  VIADD R10, R10, UR21 ;  /* 0x000000150a0a7c36 */ /* 0x000fe20008000000 */
[----:B-----5:R-:W-:Y:S01]  /*1f6b0*/  ISETP.LT.AND P5, PT, R2, UR5, !P1 ;  /* 0x0000000502007c0c */ /* 0x020fe2000cfa1270 */
[----:B------:R-:W-:Y:S01]  /*1f6c0*/  VIADD R9, R0, 0x79 ;  /* 0x0000007900097836 */ /* 0x000fe20000000000 */
[----:B------:R-:W-:Y:S01]  /*1f6d0*/  F2FP.SATFINITE.E4M3.F32.PACK_AB_MERGE_C R57, R57, R56, RZ ;  /* 0x000000383939723e */ /* 0x000fe200048070ff */
[----:B------:R-:W-:Y:S01]  /*1f6e0*/  IMAD.X R7, R12, 0x1, R71, P6 ;  /* 0x000000010c077824 */ /* 0x000fe200030e0647 */
[----:B------:R-:W-:Y:S01]  /*1f6f0*/  SHF.R.S32.HI R12, RZ, 0x1f, R10 ;  /* 0x0000001fff0c7819 */ /* 0x000fe2000001140a */
[----:B------:R-:W5:Y:S01]  /*1f700*/  LDCU UR5, c[0x0][0x398] ;  /* 0x00007300ff0577ac */ /* 0x000f620008000800 */
[----:B------:R-:W-:-:S02]  /*1f710*/  IADD3 R8, P6, PT, R10, R68, RZ ;  /* 0x000000440a087210 */ /* 0x000fc40007fde0ff */
[----:B-1----:R-:W-:Y:S01]  /*1f720*/  ISETP.LT.AND P1, PT, R70, UR4, !P1 ;  /* 0x0000000446007c0c */ /* 0x002fe2000cf21270 */
[----:B------:R1:W-:Y:S01]  /*1f730*/  @P2 STG.E.U8 desc[UR18][R6.64], R57 ;  /* 0x0000003906002986 */ /* 0x0003e2000c101112 */
[----:B------:R-:W-:Y:S01]  /*1f740*/  ISETP.GE.AND P2, PT, R9, UR13, PT ;  /* 0x0000000d09007c0c */ /* 0x000fe2000bf46270 */
[----:B------:R-:W-:Y:S01]  /*1f750*/  IMAD.X R9, R12, 0x1, R3, P6 ;  /* 0x000000010c097824 */ /* 0x000fe200030e0603 */
[----:B------:R-:W-:Y:S01]  /*1f760*/  SHF.R.S32.HI R11, RZ, 0x8, R11 ;  /* 0x00000008ff0b7819 */ /* 0x000fe2000001140b */
[----:B------:R-:W0:Y:S01]  /*1f770*/  LDCU UR4, c[0x0][0x398] ;  /* 0x00007300ff0477ac */ /* 0x000e220008000800 */
[C---:B------:R-:W-:Y:S01]  /*1f780*/  IADD3 R4, P6, PT, R10.reuse, R69, RZ ;  /* 0x000000450a047210 */ /* 0x040fe20007fde0ff */
[----:B------:R-:W-:Y:S01]  /*1f790*/  VIADD R10, R10, UR21 ;  /* 0x000000150a0a7c36 */ /* 0x000fe20008000000 */
[----:B------:R-:W-:Y:S01]  /*1f7a0*/  PRMT R13, R57, 0x9910, RZ ;  /* 0x00009910390d7816 */ /* 0x000fe200000000ff */
[----:B------:R4:W-:Y:S01]  /*1f7b0*/  @P5 STG.E.U8 desc[UR18][R8.64], R11 ;  /* 0x0000000b08005986 */ /* 0x0009e2000c101112 */
[----:B---3--:R-:W-:Y:S01]  /*1f7c0*/  ISETP.LT.AND P5, PT, R2, UR6, !P3 ;  /* 0x0000000602007c0c */ /* 0x008fe2000dfa1270 */
[----:B------:R-:W-:Y:S01]  /*1f7d0*/  IMAD.X R5, R12, 0x1, R71, P6 ;  /* 0x000000010c057824 */ /* 0x000fe200030e0647 */
[----:B------:R-:W-:Y:S01]  /*1f7e0*/  SHF.R.S32.HI R13, RZ, 0x8, R13 ;  /* 0x00000008ff0d7819 */ /* 0x000fe2000001140d */
[----:B-1----:R-:W-:Y:S01]  /*1f7f0*/  VIADD R7, R0, 0x7a ;  /* 0x0000007a00077836 */ /* 0x002fe20000000000 */
[----:B------:R-:W-:Y:S01]  /*1f800*/  SHF.R.S32.HI R12, RZ, 0x1f, R10 ;  /* 0x0000001fff0c7819 */ /* 0x000fe2000001140a */
[----:B------:R-:W1:Y:S01]  /*1f810*/  LDCU UR6, c[0x0][0x398] ;  /* 0x00007300ff0677ac */ /* 0x000e620008000800 */
[----:B------:R-:W-:Y:S01]  /*1f820*/  IADD3 R6, P6, PT, R10, R68, RZ ;  /* 0x000000440a067210 */ /* 0x000fe20007fde0ff */
[----:B------:R3:W-:Y:S01]  /*1f830*/  @P1 STG.E.U8 desc[UR18][R4.64], R13 ;  /* 0x0000000d04001986 */ /* 0x0007e2000c101112 */
[----:B------:R-:W-:-:S03]  /*1f840*/  ISETP.GE.AND P1, PT, R7, UR11, PT ;  /* 0x0000000b07007c0c */ /* 0x000fc6000bf26270 */
[----:B------:R-:W-:Y:S01]  /*1f850*/  IMAD.X R7, R12, 0x1, R3, P6 ;  /* 0x000000010c077824 */ /* 0x000fe200030e0603 */
[----:B----4-:R-:W-:-:S04]  /*1f860*/  PRMT R11, R15, 0x9910, RZ ;  /* 0x000099100f0b7816 */ /* 0x010fc800000000ff */
[----:B------:R2:W-:Y:S01]  /*1f870*/  @P5 STG.E.U8 desc[UR18][R6.64], R15 ;  /* 0x0000000f06005986 */ /* 0x0005e2000c101112 */
[----:B-----5:R-:W-:Y:S01]  /*1f880*/  ISETP.LT.AND P3, PT, R70, UR5, !P3 ;  /* 0x0000000546007c0c */ /* 0x020fe2000df61270 */
[----:B------:R-:W4:Y:S01]  /*1f890*/  LDCU UR5, c[0x0][0x398] ;  /* 0x00007300ff0577ac */ /* 0x000f220008000800 */
[C---:B------:R-:W-:Y:S01]  /*1f8a0*/  IADD3 R8, P6, PT, R10.reuse, R69, RZ ;  /* 0x000000450a087210 */ /* 0x040fe20007fde0ff */
[----:B------:R-:W-:Y:S01]  /*1f8b0*/  VIADD R10, R10, UR21 ;  /* 0x000000150a0a7c36 */ /* 0x000fe20008000000 */
[----:B0-----:R-:W-:Y:S01]  /*1f8c0*/  ISETP.LT.AND P5, PT, R2, UR4, !P4 ;  /* 0x0000000402007c0c */ /* 0x001fe2000e7a1270 */
[----:B---3--:R-:W-:Y:S01]  /*1f8d0*/  VIADD R5, R0, 0x7b ;  /* 0x0000007b00057836 */ /* 0x008fe20000000000 */
[----:B------:R-:W-:Y:S01]  /*1f8e0*/  F2FP.SATFINITE.E4M3.F32.PACK_AB_MERGE_C R59, R59, R58, RZ ;  /* 0x0000003a3b3b723e */ /* 0x000fe200048070ff */
[----:B------:R-:W-:Y:S01]  /*1f8f0*/  IMAD.X R9, R12, 0x1, R71, P6 ;  /* 0x000000010c097824 */ /* 0x000fe200030e0647 */
[----:B--2---:R-:W-:Y:S01]  /*1f900*/  F2FP.SATFINITE.E4M3.F32.PACK_AB_MERGE_C R15, R87, R86, RZ ;  /* 0x00000056570f723e */ /* 0x004fe200048070ff */
[----:B------:R-:W0:Y:S01]  /*1f910*/  LDCU UR4, c[0x0][0x398] ;  /* 0x00007300ff0477ac */ /* 0x000e220008000800 */
[----:B------:R-:W2:Y:S04]  /*1f920*/  LDL.LU R86, [R1+0x1e8] ;  /* 0x0001e80001567983 */ /* 0x000ea80000300800 */
[----:B------:R-:W2:Y:S01]  /*1f930*/  LDL.LU R87, [R1+0x1ec] ;  /* 0x0001ec0001577983 */ /* 0x000ea20000300800 */
[----:B------:R-:W-:-:S02]  /*1f940*/  SHF.R.S32.HI R12, RZ, 0x1f, R10 ;  /* 0x0000001fff0c7819 */ /* 0x000fc4000001140a */
[----:B------:R-:W-:Y:S01]  /*1f950*/  IADD3 R4, P6, PT, R10, R68, RZ ;  /* 0x000000440a047210 */ /* 0x000fe20007fde0ff */
[----:B------:R3:W-:Y:S01]  /*1f960*/  @P3 STG.E.U8 desc[UR18][R8.64], R59 ;  /* 0x0000003b08003986 */ /* 0x0007e2000c101112 */
[----:B------:R-:W-:Y:S02]  /*1f970*/  ISETP.GE.AND P3, PT, R5, UR17, PT ;  /* 0x0000001105007c0c */ /* 0x000fe4000bf66270 */
[----:B------:R-:W-:Y:S01]  /*1f980*/  SHF.R.S32.HI R11, RZ, 0x8, R11 ;  /* 0x00000008ff0b7819 */ /* 0x000fe2000001140b */
[----:B------:R-:W-:Y:S01]  /*1f990*/  IMAD.X R5, R12, 0x1, R3, P6 ;  /* 0x000000010c057824 */ /* 0x000fe200030e0603 */
[----:B-1----:R-:W-:Y:S01]  /*1f9a0*/  ISETP.LT.AND P4, PT, R70, UR6, !P4 ;  /* 0x0000000646007c0c */ /* 0x002fe2000e781270 */
[----:B------:R-:W1:Y:S01]  /*1f9b0*/  LDCU UR6, c[0x0][0x398] ;  /* 0x00007300ff0677ac */ /* 0x000e620008000800 */
[C---:B------:R-:W-:Y:S01]  /*1f9c0*/  IADD3 R6, P6, PT, R10.reuse, R69, RZ ;  /* 0x000000450a067210 */ /* 0x040fe20007fde0ff */
[----:B------:R-:W-:Y:S01]  /*1f9d0*/  VIADD R10, R10, UR21 ;  /* 0x000000150a0a7c36 */ /* 0x000fe20008000000 */
[----:B------:R5:W-:Y:S01]  /*1f9e0*/  @P5 STG.E.U8 desc[UR18][R4.64], R11 ;  /* 0x0000000b04005986 */ /* 0x000be2000c101112 */
[----:B------:R-:W-:-:S02]  /*1f9f0*/  PRMT R13, R59, 0x9910, RZ ;  /* 0x000099103b0d7816 */ /* 0x000fc400000000ff */
[----:B----4-:R-:W-:Y:S01]  /*1fa00*/  ISETP.LT.AND P5, PT, R2, UR5, !P0 ;  /* 0x0000000502007c0c */ /* 0x010fe2000c7a1270 */
[----:B------:R-:W-:Y:S01]  /*1fa10*/  IMAD.X R7, R12, 0x1, R71, P6 ;  /* 0x000000010c077824 */ /* 0x000fe200030e0647 */
[----:B------:R-:W-:Y:S01]  /*1fa20*/  SHF.R.S32.HI R12, RZ, 0x1f, R10 ;  /* 0x0000001fff0c7819 */ /* 0x000fe2000001140a */
[----:B------:R-:W4:Y:S01]  /*1fa30*/  LDCU UR5, c[0x0][0x398] ;  /* 0x00007300ff0577ac */ /* 0x000f220008000800 */
[----:B---3--:R-:W-:Y:S02]  /*1fa40*/  IADD3 R8, P6, PT, R10, R68, RZ ;  /* 0x000000440a087210 */ /* 0x008fe40007fde0ff */
[----:B------:R-:W-:Y:S01]  /*1fa50*/  SHF.R.S32.HI R13, RZ, 0x8, R13 ;  /* 0x00000008ff0d7819 */ /* 0x000fe2000001140d */
[----:B-----5:R-:W-:Y:S02]  /*1fa60*/  VIADD R4, R0, 0x7c ;  /* 0x0000007c00047836 */ /* 0x020fe40000000000 */
[----:B------:R-:W-:Y:S02]  /*1fa70*/  IMAD.X R9, R12, 0x1, R3, P6 ;  /* 0x000000010c097824 */ /* 0x000fe400030e0603 */
[----:B------:R3:W-:Y:S01]  /*1fa80*/  @P4 STG.E.U8 desc[UR18][R6.64], R13 ;  /* 0x0000000d06004986 */ /* 0x0007e2000c101112 */
[----:B0-----:R-:W-:Y:S01]  /*1fa90*/  ISETP.LT.AND P0, PT, R70, UR4, !P0 ;  /* 0x0000000446007c0c */ /* 0x001fe2000c701270 */
[----:B------:R-:W-:Y:S01]  /*1faa0*/  VIADD R11, R10, UR21 ;  /* 0x000000150a0b7c36 */ /* 0x000fe20008000000 */
[----:B------:R-:W-:Y:S01]  /*1fab0*/  ISETP.GE.AND P4, PT, R4, UR15, PT ;  /* 0x0000000f04007c0c */ /* 0x000fe2000bf86270 */
[----:B------:R0:W-:Y:S01]  /*1fac0*/  @P5 STG.E.U8 desc[UR18][R8.64], R15 ;  /* 0x0000000f08005986 */ /* 0x0001e2000c101112 */
[----:B------:R-:W-:Y:S01]  /*1fad0*/  IADD3 R4, P6, PT, R10, R69, RZ ;  /* 0x000000450a047210 */ /* 0x000fe20007fde0ff */
[----:B------:R-:W5:Y:S01]  /*1fae0*/  LDCU UR4, c[0x0][0x398] ;  /* 0x00007300ff0477ac */ /* 0x000f620008000800 */
[----:B------:R-:W-:-:S02]  /*1faf0*/  PRMT R14, R15, 0x9910, RZ ;  /* 0x000099100f0e7816 */ /* 0x000fc400000000ff */
[----:B-1----:R-:W-:Y:S01]  /*1fb00*/  ISETP.LT.AND P5, PT, R2, UR6, !P2 ;  /* 0x0000000602007c0c */ /* 0x002fe2000d7a1270 */
[----:B------:R-:W-:Y:S01]  /*1fb10*/  IMAD.X R5, R12, 0x1, R71, P6 ;  /* 0x000000010c057824 */ /* 0x000fe200030e0647 */
[----:B------:R-:W-:Y:S01]  /*1fb20*/  SHF.R.S32.HI R10, RZ, 0x1f, R11 ;  /* 0x0000001fff0a7819 */ /* 0x000fe2000001140b */
[----:B---3--:R-:W-:Y:S01]  /*1fb30*/  IMAD.MOV.U32 R13, RZ, RZ, R14 ;  /* 0x000000ffff0d7224 */ /* 0x008fe200078e000e */
[----:B------:R-:W-:Y:S01]  /*1fb40*/  IADD3 R6, P6, PT, R11, R68, RZ ;  /* 0x000000440b067210 */ /* 0x000fe20007fde0ff */
[----:B------:R-:W1:Y:S01]  /*1fb50*/  LDCU UR6, c[0x0][0x398] ;  /* 0x00007300ff0677ac */ /* 0x000e620008000800 */
[----:B------:R-:W-:Y:S01]  /*1fb60*/  F2FP.SATFINITE.E4M3.F32.PACK_AB_MERGE_C R61, R61, R60, RZ ;  /* 0x0000003c3d3d723e */ /* 0x000fe200048070ff */
[----:B0-----:R-:W-:Y:S01]  /*1fb70*/  VIADD R8, R0, 0x7d ;  /* 0x0000007d00087836 */ /* 0x001fe20000000000 */
[----:B------:R-:W-:Y:S01]  /*1fb80*/  SHF.R.S32.HI R13, RZ, 0x8, R13 ;  /* 0x00000008ff0d7819 */ /* 0x000fe2000001140d */
[----:B------:R-:W-:Y:S02]  /*1fb90*/  IMAD.X R7, R10, 0x1, R3, P6 ;  /* 0x000000010a077824 */ /* 0x000fe400030e0603 */
[----:B------:R0:W-:Y:S01]  /*1fba0*/  @P0 STG.E.U8 desc[UR18][R4.64], R61 ;  /* 0x0000003d04000986 */ /* 0x0001e2000c101112 */
[----:B------:R-:W-:-:S02]  /*1fbb0*/  ISETP.GE.AND P0, PT, R8, UR25, PT ;  /* 0x0000001908007c0c */ /* 0x000fc4000bf06270 */
[C---:B------:R-:W-:Y:S01]  /*1fbc0*/  IADD3 R8, P6, PT, R11.reuse, R69, RZ ;  /* 0x000000450b087210 */ /* 0x040fe20007fde0ff */
[----:B------:R-:W-:Y:S01]  /*1fbd0*/  VIADD R11, R11, UR21 ;  /* 0x000000150b0b7c36 */ /* 0x000fe20008000000 */
[----:B------:R3:W-:Y:S01]  /*1fbe0*/  @P5 STG.E.U8 desc[UR18][R6.64], R13 ;  /* 0x0000000d06005986 */ /* 0x0007e2000c101112 */
[----:B----4-:R-:W-:Y:S01]  /*1fbf0*/  ISETP.LT.AND P2, PT, R70, UR5, !P2 ;  /* 0x0000000546007c0c */ /* 0x010fe2000d741270 */
[----:B------:R-:W4:Y:S01]  /*1fc00*/  LDCU UR5, c[0x0][0x398] ;  /* 0x00007300ff0577ac */ /* 0x000f220008000800 */
[----:B------:R-:W-:Y:S01]  /*1fc10*/  ISETP.LT.AND P5, PT, R2, UR7, !P1 ;  /* 0x0000000702007c0c */ /* 0x000fe2000cfa1270 */
[----:B------:R-:W-:Y:S01]  /*1fc20*/  IMAD.X R9, R10, 0x1, R71, P6 ;  /* 0x000000010a097824 */ /* 0x000fe200030e0647 */
[----:B------:R-:W-:Y:S02]  /*1fc30*/  PRMT R15, R61, 0x9910, RZ ;  /* 0x000099103d0f7816 */ /* 0x000fe400000000ff */
[----:B--2---:R-:W-:Y:S01]  /*1fc40*/  F2FP.SATFINITE.E4M3.F32.PACK_AB_MERGE_C R17, R87, R86, RZ ;  /* 0x000000565711723e */ /* 0x004fe200048070ff */
[----:B------:R-:W-:Y:S01]  /*1fc50*/  VIADD R12, R0, 0x7e ;  /* 0x0000007e000c7836 */ /* 0x000fe20000000000 */
[----:B------:R-:W-:Y:S01]  /*1fc60*/  SHF.R.S32.HI R10, RZ, 0x1f, R11 ;  /* 0x0000001fff0a7819 */ /* 0x000fe2000001140b */
[----:B------:R-:W2:Y:S01]  /*1fc70*/  LDCU UR7, c[0x0][0x398] ;  /* 0x00007300ff0777ac */ /* 0x000ea20008000800 */
[----:B0-----:R-:W-:-:S02]  /*1fc80*/  IADD3 R4, P6, PT, R11, R68, RZ ;  /* 0x000000440b047210 */ /* 0x001fc40007fde0ff */
[----:B------:R-:W-:-:S03]  /*1fc90*/  SHF.R.S32.HI R15, RZ, 0x8, R15 ;  /* 0x00000008ff0f7819 */ /* 0x000fc6000001140f */
[----:B------:R-:W-:Y:S01]  /*1fca0*/  IMAD.X R5, R10, 0x1, R3, P6 ;  /* 0x000000010a057824 */ /* 0x000fe200030e0603 */
[----:B---3--:R-:W-:Y:S01]  /*1fcb0*/  PRMT R13, R17, 0x9910, RZ ;  /* 0x00009910110d7816 */ /* 0x008fe200000000ff */
[----:B------:R-:W-:Y:S04]  /*1fcc0*/  @P2 STG.E.U8 desc[UR18][R8.64], R15 ;  /* 0x0000000f08002986 */ /* 0x000fe8000c101112 */
[----:B------:R0:W-:Y:S02]  /*1fcd0*/  @P5 STG.E.U8 desc[UR18][R4.64], R17 ;  /* 0x0000001104005986 */ /* 0x0001e4000c101112 */
[----:B0-----:R-:W-:Y:S02]  /*1fce0*/  F2FP.SATFINITE.E4M3.F32.PACK_AB_MERGE_C R17, R93, R92, RZ ;  /* 0x0000005c5d11723e */ /* 0x001fe400048070ff */
[----:B------:R-:W3:Y:S04]  /*1fcf0*/  LDL.LU R92, [R1+0x1f8] ;  /* 0x0001f800015c7983 */ /* 0x000ee80000300800 */
[----:B------:R-:W3:Y:S01]  /*1fd00*/  LDL.LU R93, [R1+0x1fc] ;  /* 0x0001fc00015d7983 */ /* 0x000ee20000300800 */
[----:B-----5:R-:W-:Y:S01]  /*1fd10*/  ISETP.LT.AND P1, PT, R70, UR4, !P1 ;  /* 0x0000000446007c0c */ /* 0x020fe2000cf21270 */
[----:B------:R-:W0:Y:S01]  /*1fd20*/  LDCU UR4, c[0x0][0x398] ;  /* 0x00007300ff0477ac */ /* 0x000e220008000800 */
[----:B------:R-:W-:Y:S01]  /*1fd30*/  IADD3 R6, P6, PT, R11, R69, RZ ;  /* 0x000000450b067210 */ /* 0x000fe20007fde0ff */
[----:B------:R-:W-:Y:S01]  /*1fd40*/  VIADD R0, R0, 0x7f ;  /* 0x0000007f00007836 */ /* 0x000fe20000000000 */
[----:B------:R-:W-:Y:S01]  /*1fd50*/  F2FP.SATFINITE.E4M3.F32.PACK_AB_MERGE_C R63, R63, R62, RZ ;  /* 0x0000003e3f3f723e */ /* 0x000fe200048070ff */
[----:B------:R-:W-:-:S02]  /*1fd60*/  VIADD R11, R11, UR21 ;  /* 0x000000150b0b7c36 */ /* 0x000fc40008000000 */
[----:B------:R-:W-:Y:S01]  /*1fd70*/  IMAD.X R7, R10, 0x1, R71, P6 ;  /* 0x000000010a077824 */ /* 0x000fe200030e0647 */
[----:B------:R-:W-:Y:S02]  /*1fd80*/  ISETP.GE.AND P5, PT, R0, UR27, PT ;  /* 0x0000001b00007c0c */ /* 0x000fe4000bfa6270 */
[----:B------:R-:W-:Y:S02]  /*1fd90*/  SHF.R.S32.HI R0, RZ, 0x1f, R11 ;  /* 0x0000001fff007819 */ /* 0x000fe4000001140b */
[C---:B------:R-:W-:Y:S01]  /*1fda0*/  IADD3 R8, P6, PT, R11.reuse, R68, RZ ;  /* 0x000000440b087210 */ /* 0x040fe20007fde0ff */
[----:B------:R5:W-:Y:S01]  /*1fdb0*/  @P1 STG.E.U8 desc[UR18][R6.64], R63 ;  /* 0x0000003f06001986 */ /* 0x000be2000c101112 */
[----:B----4-:R-:W-:Y:S01]  /*1fdc0*/  ISETP.LT.AND P1, PT, R2, UR5, !P3 ;  /* 0x0000000502007c0c */ /* 0x010fe2000df21270 */
[----:B------:R-:W4:Y:S02]  /*1fdd0*/  LDCU UR5, c[0x0][0x398] ;  /* 0x00007300ff0577ac */ /* 0x000f240008000800 */
[----:B------:R-:W-:Y:S01]  /*1fde0*/  IMAD.X R9, R0, 0x1, R3, P6 ;  /* 0x0000000100097824 */ /* 0x000fe200030e0603 */
[----:B0-----:R-:W-:Y:S01]  /*1fdf0*/  ISETP.LT.AND P3, PT, R70, UR4, !P3 ;  /* 0x0000000446007c0c */ /* 0x001fe2000df61270 */
[----:B------:R-:W0:Y:S01]  /*1fe00*/  LDCU UR4, c[0x0][0x398] ;  /* 0x00007300ff0477ac */ /* 0x000e220008000800 */
[----:B------:R-:W-:-:S02]  /*1fe10*/  IADD3 R4, P6, PT, R11, R69, RZ ;  /* 0x000000450b047210 */ /* 0x000fc40007fde0ff */
[----:B------:R-:W-:Y:S02]  /*1fe20*/  PRMT R15, R63, 0x9910, RZ ;  /* 0x000099103f0f7816 */ /* 0x000fe400000000ff */
[----:B------:R-:W-:Y:S01]  /*1fe30*/  SHF.R.S32.HI R13, RZ, 0x8, R13 ;  /* 0x00000008ff0d7819 */ /* 0x000fe2000001140d */
[----:B------:R-:W-:Y:S01]  /*1fe40*/  VIADD R11, R11, UR21 ;  /* 0x000000150b0b7c36 */ /* 0x000fe20008000000 */
[----:B------:R-:W-:Y:S01]  /*1fe50*/  SHF.R.S32.HI R15, RZ, 0x8, R15 ;  /* 0x00000008ff0f7819 */ /* 0x000fe2000001140f */
[----:B------:R-:W-:Y:S02]  /*1fe60*/  IMAD.X R5, R0, 0x1, R71, P6 ;  /* 0x0000000100057824 */ /* 0x000fe400030e0647 */
[----:B------:R0:W-:Y:S01]  /*1fe70*/  @P1 STG.E.U8 desc[UR18][R8.64], R13 ;  /* 0x0000000d08001986 */ /* 0x0001e2000c101112 */
[----:B-1----:R-:W-:Y:S01]  /*1fe80*/  ISETP.LT.AND P1, PT, R2, UR6, !P4 ;  /* 0x0000000602007c0c */ /* 0x002fe2000e721270 */
[C---:B------:R-:W-:Y:S01]  /*1fe90*/  VIADD R0, R11.reuse, UR21 ;  /* 0x000000150b007c36 */ /* 0x040fe20008000000 */
[----:B------:R-:W-:Y:S01]  /*1fea0*/  SHF.R.S32.HI R10, RZ, 0x1f, R11 ;  /* 0x0000001fff0a7819 */ /* 0x000fe2000001140b */
[----:B------:R1:W-:Y:S01]  /*1feb0*/  @P3 STG.E.U8 desc[UR18][R4.64], R15 ;  /* 0x0000000f04003986 */ /* 0x0003e2000c101112 */
[C---:B-----5:R-:W-:Y:S01]  /*1fec0*/  IADD3 R6, P6, PT, R11.reuse, R68, RZ ;  /* 0x000000440b067210 */ /* 0x060fe20007fde0ff */
[----:B------:R-:W-:Y:S01]  /*1fed0*/  VIADD R14, R0, UR21 ;  /* 0x00000015000e7c36 */ /* 0x000fe20008000000 */
[----:B------:R-:W-:Y:S01]  /*1fee0*/  ISETP.GE.AND P2, PT, R12, UR23, PT ;  /* 0x000000170c007c0c */ /* 0x000fe2000bf46270 */
[----:B------:R-:W5:Y:S01]  /*1fef0*/  LDCU UR6, c[0x0][0x398] ;  /* 0x00007300ff0677ac */ /* 0x000f620008000800 */
[----:B0-----:R-:W-:Y:S01]  /*1ff00*/  IADD3 R8, P3, PT, R11, R69, RZ ;  /* 0x000000450b087210 */ /* 0x001fe20007f7e0ff */
[----:B------:R-:W-:Y:S01]  /*1ff10*/  IMAD.X R7, R10, 0x1, R3, P6 ;  /* 0x000000010a077824 */ /* 0x000fe200030e0603 */
[----:B------:R-:W-:Y:S01]  /*1ff20*/  SHF.R.S32.HI R16, RZ, 0x1f, R0 ;  /* 0x0000001fff107819 */ /* 0x000fe20000011400 */
[----:B------:R-:W-:-:S02]  /*1ff30*/  VIADD R12, R14, UR21 ;  /* 0x000000150e0c7c36 */ /* 0x000fc40008000000 */
[----:B------:R-:W-:Y:S01]  /*1ff40*/  IMAD.X R9, R10, 0x1, R71, P3 ;  /* 0x000000010a097824 */ /* 0x000fe200018e0647 */
[-C--:B-1----:R-:W-:Y:S02]  /*1ff50*/  IADD3 R4, P3, PT, R0, R68.reuse, RZ ;  /* 0x0000004400047210 */ /* 0x082fe40007f7e0ff */
[----:B----4-:R-:W-:Y:S01]  /*1ff60*/  ISETP.LT.AND P4, PT, R70, UR5, !P4 ;  /* 0x0000000546007c0c */ /* 0x010fe2000e781270 */
[----:B------:R-:W0:Y:S01]  /*1ff70*/  LDCU UR5, c[0x0][0x398] ;  /* 0x00007300ff0577ac */ /* 0x000e220008000800 */
[----:B------:R1:W-:Y:S01]  /*1ff80*/  @P1 STG.E.U8 desc[UR18][R6.64], R17 ;  /* 0x0000001106001986 */ /* 0x0003e2000c101112 */
[----:B------:R-:W-:Y:S01]  /*1ff90*/  SHF.R.S32.HI R18, RZ, 0x1f, R12 ;  /* 0x0000001fff127819 */ /* 0x000fe2000001140c */
[----:B------:R-:W-:Y:S01]  /*1ffa0*/  IMAD.X R5, R16, 0x1, R3, P3 ;  /* 0x0000000110057824 */ /* 0x000fe200018e0603 */
[C---:B------:R-:W-:Y:S02]  /*1ffb0*/  IADD3 R10, P1, PT, R12.reuse, R68, RZ ;  /* 0x000000440c0a7210 */ /* 0x040fe40007f3e0ff */
[----:B------:R-:W-:-:S02]  /*1ffc0*/  IADD3 R12, P3, PT, R12, R69, RZ ;  /* 0x000000450c0c7210 */ /* 0x000fc40007f7e0ff */
[----:B------:R-:W-:-:S03]  /*1ffd0*/  F2FP.SATFINITE.E4M3.F32.PACK_AB_MERGE_C R65, R65, R64, RZ ;  /* 0x000000404141723e */ /* 0x000fc600048070ff */
[----:B------:R-:W-:Y:S01]  /*1ffe0*/  IMAD.X R13, R18, 0x1, R71, P3 ;  /* 0x00000001120d7824 */ /* 0x000fe200018e0647 */
[----:B-1----:R-:W-:Y:S01]  /*1fff0*/  IADD3 R6, P3, PT, R0, R69, RZ ;  /* 0x0000004500067210 */ /* 0x002fe20007f7e0ff */
[----:B------:R1:W-:Y:S01]  /*20000*/  @P4 STG.E.U8 desc[UR18][R8.64], R65 ;  /* 0x0000004108004986 */ /* 0x0003e2000c101112 */
[----:B------:R-:W-:Y:S01]  /*20010*/  IMAD.X R11, R18, 0x1, R3, P1 ;  /* 0x00000001120b7824 */ /* 0x000fe200008e0603 */
[C---:B--2---:R-:W-:Y:S02]  /*20020*/  ISETP.LT.AND P6, PT, R2.reuse, UR7, !P0 ;  /* 0x0000000702007c0c */ /* 0x044fe4000c7c1270 */
[----:B------:R-:W-:Y:S01]  /*20030*/  ISETP.LT.AND P4, PT, R2, UR4, !P2 ;  /* 0x0000000402007c0c */ /* 0x000fe2000d781270 */
[----:B------:R-:W-:Y:S01]  /*20040*/  IMAD.X R7, R16, 0x1, R71, P3 ;  /* 0x0000000110077824 */ /* 0x000fe200018e0647 */
[----:B-----5:R-:W-:Y:S02]  /*20050*/  ISETP.LT.AND P1, PT, R2, UR6, !P5 ;  /* 0x0000000602007c0c */ /* 0x020fe4000ef21270 */
[----:B------:R-:W-:-:S02]  /*20060*/  SHF.R.S32.HI R0, RZ, 0x1f, R14 ;  /* 0x0000001fff007819 */ /* 0x000fc4000001140e */
[----:B------:R-:W-:Y:S02]  /*20070*/  IADD3 R2, P3, PT, R14, R68, RZ ;  /* 0x000000440e027210 */ /* 0x000fe40007f7e0ff */
[C---:B------:R-:W-:Y:S02]  /*20080*/  ISETP.LT.AND P0, PT, R70.reuse, UR8, !P0 ;  /* 0x0000000846007c0c */ /* 0x040fe4000c701270 */
[----:B0-----:R-:W-:Y:S01]  /*20090*/  ISETP.LT.AND P2, PT, R70, UR5, !P2 ;  /* 0x0000000546007c0c */ /* 0x001fe2000d741270 */
[----:B------:R-:W-:Y:S01]  /*200a0*/  IMAD.X R3, R0, 0x1, R3, P3 ;  /* 0x0000000100037824 */ /* 0x000fe200018e0603 */
[----:B------:R-:W-:Y:S02]  /*200b0*/  PRMT R15, R17, 0x9910, RZ ;  /* 0x00009910110f7816 */ /* 0x000fe400000000ff */
[----:B------:R-:W-:Y:S02]  /*200c0*/  ISETP.LT.AND P5, PT, R70, UR9, !P5 ;  /* 0x0000000946007c0c */ /* 0x000fe4000efa1270 */
[----:B------:R-:W-:-:S02]  /*200d0*/  PRMT R17, R65, 0x9910, RZ ;  /* 0x0000991041117816 */ /* 0x000fc400000000ff */
[----:B------:R-:W-:Y:S02]  /*200e0*/  F2FP.SATFINITE.E4M3.F32.PACK_AB_MERGE_C R67, R67, R66, RZ ;  /* 0x000000424343723e */ /* 0x000fe400048070ff */
[----:B-1----:R-:W-:Y:S02]  /*200f0*/  IADD3 R8, P3, PT, R14, R69, RZ ;  /* 0x000000450e087210 */ /* 0x002fe40007f7e0ff */
[----:B------:R-:W-:Y:S02]  /*20100*/  SHF.R.S32.HI R15, RZ, 0x8, R15 ;  /* 0x00000008ff0f7819 */ /* 0x000fe4000001140f */
[----:B------:R-:W-:Y:S02]  /*20110*/  SHF.R.S32.HI R17, RZ, 0x8, R17 ;  /* 0x00000008ff117819 */ /* 0x000fe40000011411 */
[----:B------:R-:W-:Y:S01]  /*20120*/  PRMT R21, R67, 0x9910, RZ ;  /* 0x0000991043157816 */ /* 0x000fe200000000ff */
[----:B------:R-:W-:Y:S01]  /*20130*/  IMAD.X R9, R0, 0x1, R71, P3 ;  /* 0x0000000100097824 */ /* 0x000fe200018e0647 */
[----:B------:R0:W-:Y:S02]  /*20140*/  @P6 STG.E.U8 desc[UR18][R4.64], R15 ;  /* 0x0000000f04006986 */ /* 0x0001e4000c101112 */
[----:B------:R-:W-:-:S02]  /*20150*/  SHF.R.S32.HI R21, RZ, 0x8, R21 ;  /* 0x00000008ff157819 */ /* 0x000fc40000011415 */
[----:B------:R0:W-:Y:S01]  /*20160*/  @P0 STG.E.U8 desc[UR18][R6.64], R17 ;  /* 0x0000001106000986 */ /* 0x0001e2000c101112 */
[----:B---3--:R-:W-:-:S04]  /*20170*/  F2FP.SATFINITE.E4M3.F32.PACK_AB_MERGE_C R23, R93, R92, RZ ;  /* 0x0000005c5d17723e */ /* 0x008fc800048070ff */
[----:B------:R-:W-:Y:S01]  /*20180*/  PRMT R19, R23, 0x9910, RZ ;  /* 0x0000991017137816 */ /* 0x000fe200000000ff */
[----:B------:R0:W-:Y:S03]  /*20190*/  @P4 STG.E.U8 desc[UR18][R2.64], R23 ;  /* 0x0000001702004986 */ /* 0x0001e6000c101112 */
[----:B------:R-:W-:Y:S01]  /*201a0*/  SHF.R.S32.HI R19, RZ, 0x8, R19 ;  /* 0x00000008ff137819 */ /* 0x000fe20000011413 */
[----:B------:R0:W-:Y:S04]  /*201b0*/  @P2 STG.E.U8 desc[UR18][R8.64], R67 ;  /* 0x0000004308002986 */ /* 0x0001e8000c101112 */
[----:B------:R0:W-:Y:S04]  /*201c0*/  @P1 STG.E.U8 desc[UR18][R10.64], R19 ;  /* 0x000000130a001986 */ /* 0x0001e8000c101112 */
[----:B------:R0:W-:Y:S01]  /*201d0*/  @P5 STG.E.U8 desc[UR18][R12.64], R21 ;  /* 0x000000150c005986 */ /* 0x0001e2000c101112 */
[----:B------:R-:W-:Y:S06]  /*201e0*/  BAR.SYNC.DEFER_BLOCKING 0x0 ;  /* 0x0000000000007b1d */ /* 0x000fec0000010000 */
[----:B------:R-:W-:Y:S05]  /*201f0*/  BRA.U UP0, `(.L_x_19) ;  /* 0x0000000100a07547 */ /* 0x000fea000b800000 */
[----:B------:R-:W1:Y:S01]  /*20200*/  S2UR UR5, SR_CgaCtaId ;  /* 0x00000000000579c3 */ /* 0x000e620000008800 */
[----:B------:R-:W-:Y:S01]  /*20210*/  NOP ;  /* 0x0000000000007918 */ /* 0x000fe20000000000 */
[----:B------:R-:W-:Y:S01]  /*20220*/  UMOV UR4, 0x50 ;  /* 0x0000005000047882 */ /* 0x000fe20000000000 */
[----:B------:R-:W-:Y:S02]  /*20230*/  IMAD.U32 R0, RZ, RZ, UR20 ;  /* 0x00000014ff007e24 */ /* 0x000fe4000f8e00ff */
[----:B0-----:R-:W-:Y:S02]  /*20240*/  IMAD.MOV.U32 R3, RZ, RZ, 0xff ;  /* 0x000000ffff037424 */ /* 0x001fe400078e00ff */
[----:B------:R-:W-:Y:S01]  /*20250*/  IMAD.MOV.U32 R7, RZ, RZ, 0x1 ;  /* 0x00000001ff077424 */ /* 0x000fe200078e00ff */
[----:B------:R-:W-:-:S04]  /*20260*/  LOP3.LUT R0, R0, 0xffff, RZ, 0xc0, !PT ;  /* 0x0000ffff00007812 */ /* 0x000fc800078ec0ff */
[----:B------:R-:W-:-:S05]  /*20270*/  SHF.R.U32.HI R0, RZ, 0x5, R0 ;  /* 0x00000005ff007819 */ /* 0x000fca0000011600 */
[----:B------:R-:W-:Y:S01]  /*20280*/  VIADD R2, R0, 0x10 ;  /* 0x0000001000027836 */ /* 0x000fe20000000000 */
[----:B------:R-:W-:Y:S01]  /*20290*/  SHF.L.U32 R0, R3, R0, RZ ;  /* 0x0000000003007219 */ /* 0x000fe200000006ff */
[----:B-1----:R-:W-:-:S03]  /*202a0*/  ULEA UR6, UR5, UR4, 0x18 ;  /* 0x0000000405067291 */ /* 0x002fc6000f8ec0ff */
[----:B------:R-:W-:-:S04]  /*202b0*/  SHF.L.U32 R3, R7, R2, RZ ;  /* 0x0000000207037219 */ /* 0x000fc800000006ff */
[----:B------:R-:W-:Y:S02]  /*202c0*/  LOP3.LUT R0, R3, R0, RZ, 0xfc, !PT ;  /* 0x0000000003007212 */ /* 0x000fe400078efcff */
[----:B------:R-:W0:Y:S02]  /*202d0*/  LDS R5, [UR6] ;  /* 0x00000006ff057984 */ /* 0x000e240008000800 */
[C---:B------:R-:W-:Y:S02]  /*202e0*/  LOP3.LUT R2, R0.reuse, 0xffff, RZ, 0xc0, !PT ;  /* 0x0000ffff00027812 */ /* 0x040fe400078ec0ff */
[----:B0-----:R-:W-:-:S04]  /*202f0*/  LOP3.LUT R3, R0, 0xffff, R5, 0x80, !PT ;  /* 0x0000ffff00037812 */ /* 0x001fc800078e8005 */
[----:B------:R-:W-:-:S13]  /*20300*/  ISETP.NE.AND P0, PT, R3, R2, PT ;  /* 0x000000020300720c */ /* 0x000fda0003f05270 */
[----:B------:R-:W-:Y:S05]  /*20310*/  @P0 BRA `(.L_x_20) ;  /* 0x0000000000500947 */ /* 0x000fea0003800000 */
[----:B------:R-:W-:Y:S02]  /*20320*/  SHF.R.U32.HI R5, RZ, 0x10, R5 ;  /* 0x00000010ff057819 */ /* 0x000fe40000011605 */
[----:B------:R-:W-:-:S04]  /*20330*/  SHF.R.U32.HI R2, RZ, 0x10, R0 ;  /* 0x00000010ff027819 */ /* 0x000fc80000011600 */
[----:B------:R-:W-:-:S04]  /*20340*/  LOP3.LUT R5, R5, R2, RZ, 0xc0, !PT ;  /* 0x0000000205057212 */ /* 0x000fc800078ec0ff */
[----:B------:R-:W-:-:S13]  /*20350*/  ISETP.NE.AND P0, PT, R5, R2, PT ;  /* 0x000000020500720c */ /* 0x000fda0003f05270 */
[----:B------:R-:W-:Y:S05]  /*20360*/  @P0 BRA `(.L_x_21) ;  /* 0x0000000000300947 */ /* 0x000fea0003800000 */
[----:B------:R-:W-:Y:S01]  /*20370*/  R2UR UR4, R0 ;  /* 0x00000000000472ca */ /* 0x000fe200000e0000 */
[----:B------:R-:W-:Y:S01]  /*20380*/  VOTEU.ANY UR5, UPT, PT ;  /* 0x0000000000057886 */ /* 0x000fe200038e0100 */
[----:B------:R-:W0:Y:S01]  /*20390*/  S2R R0, SR_LANEID ;  /* 0x0000000000007919 */ /* 0x000e220000000000 */
[----:B------:R-:W-:-:S10]  /*203a0*/  UFLO.U32 UR5, UR5 ;  /* 0x00000005000572bd */ /* 0x000fd400080e0000 */
[----:B------:R-:W-:-:S06]  /*203b0*/  ULOP3.LUT UR4, URZ, UR4, URZ, 0x33, !UPT ;  /* 0x00000004ff047292 */ /* 0x000fcc000f8e33ff */
[----:B------:R-:W-:-:S04]  /*203c0*/  IMAD.U32 R2, RZ, RZ, UR4 ;  /* 0x00000004ff027e24 */ /* 0x000fc8000f8e00ff */
[----:B------:R-:W1:Y:S02]  /*203d0*/  REDUX UR7, R2 ;  /* 0x00000000020773c4 */ /* 0x000e640000000000 */
[----:B------:R2:W-:Y:S01]  /*203e0*/  UTCATOMSWS.AND URZ, UR4 ;  /* 0x0000000400ff79e3 */ /* 0x0005e20008000000 */
[----:B0-----:R-:W-:Y:S01]  /*203f0*/  ISETP.EQ.U32.AND P0, PT, R0, UR5, PT ;  /* 0x0000000500007c0c */ /* 0x001fe2000bf02070 */
[----:B-1----:R-:W-:-:S12]  /*20400*/  IMAD.U32 R0, RZ, RZ, UR7 ;  /* 0x00000007ff007e24 */ /* 0x002fd8000f8e00ff */
[----:B------:R2:W-:Y:S01]  /*20410*/  @P0 ATOMS.AND RZ, [UR6], R0 ;  /* 0x00000000ffff098c */ /* 0x0005e2000a800006 */
[----:B------:R-:W-:Y:S05]  /*20420*/  BRA `(.L_x_19) ;  /* 0x0000000000147947 */ /* 0x000fea0003800000 */
.L_x_21:
[----:B------:R-:W-:-:S07]  /*20430*/  MOV R2, 0x20450 ;  /* 0x0002045000027802 */ /* 0x000fce0000000f00 */
[----:B------:R-:W-:Y:S05]  /*20440*/  CALL.REL.NOINC `($__internal_0_$__cuda_sm10x_tcgen05_guardrail_trap_col_being_dealloced_not_returned_by_alloc) ;  /* 0x00000000005c7944 */ /* 0x000fea0003c00000 */
[----:B------:R-:W-:Y:S05]  /*20450*/  BRA `(.L_x_19) ;  /* 0x0000000000087947 */ /* 0x000fea0003800000 */
.L_x_20:
[----:B------:R-:W-:-:S07]  /*20460*/  MOV R2, 0x20480 ;  /* 0x0002048000027802 */ /* 0x000fce0000000f00 */
[----:B------:R-:W-:Y:S05]  /*20470*/  CALL.REL.NOINC `($__internal_2_$__cuda_sm10x_tcgen05_guardrail_trap_unallocated_columns_being_dealloced) ;  /* 0x0000000000687944 */ /* 0x000fea0003c00000 */
.L_x_19:
[----:B------:R-:W-:Y:S01]  /*20480*/  NOP ;  /* 0x0000000000007918 */ /* 0x000fe20000000000 */
[----:B--2---:R-:W-:Y:S05]  /*20490*/  EXIT ;  /* 0x000000000000794d */ /* 0x004fea0003800000 */
.L_x_7:
[----:B------:R-:W-:-:S07]  /*204a0*/  IMAD.MOV.U32 R3, RZ, RZ, R2 ;  /* 0x000000ffff037224 */ /* 0x000fce00078e0002 */
.L_x_22:
[----:B0-----:R0:W1:Y:S02]  /*204b0*/  SYNCS.PHASECHK.TRANS64.TRYWAIT P1, [R7+URZ], R3 ;  /* 0x00000003070075a7 */ /* 0x00106400080211ff */
[----:B-1----:R-:W-:Y:S05]  /*204c0*/  @!P1 NANOSLEEP.SYNCS 0x989680 ;  /* 0x009896800000995d */ /* 0x002fea0003900000 */
[----:B------:R-:W1:Y:S02]  /*204d0*/  @!P1 SYNCS.PHASECHK.TRANS64 P1, [R7+URZ], R3 ;  /* 0x00000003070095a7 */ /* 0x000e6400080210ff */
[----:B-1----:R-:W-:Y:S05]  /*204e0*/  @!P1 BRA `(.L_x_22) ;  /* 0xfffffffc00f09947 */ /* 0x002fea000383ffff */
[----:B------:R-:W-:Y:S05]  /*204f0*/  BRA `(.L_x_6) ;  /* 0xfffffdfc008c7947 */ /* 0x000fea000383ffff */
.L_x_10:
[----:B------:R-:W-:-:S07]  /*20500*/  IMAD.MOV.U32 R3, RZ, RZ, R2 ;  /* 0x000000ffff037224 */ /* 0x000fce00078e0002 */
.L_x_23:
[----:B0-----:R0:W1:Y:S02]  /*20510*/  SYNCS.PHASECHK.TRANS64.TRYWAIT P0, [R9+URZ], R3 ;  /* 0x00000003090075a7 */ /* 0x00106400080011ff */
[----:B-1----:R-:W-:Y:S05]  /*20520*/  @!P0 NANOSLEEP.SYNCS 0x989680 ;  /* 0x009896800000895d */ /* 0x002fea0003900000 */
[----:B------:R-:W1:Y:S02]  /*20530*/  @!P0 SYNCS.PHASECHK.TRANS64 P0, [R9+URZ], R3 ;  /* 0x00000003090085a7 */ /* 0x000e6400080010ff */
[----:B-1----:R-:W-:Y:S05]  /*20540*/  @!P0 BRA `(.L_x_23) ;  /* 0xfffffffc00f08947 */ /* 0x002fea000383ffff */
[----:B------:R-:W-:Y:S05]  /*20550*/  BRA `(.L_x_9) ;  /* 0xfffffdfc00f07947 */ /* 0x000fea000383ffff */
.L_x_14:
[----:B------:R-:W0:Y:S02]  /*20560*/  SYNCS.PHASECHK.TRANS64.TRYWAIT P3, [UR10], R28 ;  /* 0x0000001cff0075a7 */ /* 0x000e24000806110a */
[----:B0-----:R-:W-:Y:S05]  /*20570*/  @!P3 BRA `(.L_x_14) ;  /* 0xfffffffc00f8b947 */ /* 0x001fea000383ffff */
[----:B------:R-:W-:Y:S05]  /*20580*/  BRA `(.L_x_24) ;  /* 0xfffffef4001c7947 */ /* 0x000fea000383ffff */
.L_x_18:
[----:B------:R-:W0:Y:S02]  /*20590*/  SYNCS.PHASECHK.TRANS64.TRYWAIT P4, [UR10], R8 ;  /* 0x00000008ff0075a7 */ /* 0x000e24000808110a */
[----:B0-----:R-:W-:Y:S05]  /*205a0*/  @!P4 BRA `(.L_x_18) ;  /* 0xfffffffc00f8c947 */ /* 0x001fea000383ffff */
[----:B------:R-:W-:Y:S05]  /*205b0*/  BRA `(.L_x_17) ;  /* 0xffffff4c00607947 */ /* 0x000fea000383ffff */
        .weak           $__internal_0_$__cuda_sm10x_tcgen05_guardrail_trap_col_being_dealloced_not_returned_by_alloc
        .type           $__internal_0_$__cuda_sm10x_tcgen05_guardrail_trap_col_being_dealloced_not_returned_by_alloc,@function
        .size           $__internal_0_$__cuda_sm10x_tcgen05_guardrail_trap_col_being_dealloced_not_returned_by_alloc,($__internal_1_$__cuda_sm10x_tcgen05_guardrail_trap_phase_invalid_during_alloc - $__internal_0_$__cuda_sm10x_tcgen05_guardrail_trap_col_being_dealloced_not_returned_by_alloc)
$__internal_0_$__cuda_sm10x_tcgen05_guardrail_trap_col_being_dealloced_not_returned_by_alloc:
[----:B------:R-:W-:Y:S05]  /*205c0*/  BPT.TRAP 0x1 ;  /* 0x000000040000795c */ /* 0x000fea0000300000 */
[----:B------:R-:W-:-:S04]  /*205d0*/  IMAD.MOV.U32 R3, RZ, RZ, 0x0 ;  /* 0x00000000ff037424 */ /* 0x000fc800078e00ff */
[----:B------:R-:W-:Y:S05]  /*205e0*/  RET.REL.NODEC R2 `(matmul_kernel) ;  /* 0xfffffdf802847950 */ /* 0x000fea0003c3ffff */
        .weak           $__internal_1_$__cuda_sm10x_tcgen05_guardrail_trap_phase_invalid_during_alloc
        .type           $__internal_1_$__cuda_sm10x_tcgen05_guardrail_trap_phase_invalid_during_alloc,@function
        .size           $__internal_1_$__cuda_sm10x_tcgen05_guardrail_trap_phase_invalid_during_alloc,($__internal_2_$__cuda_sm10x_tcgen05_guardrail_trap_unallocated_columns_being_dealloced - $__internal_1_$__cuda_sm10x_tcgen05_guardrail_trap_phase_invalid_during_alloc)
$__internal_1_$__cuda_sm10x_tcgen05_guardrail_trap_phase_invalid_during_alloc:
[----:B------:R-:W-:Y:S05]  /*205f0*/  BPT.TRAP 0x1 ;  /* 0x000000040000795c */ /* 0x000fea0000300000 */
[----:B------:R-:W-:-:S04]  /*20600*/  IMAD.MOV.U32 R3, RZ, RZ, 0x0 ;  /* 0x00000000ff037424 */ /* 0x000fc800078e00ff */
[----:B------:R-:W-:Y:S05]  /*20610*/  RET.REL.NODEC R2 `(matmul_kernel) ;  /* 0xfffffdf802787950 */ /* 0x000fea0003c3ffff */
        .weak           $__internal_2_$__cuda_sm10x_tcgen05_guardrail_trap_unallocated_columns_being_dealloced
        .type           $__internal_2_$__cuda_sm10x_tcgen05_guardrail_trap_unallocated_columns_being_dealloced,@function
        .size           $__internal_2_$__cuda_sm10x_tcgen05_guardrail_trap_unallocated_columns_being_dealloced,(.L_x_28 - $__internal_2_$__cuda_sm10x_tcgen05_guardrail_trap_unallocated_columns_being_dealloced)
$__internal_2_$__cuda_sm10x_tcgen05_guardrail_trap_unallocated_columns_being_dealloced:
[----:B------:R-:W-:Y:S05]  /*20620*/  BPT.TRAP 0x1 ;  /* 0x000000040000795c */ /* 0x000fea0000300000 */
[----:B------:R-:W-:-:S04]  /*20630*/  IMAD.MOV.U32 R3, RZ, RZ, 0x0 ;  /* 0x00000000ff037424 */ /* 0x000fc800078e00ff */
[----:B------:R-:W-:Y:S05]  /*20640*/  RET.REL.NODEC R2 `(matmul_kernel) ;  /* 0xfffffdf8026c7950 */ /* 0x000fea0003c3ffff */
.L_x_25:
[----:B------:R-:W-:-:S00]  /*20650*/  BRA `(.L_x_25) ;  /* 0xfffffffc00fc7947 */ /* 0x000fc0000383ffff */
[----:B------:R-:W-:-:S00]  /*20660*/  NOP ;  /* 0x0000000000007918 */ /* 0x000fc00000000000 */
        /* <DEDUP_REMOVED lines=9> */
.L_x_28:


//--------------------- .nv.shared.matmul_kernel  --------------------------
	.section	.nv.shared.matmul_kernel,"aw",@nobits
	.sectionflags	@""
	.align	16
	.zero		1024


//--------------------- .nv.shared.reserved.0     --------------------------
	.section	.nv.shared.reserved.0,"aw",@nobits
	.align	8
	.weak		__nv_reservedSMEM_offset_0_alias
	.size		__nv_reservedSMEM_offset_0_alias, 0, 64
	.other		__nv_reservedSMEM_offset_0_alias,@"STO_CUDA_RESERVED_SHARED STV_DEFAULT"
__nv_reservedSMEM_offset_0_alias:
	.zero		0
.nv.shared.reserved.0:
	.zero		64
	.weak		__nv_reservedSMEM_allocation_phase
	.type		__nv_reservedSMEM_allocation_phase,@object
	.size		__nv_reservedSMEM_allocation_phase,(.L_0 - __nv_reservedSMEM_allocation_phase)
__nv_reservedSMEM_allocation_phase:
	.zero		1
.L_0:
	.zero		7
	.weak		__nv_reservedSMEM_devtool_atexit_pc
	.type		__nv_reservedSMEM_devtool_atexit_pc,@object
	.size		__nv_reservedSMEM_devtool_atexit_pc,(__nv_reservedSMEM_allocation_mask - __nv_reservedSMEM_devtool_atexit_pc)
__nv_reservedSMEM_devtool_atexit_pc:
	.zero		8
	.weak		__nv_reservedSMEM_allocation_mask
	.type		__nv_reservedSMEM_allocation_mask,@object
	.size		__nv_reservedSMEM_allocation_mask,(.L_2 - __nv_reservedSMEM_allocation_mask)
__nv_reservedSMEM_allocation_mask:
	.zero		4
.L_2:
	.zero		4
	.weak		__nv_reservedSMEM_tmem_allocation_pipeline_mbarrier
	.type		__nv_reservedSMEM_tmem_allocation_pipeline_mbarrier,@object
	.size		__nv_reservedSMEM_tmem_allocation_pipeline_mbarrier,(__nv_reservedSMEM_tmem_allocation_pipeline_mbarrier_parity - __nv_reservedSMEM_tmem_allocation_pipeline_mbarrier)
__nv_reservedSMEM_tmem_allocation_pipeline_mbarrier:
	.zero		8
	.weak		__nv_reservedSMEM_tmem_allocation_pipeline_mbarrier_parity
	.type		__nv_reservedSMEM_tmem_allocation_pipeline_mbarrier_parity,@object
	.size		__nv_reservedSMEM_tmem_allocation_pipeline_mbarrier_parity,(.L_4 - __nv_reservedSMEM_tmem_allocation_pipeline_mbarrier_parity)
__nv_reservedSMEM_tmem_allocation_pipeline_mbarrier_parity:
	.zero		4
.L_4:


//--------------------- .nv.constant0.matmul_kernel --------------------------
	.section	.nv.constant0.matmul_kernel,"a",@progbits
	.sectionflags	@""
	.align	4
.nv.constant0.matmul_kernel:
	.zero		976


//--------------------- SYMBOLS --------------------------

	.type		.nv.reservedSmem.offset0,@object
	.size		.nv.reservedSmem.offset0,0x4
	.type		.nv.reservedSmem.cap,@object
	.size		.nv.reservedSmem.cap,0x4
